//
// Generated by NVIDIA NVVM Compiler
//
// Compiler Build ID: CL-36424714
// Cuda compilation tools, release 13.0, V13.0.88
// Based on NVVM 20.0.0
//

.version 9.0
.target sm_100
.address_size 64

	// .globl	_Z16matmul_v1_kernelPKfS0_Pfiii
// _ZZ16matmul_v2_kernelILi32EEvPKfS1_PfiiiE7A_shmem has been demoted
// _ZZ16matmul_v2_kernelILi32EEvPKfS1_PfiiiE7B_shmem has been demoted
// _ZZ16matmul_v3_kernelILi256ELi128ELi128ELi32EEvPKfS1_PfiiiE7A_shmem has been demoted
// _ZZ16matmul_v3_kernelILi256ELi128ELi128ELi32EEvPKfS1_PfiiiE7B_shmem has been demoted
// _ZZ16matmul_v4_kernelILi128ELi128ELi32ELi8ELi8EEvPKfS1_PfiiiE7A_shmem has been demoted
// _ZZ16matmul_v4_kernelILi128ELi128ELi32ELi8ELi8EEvPKfS1_PfiiiE7B_shmem has been demoted
// _ZZ16matmul_v5_kernelILi128ELi64ELi64ELi32ELi32ELi16ELi32ELi4EEvPKfS1_PfiiiE7A_shmem has been demoted
// _ZZ16matmul_v5_kernelILi128ELi64ELi64ELi32ELi32ELi16ELi32ELi4EEvPKfS1_PfiiiE7B_shmem has been demoted
// _ZZ16matmul_v6_kernelILi128ELi128ELi16ELi64ELi64ELi16ELi32ELi4ELb0EEvPKfS1_PfiiiE7A_shmem has been demoted
// _ZZ16matmul_v6_kernelILi128ELi128ELi16ELi64ELi64ELi16ELi32ELi4ELb0EEvPKfS1_PfiiiE7B_shmem has been demoted
// _ZZ16matmul_v6_kernelILi64ELi128ELi8ELi64ELi64ELi32ELi32ELi4ELb1EEvPKfS1_PfiiiE7A_shmem has been demoted
// _ZZ16matmul_v6_kernelILi64ELi128ELi8ELi64ELi64ELi32ELi32ELi4ELb1EEvPKfS1_PfiiiE7B_shmem has been demoted

.visible .entry _Z16matmul_v1_kernelPKfS0_Pfiii(
	.param .u64 .ptr .align 1 _Z16matmul_v1_kernelPKfS0_Pfiii_param_0,
	.param .u64 .ptr .align 1 _Z16matmul_v1_kernelPKfS0_Pfiii_param_1,
	.param .u64 .ptr .align 1 _Z16matmul_v1_kernelPKfS0_Pfiii_param_2,
	.param .u32 _Z16matmul_v1_kernelPKfS0_Pfiii_param_3,
	.param .u32 _Z16matmul_v1_kernelPKfS0_Pfiii_param_4,
	.param .u32 _Z16matmul_v1_kernelPKfS0_Pfiii_param_5
)
{
	.reg .pred 	%p<13>;
	.reg .b32 	%r<41>;
	.reg .b32 	%f<68>;
	.reg .b64 	%rd<53>;

	ld.param.u64 	%rd7, [_Z16matmul_v1_kernelPKfS0_Pfiii_param_0];
	ld.param.u64 	%rd8, [_Z16matmul_v1_kernelPKfS0_Pfiii_param_1];
	ld.param.u64 	%rd6, [_Z16matmul_v1_kernelPKfS0_Pfiii_param_2];
	ld.param.u32 	%r20, [_Z16matmul_v1_kernelPKfS0_Pfiii_param_3];
	ld.param.u32 	%r18, [_Z16matmul_v1_kernelPKfS0_Pfiii_param_4];
	ld.param.u32 	%r19, [_Z16matmul_v1_kernelPKfS0_Pfiii_param_5];
	cvta.to.global.u64 	%rd1, %rd8;
	cvta.to.global.u64 	%rd2, %rd7;
	mov.u32 	%r21, %ctaid.x;
	mov.u32 	%r22, %ntid.x;
	mov.u32 	%r23, %tid.x;
	mad.lo.s32 	%r1, %r21, %r22, %r23;
	mov.u32 	%r24, %ctaid.y;
	mov.u32 	%r25, %ntid.y;
	mov.u32 	%r26, %tid.y;
	mad.lo.s32 	%r2, %r24, %r25, %r26;
	setp.ge.s32 	%p1, %r2, %r20;
	setp.ge.s32 	%p2, %r1, %r18;
	or.pred  	%p3, %p1, %p2;
	@%p3 bra 	$L__BB0_14;
	setp.lt.s32 	%p4, %r19, 1;
	mov.f32 	%f67, 0f00000000;
	@%p4 bra 	$L__BB0_13;
	mul.lo.s32 	%r3, %r19, %r2;
	and.b32  	%r4, %r19, 7;
	setp.lt.u32 	%p5, %r19, 8;
	mov.f32 	%f67, 0f00000000;
	mov.b32 	%r39, 0;
	@%p5 bra 	$L__BB0_5;
	and.b32  	%r39, %r19, 2147483640;
	neg.s32 	%r37, %r39;
	shl.b32 	%r7, %r18, 3;
	mul.wide.u32 	%rd9, %r3, 4;
	add.s64 	%rd10, %rd9, %rd2;
	add.s64 	%rd52, %rd10, 16;
	mov.f32 	%f67, 0f00000000;
	mul.wide.s32 	%rd13, %r18, 4;
	mov.u32 	%r36, %r1;
$L__BB0_4:
	.pragma "nounroll";
	ld.global.f32 	%f17, [%rd52+-16];
	mul.wide.s32 	%rd11, %r36, 4;
	add.s64 	%rd12, %rd1, %rd11;
	ld.global.f32 	%f18, [%rd12];
	fma.rn.f32 	%f19, %f17, %f18, %f67;
	ld.global.f32 	%f20, [%rd52+-12];
	add.s64 	%rd14, %rd12, %rd13;
	ld.global.f32 	%f21, [%rd14];
	fma.rn.f32 	%f22, %f20, %f21, %f19;
	ld.global.f32 	%f23, [%rd52+-8];
	add.s64 	%rd15, %rd14, %rd13;
	ld.global.f32 	%f24, [%rd15];
	fma.rn.f32 	%f25, %f23, %f24, %f22;
	ld.global.f32 	%f26, [%rd52+-4];
	add.s64 	%rd16, %rd15, %rd13;
	ld.global.f32 	%f27, [%rd16];
	fma.rn.f32 	%f28, %f26, %f27, %f25;
	ld.global.f32 	%f29, [%rd52];
	add.s64 	%rd17, %rd16, %rd13;
	ld.global.f32 	%f30, [%rd17];
	fma.rn.f32 	%f31, %f29, %f30, %f28;
	ld.global.f32 	%f32, [%rd52+4];
	add.s64 	%rd18, %rd17, %rd13;
	ld.global.f32 	%f33, [%rd18];
	fma.rn.f32 	%f34, %f32, %f33, %f31;
	ld.global.f32 	%f35, [%rd52+8];
	add.s64 	%rd19, %rd18, %rd13;
	ld.global.f32 	%f36, [%rd19];
	fma.rn.f32 	%f37, %f35, %f36, %f34;
	ld.global.f32 	%f38, [%rd52+12];
	add.s64 	%rd20, %rd19, %rd13;
	ld.global.f32 	%f39, [%rd20];
	fma.rn.f32 	%f67, %f38, %f39, %f37;
	add.s32 	%r37, %r37, 8;
	add.s32 	%r36, %r36, %r7;
	add.s64 	%rd52, %rd52, 32;
	setp.ne.s32 	%p6, %r37, 0;
	@%p6 bra 	$L__BB0_4;
$L__BB0_5:
	setp.eq.s32 	%p7, %r4, 0;
	@%p7 bra 	$L__BB0_13;
	and.b32  	%r13, %r19, 3;
	setp.lt.u32 	%p8, %r4, 4;
	@%p8 bra 	$L__BB0_8;
	add.s32 	%r28, %r39, %r3;
	mul.wide.u32 	%rd21, %r28, 4;
	add.s64 	%rd22, %rd2, %rd21;
	ld.global.f32 	%f41, [%rd22];
	mad.lo.s32 	%r29, %r39, %r18, %r1;
	mul.wide.s32 	%rd23, %r29, 4;
	add.s64 	%rd24, %rd1, %rd23;
	ld.global.f32 	%f42, [%rd24];
	fma.rn.f32 	%f43, %f41, %f42, %f67;
	cvt.u64.u32 	%rd25, %r3;
	cvt.u64.u32 	%rd26, %r39;
	add.s64 	%rd27, %rd26, %rd25;
	shl.b64 	%rd28, %rd27, 2;
	add.s64 	%rd29, %rd2, %rd28;
	ld.global.f32 	%f44, [%rd29+4];
	mul.wide.s32 	%rd30, %r18, 4;
	add.s64 	%rd31, %rd24, %rd30;
	ld.global.f32 	%f45, [%rd31];
	fma.rn.f32 	%f46, %f44, %f45, %f43;
	ld.global.f32 	%f47, [%rd29+8];
	add.s64 	%rd32, %rd31, %rd30;
	ld.global.f32 	%f48, [%rd32];
	fma.rn.f32 	%f49, %f47, %f48, %f46;
	ld.global.f32 	%f50, [%rd29+12];
	add.s64 	%rd33, %rd32, %rd30;
	ld.global.f32 	%f51, [%rd33];
	fma.rn.f32 	%f67, %f50, %f51, %f49;
	add.s32 	%r39, %r39, 4;
$L__BB0_8:
	setp.eq.s32 	%p9, %r13, 0;
	@%p9 bra 	$L__BB0_13;
	setp.eq.s32 	%p10, %r13, 1;
	@%p10 bra 	$L__BB0_11;
	add.s32 	%r30, %r39, %r3;
	mul.wide.u32 	%rd34, %r30, 4;
	add.s64 	%rd35, %rd2, %rd34;
	ld.global.f32 	%f53, [%rd35];
	mad.lo.s32 	%r31, %r39, %r18, %r1;
	mul.wide.s32 	%rd36, %r31, 4;
	add.s64 	%rd37, %rd1, %rd36;
	ld.global.f32 	%f54, [%rd37];
	fma.rn.f32 	%f55, %f53, %f54, %f67;
	cvt.u64.u32 	%rd38, %r3;
	cvt.u64.u32 	%rd39, %r39;
	add.s64 	%rd40, %rd39, %rd38;
	shl.b64 	%rd41, %rd40, 2;
	add.s64 	%rd42, %rd2, %rd41;
	ld.global.f32 	%f56, [%rd42+4];
	mul.wide.s32 	%rd43, %r18, 4;
	add.s64 	%rd44, %rd37, %rd43;
	ld.global.f32 	%f57, [%rd44];
	fma.rn.f32 	%f67, %f56, %f57, %f55;
	add.s32 	%r39, %r39, 2;
$L__BB0_11:
	and.b32  	%r32, %r19, 1;
	setp.eq.b32 	%p11, %r32, 1;
	not.pred 	%p12, %p11;
	@%p12 bra 	$L__BB0_13;
	add.s32 	%r33, %r39, %r3;
	mul.wide.u32 	%rd45, %r33, 4;
	add.s64 	%rd46, %rd2, %rd45;
	ld.global.f32 	%f58, [%rd46];
	mad.lo.s32 	%r34, %r39, %r18, %r1;
	mul.wide.s32 	%rd47, %r34, 4;
	add.s64 	%rd48, %rd1, %rd47;
	ld.global.f32 	%f59, [%rd48];
	fma.rn.f32 	%f67, %f58, %f59, %f67;
$L__BB0_13:
	mad.lo.s32 	%r35, %r18, %r2, %r1;
	cvta.to.global.u64 	%rd49, %rd6;
	mul.wide.s32 	%rd50, %r35, 4;
	add.s64 	%rd51, %rd49, %rd50;
	st.global.f32 	[%rd51], %f67;
$L__BB0_14:
	ret;

}
	// .globl	_Z16matmul_v2_kernelILi32EEvPKfS1_Pfiii
.visible .entry _Z16matmul_v2_kernelILi32EEvPKfS1_Pfiii(
	.param .u64 .ptr .align 1 _Z16matmul_v2_kernelILi32EEvPKfS1_Pfiii_param_0,
	.param .u64 .ptr .align 1 _Z16matmul_v2_kernelILi32EEvPKfS1_Pfiii_param_1,
	.param .u64 .ptr .align 1 _Z16matmul_v2_kernelILi32EEvPKfS1_Pfiii_param_2,
	.param .u32 _Z16matmul_v2_kernelILi32EEvPKfS1_Pfiii_param_3,
	.param .u32 _Z16matmul_v2_kernelILi32EEvPKfS1_Pfiii_param_4,
	.param .u32 _Z16matmul_v2_kernelILi32EEvPKfS1_Pfiii_param_5
)
{
	.reg .pred 	%p<12>;
	.reg .b32 	%r<38>;
	.reg .b32 	%f<111>;
	.reg .b64 	%rd<27>;
	// demoted variable
	.shared .align 4 .b8 _ZZ16matmul_v2_kernelILi32EEvPKfS1_PfiiiE7A_shmem[4096];
	// demoted variable
	.shared .align 4 .b8 _ZZ16matmul_v2_kernelILi32EEvPKfS1_PfiiiE7B_shmem[4096];
	ld.param.u64 	%rd8, [_Z16matmul_v2_kernelILi32EEvPKfS1_Pfiii_param_0];
	ld.param.u64 	%rd9, [_Z16matmul_v2_kernelILi32EEvPKfS1_Pfiii_param_1];
	ld.param.u64 	%rd10, [_Z16matmul_v2_kernelILi32EEvPKfS1_Pfiii_param_2];
	ld.param.u32 	%r15, [_Z16matmul_v2_kernelILi32EEvPKfS1_Pfiii_param_3];
	ld.param.u32 	%r16, [_Z16matmul_v2_kernelILi32EEvPKfS1_Pfiii_param_4];
	ld.param.u32 	%r17, [_Z16matmul_v2_kernelILi32EEvPKfS1_Pfiii_param_5];
	mov.u32 	%r1, %tid.x;
	mov.u32 	%r2, %tid.y;
	mov.u32 	%r18, %ctaid.y;
	shl.b32 	%r3, %r18, 5;
	mov.u32 	%r19, %ctaid.x;
	shl.b32 	%r4, %r19, 5;
	setp.lt.s32 	%p1, %r17, 1;
	mov.f32 	%f110, 0f00000000;
	@%p1 bra 	$L__BB1_7;
	mul.lo.s32 	%r21, %r17, %r3;
	sub.s32 	%r5, %r15, %r3;
	mad.lo.s32 	%r22, %r17, %r2, %r1;
	shl.b32 	%r23, %r2, 7;
	mov.u32 	%r24, _ZZ16matmul_v2_kernelILi32EEvPKfS1_PfiiiE7A_shmem;
	add.s32 	%r6, %r24, %r23;
	shl.b32 	%r25, %r1, 2;
	add.s32 	%r7, %r6, %r25;
	sub.s32 	%r8, %r16, %r4;
	mad.lo.s32 	%r26, %r16, %r2, %r1;
	mov.u32 	%r27, _ZZ16matmul_v2_kernelILi32EEvPKfS1_PfiiiE7B_shmem;
	add.s32 	%r10, %r27, %r25;
	add.s32 	%r9, %r10, %r23;
	shl.b32 	%r28, %r16, 5;
	mul.wide.s32 	%rd11, %r21, 4;
	mul.wide.u32 	%rd12, %r22, 4;
	add.s64 	%rd13, %rd11, %rd12;
	cvta.to.global.u64 	%rd14, %rd8;
	add.s64 	%rd26, %rd14, %rd13;
	mul.wide.s32 	%rd15, %r4, 4;
	mul.wide.s32 	%rd16, %r26, 4;
	add.s64 	%rd17, %rd15, %rd16;
	cvta.to.global.u64 	%rd18, %rd9;
	add.s64 	%rd25, %rd18, %rd17;
	mul.wide.s32 	%rd3, %r28, 4;
	mov.f32 	%f110, 0f00000000;
	mov.b32 	%r37, 0;
	mov.u32 	%r36, %r17;
$L__BB1_2:
	setp.ge.s32 	%p2, %r2, %r5;
	setp.ge.s32 	%p3, %r1, %r36;
	mov.f32 	%f108, 0f00000000;
	or.pred  	%p4, %p2, %p3;
	@%p4 bra 	$L__BB1_4;
	ld.global.f32 	%f108, [%rd26];
$L__BB1_4:
	setp.ge.s32 	%p5, %r1, %r8;
	st.shared.f32 	[%r7], %f108;
	setp.ge.s32 	%p6, %r2, %r36;
	mov.f32 	%f109, 0f00000000;
	or.pred  	%p7, %p6, %p5;
	@%p7 bra 	$L__BB1_6;
	ld.global.f32 	%f109, [%rd25];
$L__BB1_6:
	st.shared.f32 	[%r9], %f109;
	bar.sync 	0;
	ld.shared.f32 	%f12, [%r6];
	ld.shared.f32 	%f13, [%r10];
	fma.rn.f32 	%f14, %f12, %f13, %f110;
	ld.shared.f32 	%f15, [%r6+4];
	ld.shared.f32 	%f16, [%r10+128];
	fma.rn.f32 	%f17, %f15, %f16, %f14;
	ld.shared.f32 	%f18, [%r6+8];
	ld.shared.f32 	%f19, [%r10+256];
	fma.rn.f32 	%f20, %f18, %f19, %f17;
	ld.shared.f32 	%f21, [%r6+12];
	ld.shared.f32 	%f22, [%r10+384];
	fma.rn.f32 	%f23, %f21, %f22, %f20;
	ld.shared.f32 	%f24, [%r6+16];
	ld.shared.f32 	%f25, [%r10+512];
	fma.rn.f32 	%f26, %f24, %f25, %f23;
	ld.shared.f32 	%f27, [%r6+20];
	ld.shared.f32 	%f28, [%r10+640];
	fma.rn.f32 	%f29, %f27, %f28, %f26;
	ld.shared.f32 	%f30, [%r6+24];
	ld.shared.f32 	%f31, [%r10+768];
	fma.rn.f32 	%f32, %f30, %f31, %f29;
	ld.shared.f32 	%f33, [%r6+28];
	ld.shared.f32 	%f34, [%r10+896];
	fma.rn.f32 	%f35, %f33, %f34, %f32;
	ld.shared.f32 	%f36, [%r6+32];
	ld.shared.f32 	%f37, [%r10+1024];
	fma.rn.f32 	%f38, %f36, %f37, %f35;
	ld.shared.f32 	%f39, [%r6+36];
	ld.shared.f32 	%f40, [%r10+1152];
	fma.rn.f32 	%f41, %f39, %f40, %f38;
	ld.shared.f32 	%f42, [%r6+40];
	ld.shared.f32 	%f43, [%r10+1280];
	fma.rn.f32 	%f44, %f42, %f43, %f41;
	ld.shared.f32 	%f45, [%r6+44];
	ld.shared.f32 	%f46, [%r10+1408];
	fma.rn.f32 	%f47, %f45, %f46, %f44;
	ld.shared.f32 	%f48, [%r6+48];
	ld.shared.f32 	%f49, [%r10+1536];
	fma.rn.f32 	%f50, %f48, %f49, %f47;
	ld.shared.f32 	%f51, [%r6+52];
	ld.shared.f32 	%f52, [%r10+1664];
	fma.rn.f32 	%f53, %f51, %f52, %f50;
	ld.shared.f32 	%f54, [%r6+56];
	ld.shared.f32 	%f55, [%r10+1792];
	fma.rn.f32 	%f56, %f54, %f55, %f53;
	ld.shared.f32 	%f57, [%r6+60];
	ld.shared.f32 	%f58, [%r10+1920];
	fma.rn.f32 	%f59, %f57, %f58, %f56;
	ld.shared.f32 	%f60, [%r6+64];
	ld.shared.f32 	%f61, [%r10+2048];
	fma.rn.f32 	%f62, %f60, %f61, %f59;
	ld.shared.f32 	%f63, [%r6+68];
	ld.shared.f32 	%f64, [%r10+2176];
	fma.rn.f32 	%f65, %f63, %f64, %f62;
	ld.shared.f32 	%f66, [%r6+72];
	ld.shared.f32 	%f67, [%r10+2304];
	fma.rn.f32 	%f68, %f66, %f67, %f65;
	ld.shared.f32 	%f69, [%r6+76];
	ld.shared.f32 	%f70, [%r10+2432];
	fma.rn.f32 	%f71, %f69, %f70, %f68;
	ld.shared.f32 	%f72, [%r6+80];
	ld.shared.f32 	%f73, [%r10+2560];
	fma.rn.f32 	%f74, %f72, %f73, %f71;
	ld.shared.f32 	%f75, [%r6+84];
	ld.shared.f32 	%f76, [%r10+2688];
	fma.rn.f32 	%f77, %f75, %f76, %f74;
	ld.shared.f32 	%f78, [%r6+88];
	ld.shared.f32 	%f79, [%r10+2816];
	fma.rn.f32 	%f80, %f78, %f79, %f77;
	ld.shared.f32 	%f81, [%r6+92];
	ld.shared.f32 	%f82, [%r10+2944];
	fma.rn.f32 	%f83, %f81, %f82, %f80;
	ld.shared.f32 	%f84, [%r6+96];
	ld.shared.f32 	%f85, [%r10+3072];
	fma.rn.f32 	%f86, %f84, %f85, %f83;
	ld.shared.f32 	%f87, [%r6+100];
	ld.shared.f32 	%f88, [%r10+3200];
	fma.rn.f32 	%f89, %f87, %f88, %f86;
	ld.shared.f32 	%f90, [%r6+104];
	ld.shared.f32 	%f91, [%r10+3328];
	fma.rn.f32 	%f92, %f90, %f91, %f89;
	ld.shared.f32 	%f93, [%r6+108];
	ld.shared.f32 	%f94, [%r10+3456];
	fma.rn.f32 	%f95, %f93, %f94, %f92;
	ld.shared.f32 	%f96, [%r6+112];
	ld.shared.f32 	%f97, [%r10+3584];
	fma.rn.f32 	%f98, %f96, %f97, %f95;
	ld.shared.f32 	%f99, [%r6+116];
	ld.shared.f32 	%f100, [%r10+3712];
	fma.rn.f32 	%f101, %f99, %f100, %f98;
	ld.shared.f32 	%f102, [%r6+120];
	ld.shared.f32 	%f103, [%r10+3840];
	fma.rn.f32 	%f104, %f102, %f103, %f101;
	ld.shared.f32 	%f105, [%r6+124];
	ld.shared.f32 	%f106, [%r10+3968];
	fma.rn.f32 	%f110, %f105, %f106, %f104;
	bar.sync 	0;
	add.s32 	%r37, %r37, 32;
	add.s64 	%rd26, %rd26, 128;
	add.s64 	%rd25, %rd25, %rd3;
	add.s32 	%r36, %r36, -32;
	setp.lt.s32 	%p8, %r37, %r17;
	@%p8 bra 	$L__BB1_2;
$L__BB1_7:
	sub.s32 	%r31, %r15, %r3;
	setp.ge.s32 	%p9, %r2, %r31;
	sub.s32 	%r32, %r16, %r4;
	setp.ge.s32 	%p10, %r1, %r32;
	or.pred  	%p11, %p9, %p10;
	@%p11 bra 	$L__BB1_9;
	mad.lo.s32 	%r34, %r16, %r2, %r1;
	cvt.s64.s32 	%rd19, %r34;
	mad.lo.s32 	%r35, %r16, %r3, %r4;
	cvt.s64.s32 	%rd20, %r35;
	add.s64 	%rd21, %rd20, %rd19;
	cvta.to.global.u64 	%rd22, %rd10;
	shl.b64 	%rd23, %rd21, 2;
	add.s64 	%rd24, %rd22, %rd23;
	st.global.f32 	[%rd24], %f110;
$L__BB1_9:
	ret;

}
	// .globl	_Z16matmul_v3_kernelILi256ELi128ELi128ELi32EEvPKfS1_Pfiii
.visible .entry _Z16matmul_v3_kernelILi256ELi128ELi128ELi32EEvPKfS1_Pfiii(
	.param .u64 .ptr .align 1 _Z16matmul_v3_kernelILi256ELi128ELi128ELi32EEvPKfS1_Pfiii_param_0,
	.param .u64 .ptr .align 1 _Z16matmul_v3_kernelILi256ELi128ELi128ELi32EEvPKfS1_Pfiii_param_1,
	.param .u64 .ptr .align 1 _Z16matmul_v3_kernelILi256ELi128ELi128ELi32EEvPKfS1_Pfiii_param_2,
	.param .u32 _Z16matmul_v3_kernelILi256ELi128ELi128ELi32EEvPKfS1_Pfiii_param_3,
	.param .u32 _Z16matmul_v3_kernelILi256ELi128ELi128ELi32EEvPKfS1_Pfiii_param_4,
	.param .u32 _Z16matmul_v3_kernelILi256ELi128ELi128ELi32EEvPKfS1_Pfiii_param_5
)
{
	.local .align 16 .b8 	__local_depot2[256];
	.reg .b64 	%SP;
	.reg .b64 	%SPL;
	.reg .pred 	%p<72>;
	.reg .b32 	%r<251>;
	.reg .b32 	%f<160>;
	.reg .b64 	%rd<105>;
	// demoted variable
	.shared .align 4 .b8 _ZZ16matmul_v3_kernelILi256ELi128ELi128ELi32EEvPKfS1_PfiiiE7A_shmem[16384];
	// demoted variable
	.shared .align 4 .b8 _ZZ16matmul_v3_kernelILi256ELi128ELi128ELi32EEvPKfS1_PfiiiE7B_shmem[16384];
	mov.u64 	%SPL, __local_depot2;
	ld.param.u64 	%rd27, [_Z16matmul_v3_kernelILi256ELi128ELi128ELi32EEvPKfS1_Pfiii_param_0];
	ld.param.u64 	%rd28, [_Z16matmul_v3_kernelILi256ELi128ELi128ELi32EEvPKfS1_Pfiii_param_1];
	ld.param.u64 	%rd29, [_Z16matmul_v3_kernelILi256ELi128ELi128ELi32EEvPKfS1_Pfiii_param_2];
	ld.param.u32 	%r123, [_Z16matmul_v3_kernelILi256ELi128ELi128ELi32EEvPKfS1_Pfiii_param_3];
	ld.param.u32 	%r124, [_Z16matmul_v3_kernelILi256ELi128ELi128ELi32EEvPKfS1_Pfiii_param_4];
	ld.param.u32 	%r125, [_Z16matmul_v3_kernelILi256ELi128ELi128ELi32EEvPKfS1_Pfiii_param_5];
	cvta.to.global.u64 	%rd1, %rd27;
	cvta.to.global.u64 	%rd2, %rd28;
	cvta.to.global.u64 	%rd3, %rd29;
	add.u64 	%rd4, %SPL, 0;
	mov.u32 	%r223, %tid.x;
	mov.u32 	%r126, %ctaid.x;
	add.s32 	%r127, %r124, 127;
	shr.s32 	%r128, %r127, 31;
	shr.u32 	%r129, %r128, 25;
	add.s32 	%r130, %r127, %r129;
	shr.s32 	%r131, %r130, 7;
	div.s32 	%r132, %r126, %r131;
	mul.lo.s32 	%r133, %r132, %r131;
	sub.s32 	%r134, %r126, %r133;
	shl.b32 	%r2, %r132, 7;
	shl.b32 	%r3, %r134, 7;
	mad.lo.s32 	%r135, %r2, %r124, %r3;
	cvt.s64.s32 	%rd5, %r135;
	mov.f32 	%f61, 0f00000000;
	st.local.v4.f32 	[%rd4], {%f61, %f61, %f61, %f61};
	st.local.v4.f32 	[%rd4+16], {%f61, %f61, %f61, %f61};
	st.local.v4.f32 	[%rd4+32], {%f61, %f61, %f61, %f61};
	st.local.v4.f32 	[%rd4+48], {%f61, %f61, %f61, %f61};
	st.local.v4.f32 	[%rd4+64], {%f61, %f61, %f61, %f61};
	st.local.v4.f32 	[%rd4+80], {%f61, %f61, %f61, %f61};
	st.local.v4.f32 	[%rd4+96], {%f61, %f61, %f61, %f61};
	st.local.v4.f32 	[%rd4+112], {%f61, %f61, %f61, %f61};
	st.local.v4.f32 	[%rd4+128], {%f61, %f61, %f61, %f61};
	st.local.v4.f32 	[%rd4+144], {%f61, %f61, %f61, %f61};
	st.local.v4.f32 	[%rd4+160], {%f61, %f61, %f61, %f61};
	st.local.v4.f32 	[%rd4+176], {%f61, %f61, %f61, %f61};
	st.local.v4.f32 	[%rd4+192], {%f61, %f61, %f61, %f61};
	st.local.v4.f32 	[%rd4+208], {%f61, %f61, %f61, %f61};
	st.local.v4.f32 	[%rd4+224], {%f61, %f61, %f61, %f61};
	st.local.v4.f32 	[%rd4+240], {%f61, %f61, %f61, %f61};
	setp.lt.s32 	%p1, %r125, 1;
	@%p1 bra 	$L__BB2_44;
	sub.s32 	%r4, %r123, %r2;
	sub.s32 	%r5, %r124, %r3;
	shl.b32 	%r6, %r124, 5;
	and.b32  	%r7, %r223, 31;
	and.b32  	%r8, %r223, 127;
	shr.u32 	%r137, %r223, 8;
	neg.s32 	%r138, %r137;
	and.b32  	%r9, %r138, 3;
	shr.u32 	%r10, %r223, 5;
	mad.lo.s32 	%r11, %r10, %r125, %r7;
	add.s32 	%r12, %r223, 256;
	shr.u32 	%r13, %r12, 5;
	mad.lo.s32 	%r14, %r13, %r125, %r7;
	add.s32 	%r15, %r223, 512;
	shr.u32 	%r16, %r15, 5;
	mad.lo.s32 	%r17, %r16, %r125, %r7;
	shr.u32 	%r18, %r223, 7;
	mad.lo.s32 	%r19, %r18, %r124, %r8;
	shr.u32 	%r20, %r12, 7;
	mad.lo.s32 	%r21, %r20, %r124, %r8;
	shl.b32 	%r139, %r20, 9;
	mov.u32 	%r140, _ZZ16matmul_v3_kernelILi256ELi128ELi128ELi32EEvPKfS1_PfiiiE7B_shmem;
	shl.b32 	%r141, %r223, 2;
	and.b32  	%r142, %r141, 508;
	add.s32 	%r26, %r140, %r142;
	add.s32 	%r22, %r26, %r139;
	shr.u32 	%r23, %r15, 7;
	mad.lo.s32 	%r24, %r23, %r124, %r8;
	shl.b32 	%r143, %r23, 9;
	add.s32 	%r25, %r26, %r143;
	shl.b32 	%r27, %r125, 5;
	mul.wide.u32 	%rd31, %r3, 4;
	add.s64 	%rd100, %rd2, %rd31;
	mul.lo.s32 	%r144, %r2, %r125;
	mul.wide.s32 	%rd32, %r144, 4;
	add.s64 	%rd99, %rd1, %rd32;
	mov.b32 	%r224, 0;
$L__BB2_2:
	add.s32 	%r54, %r223, 768;
	setp.eq.s32 	%p2, %r9, 0;
	sub.s32 	%r55, %r125, %r224;
	mov.u32 	%r225, %r223;
	@%p2 bra 	$L__BB2_12;
	setp.ge.s32 	%p3, %r10, %r4;
	setp.ge.s32 	%p4, %r7, %r55;
	mov.f32 	%f146, 0f00000000;
	or.pred  	%p5, %p3, %p4;
	@%p5 bra 	$L__BB2_5;
	mul.wide.u32 	%rd33, %r11, 4;
	add.s64 	%rd34, %rd99, %rd33;
	ld.global.f32 	%f146, [%rd34];
$L__BB2_5:
	setp.eq.s32 	%p6, %r9, 1;
	shl.b32 	%r146, %r10, 7;
	mov.u32 	%r147, _ZZ16matmul_v3_kernelILi256ELi128ELi128ELi32EEvPKfS1_PfiiiE7A_shmem;
	add.s32 	%r148, %r147, %r146;
	shl.b32 	%r149, %r7, 2;
	add.s32 	%r150, %r148, %r149;
	st.shared.f32 	[%r150], %f146;
	mov.u32 	%r225, %r12;
	@%p6 bra 	$L__BB2_12;
	setp.ge.s32 	%p7, %r7, %r55;
	setp.ge.s32 	%p8, %r13, %r4;
	mov.f32 	%f147, 0f00000000;
	or.pred  	%p9, %p8, %p7;
	@%p9 bra 	$L__BB2_8;
	mul.wide.u32 	%rd35, %r14, 4;
	add.s64 	%rd36, %rd99, %rd35;
	ld.global.f32 	%f147, [%rd36];
$L__BB2_8:
	setp.eq.s32 	%p10, %r9, 2;
	shl.b32 	%r152, %r13, 7;
	add.s32 	%r154, %r147, %r152;
	add.s32 	%r156, %r154, %r149;
	st.shared.f32 	[%r156], %f147;
	mov.u32 	%r225, %r15;
	@%p10 bra 	$L__BB2_12;
	setp.ge.s32 	%p11, %r7, %r55;
	setp.ge.s32 	%p12, %r16, %r4;
	mov.f32 	%f148, 0f00000000;
	or.pred  	%p13, %p12, %p11;
	@%p13 bra 	$L__BB2_11;
	mul.wide.u32 	%rd37, %r17, 4;
	add.s64 	%rd38, %rd99, %rd37;
	ld.global.f32 	%f148, [%rd38];
$L__BB2_11:
	shl.b32 	%r158, %r16, 7;
	add.s32 	%r160, %r147, %r158;
	add.s32 	%r162, %r160, %r149;
	st.shared.f32 	[%r162], %f148;
	mov.u32 	%r225, %r54;
$L__BB2_12:
	add.s32 	%r163, %r225, 768;
	shr.u32 	%r235, %r163, 5;
	shl.b32 	%r164, %r235, 7;
	shl.b32 	%r165, %r7, 2;
	mov.u32 	%r166, _ZZ16matmul_v3_kernelILi256ELi128ELi128ELi32EEvPKfS1_PfiiiE7A_shmem;
	add.s32 	%r167, %r166, %r165;
	add.s32 	%r237, %r167, %r164;
	mad.lo.s32 	%r236, %r125, %r235, %r7;
	add.s32 	%r168, %r225, 512;
	shr.u32 	%r232, %r168, 5;
	shl.b32 	%r169, %r232, 7;
	add.s32 	%r234, %r167, %r169;
	mad.lo.s32 	%r233, %r125, %r232, %r7;
	add.s32 	%r170, %r225, 256;
	shr.u32 	%r229, %r170, 5;
	shl.b32 	%r171, %r229, 7;
	add.s32 	%r231, %r167, %r171;
	mad.lo.s32 	%r230, %r125, %r229, %r7;
	shr.u32 	%r226, %r225, 5;
	shl.b32 	%r172, %r226, 7;
	add.s32 	%r228, %r167, %r172;
	mad.lo.s32 	%r227, %r125, %r226, %r7;
$L__BB2_13:
	setp.ge.s32 	%p14, %r7, %r55;
	setp.ge.s32 	%p15, %r226, %r4;
	mov.f32 	%f149, 0f00000000;
	or.pred  	%p16, %p15, %p14;
	@%p16 bra 	$L__BB2_15;
	mul.wide.u32 	%rd39, %r227, 4;
	add.s64 	%rd40, %rd99, %rd39;
	ld.global.f32 	%f149, [%rd40];
$L__BB2_15:
	st.shared.f32 	[%r228], %f149;
	setp.ge.s32 	%p18, %r229, %r4;
	mov.f32 	%f150, 0f00000000;
	or.pred  	%p19, %p18, %p14;
	@%p19 bra 	$L__BB2_17;
	mul.wide.u32 	%rd41, %r230, 4;
	add.s64 	%rd42, %rd99, %rd41;
	ld.global.f32 	%f150, [%rd42];
$L__BB2_17:
	st.shared.f32 	[%r231], %f150;
	setp.ge.s32 	%p21, %r232, %r4;
	mov.f32 	%f151, 0f00000000;
	or.pred  	%p22, %p21, %p14;
	@%p22 bra 	$L__BB2_19;
	mul.wide.u32 	%rd43, %r233, 4;
	add.s64 	%rd44, %rd99, %rd43;
	ld.global.f32 	%f151, [%rd44];
$L__BB2_19:
	st.shared.f32 	[%r234], %f151;
	setp.ge.s32 	%p24, %r235, %r4;
	mov.f32 	%f152, 0f00000000;
	or.pred  	%p25, %p24, %p14;
	@%p25 bra 	$L__BB2_21;
	mul.wide.u32 	%rd45, %r236, 4;
	add.s64 	%rd46, %rd99, %rd45;
	ld.global.f32 	%f152, [%rd46];
$L__BB2_21:
	st.shared.f32 	[%r237], %f152;
	add.s32 	%r82, %r225, 1024;
	add.s32 	%r237, %r237, 4096;
	add.s32 	%r236, %r236, %r27;
	add.s32 	%r235, %r235, 32;
	add.s32 	%r234, %r234, 4096;
	add.s32 	%r233, %r233, %r27;
	add.s32 	%r232, %r232, 32;
	add.s32 	%r231, %r231, 4096;
	add.s32 	%r230, %r230, %r27;
	add.s32 	%r229, %r229, 32;
	add.s32 	%r228, %r228, 4096;
	add.s32 	%r227, %r227, %r27;
	add.s32 	%r226, %r226, 32;
	setp.lt.u32 	%p26, %r225, 3072;
	mov.u32 	%r225, %r82;
	@%p26 bra 	$L__BB2_13;
	setp.eq.s32 	%p27, %r9, 0;
	mov.u32 	%r239, %r223;
	@%p27 bra 	$L__BB2_32;
	setp.ge.s32 	%p28, %r8, %r5;
	setp.ge.s32 	%p29, %r18, %r55;
	mov.f32 	%f153, 0f00000000;
	or.pred  	%p30, %p29, %p28;
	@%p30 bra 	$L__BB2_25;
	mul.wide.s32 	%rd47, %r19, 4;
	add.s64 	%rd48, %rd100, %rd47;
	ld.global.f32 	%f153, [%rd48];
$L__BB2_25:
	setp.eq.s32 	%p31, %r9, 1;
	shl.b32 	%r178, %r18, 9;
	mov.u32 	%r179, _ZZ16matmul_v3_kernelILi256ELi128ELi128ELi32EEvPKfS1_PfiiiE7B_shmem;
	add.s32 	%r180, %r179, %r178;
	shl.b32 	%r181, %r8, 2;
	add.s32 	%r182, %r180, %r181;
	st.shared.f32 	[%r182], %f153;
	mov.u32 	%r239, %r12;
	@%p31 bra 	$L__BB2_32;
	setp.ge.s32 	%p32, %r8, %r5;
	setp.ge.s32 	%p33, %r20, %r55;
	mov.f32 	%f154, 0f00000000;
	or.pred  	%p34, %p33, %p32;
	@%p34 bra 	$L__BB2_28;
	mul.wide.s32 	%rd49, %r21, 4;
	add.s64 	%rd50, %rd100, %rd49;
	ld.global.f32 	%f154, [%rd50];
$L__BB2_28:
	setp.eq.s32 	%p35, %r9, 2;
	st.shared.f32 	[%r22], %f154;
	mov.u32 	%r239, %r15;
	@%p35 bra 	$L__BB2_32;
	setp.ge.s32 	%p36, %r8, %r5;
	setp.ge.s32 	%p37, %r23, %r55;
	mov.f32 	%f155, 0f00000000;
	or.pred  	%p38, %p37, %p36;
	@%p38 bra 	$L__BB2_31;
	mul.wide.s32 	%rd51, %r24, 4;
	add.s64 	%rd52, %rd100, %rd51;
	ld.global.f32 	%f155, [%rd52];
$L__BB2_31:
	st.shared.f32 	[%r25], %f155;
	mov.u32 	%r239, %r54;
$L__BB2_32:
	setp.ge.s32 	%p39, %r8, %r5;
	shr.u32 	%r97, %r239, 7;
	setp.ge.s32 	%p40, %r97, %r55;
	mov.f32 	%f156, 0f00000000;
	or.pred  	%p41, %p40, %p39;
	@%p41 bra 	$L__BB2_34;
	mad.lo.s32 	%r186, %r97, %r124, %r8;
	mul.wide.s32 	%rd53, %r186, 4;
	add.s64 	%rd54, %rd100, %rd53;
	ld.global.f32 	%f156, [%rd54];
$L__BB2_34:
	setp.ge.s32 	%p42, %r8, %r5;
	shl.b32 	%r188, %r97, 9;
	add.s32 	%r189, %r26, %r188;
	st.shared.f32 	[%r189], %f156;
	add.s32 	%r190, %r239, 256;
	shr.u32 	%r98, %r190, 7;
	setp.ge.s32 	%p43, %r98, %r55;
	mov.f32 	%f157, 0f00000000;
	or.pred  	%p44, %p43, %p42;
	@%p44 bra 	$L__BB2_36;
	mad.lo.s32 	%r191, %r98, %r124, %r8;
	mul.wide.s32 	%rd55, %r191, 4;
	add.s64 	%rd56, %rd100, %rd55;
	ld.global.f32 	%f157, [%rd56];
$L__BB2_36:
	setp.ge.s32 	%p45, %r8, %r5;
	shl.b32 	%r193, %r98, 9;
	add.s32 	%r194, %r26, %r193;
	st.shared.f32 	[%r194], %f157;
	add.s32 	%r195, %r239, 512;
	shr.u32 	%r99, %r195, 7;
	setp.ge.s32 	%p46, %r99, %r55;
	mov.f32 	%f158, 0f00000000;
	or.pred  	%p47, %p46, %p45;
	@%p47 bra 	$L__BB2_38;
	mad.lo.s32 	%r196, %r99, %r124, %r8;
	mul.wide.s32 	%rd57, %r196, 4;
	add.s64 	%rd58, %rd100, %rd57;
	ld.global.f32 	%f158, [%rd58];
$L__BB2_38:
	setp.ge.s32 	%p48, %r8, %r5;
	shl.b32 	%r198, %r99, 9;
	add.s32 	%r199, %r26, %r198;
	st.shared.f32 	[%r199], %f158;
	add.s32 	%r200, %r239, 768;
	shr.u32 	%r100, %r200, 7;
	setp.ge.s32 	%p49, %r100, %r55;
	mov.f32 	%f159, 0f00000000;
	or.pred  	%p50, %p49, %p48;
	@%p50 bra 	$L__BB2_40;
	mad.lo.s32 	%r201, %r100, %r124, %r8;
	mul.wide.s32 	%rd59, %r201, 4;
	add.s64 	%rd60, %rd100, %rd59;
	ld.global.f32 	%f159, [%rd60];
$L__BB2_40:
	shl.b32 	%r202, %r100, 9;
	add.s32 	%r203, %r26, %r202;
	st.shared.f32 	[%r203], %f159;
	add.s32 	%r101, %r239, 1024;
	setp.lt.u32 	%p51, %r239, 3072;
	mov.u32 	%r239, %r101;
	@%p51 bra 	$L__BB2_32;
	bar.sync 	0;
	ld.shared.f32 	%f29, [%r26];
	ld.shared.f32 	%f30, [%r26+512];
	ld.shared.f32 	%f31, [%r26+1024];
	ld.shared.f32 	%f32, [%r26+1536];
	ld.shared.f32 	%f33, [%r26+2048];
	ld.shared.f32 	%f34, [%r26+2560];
	ld.shared.f32 	%f35, [%r26+3072];
	ld.shared.f32 	%f36, [%r26+3584];
	ld.shared.f32 	%f37, [%r26+4096];
	ld.shared.f32 	%f38, [%r26+4608];
	ld.shared.f32 	%f39, [%r26+5120];
	ld.shared.f32 	%f40, [%r26+5632];
	ld.shared.f32 	%f41, [%r26+6144];
	ld.shared.f32 	%f42, [%r26+6656];
	ld.shared.f32 	%f43, [%r26+7168];
	ld.shared.f32 	%f44, [%r26+7680];
	ld.shared.f32 	%f45, [%r26+8192];
	ld.shared.f32 	%f46, [%r26+8704];
	ld.shared.f32 	%f47, [%r26+9216];
	ld.shared.f32 	%f48, [%r26+9728];
	ld.shared.f32 	%f49, [%r26+10240];
	ld.shared.f32 	%f50, [%r26+10752];
	ld.shared.f32 	%f51, [%r26+11264];
	ld.shared.f32 	%f52, [%r26+11776];
	ld.shared.f32 	%f53, [%r26+12288];
	ld.shared.f32 	%f54, [%r26+12800];
	ld.shared.f32 	%f55, [%r26+13312];
	ld.shared.f32 	%f56, [%r26+13824];
	ld.shared.f32 	%f57, [%r26+14336];
	ld.shared.f32 	%f58, [%r26+14848];
	ld.shared.f32 	%f59, [%r26+15360];
	ld.shared.f32 	%f60, [%r26+15872];
	mov.u32 	%r241, %r223;
$L__BB2_42:
	shr.u32 	%r204, %r241, 8;
	mul.wide.u32 	%rd61, %r204, 4;
	add.s64 	%rd62, %rd4, %rd61;
	ld.local.f32 	%f76, [%rd62];
	and.b32  	%r205, %r241, -128;
	mov.u32 	%r206, _ZZ16matmul_v3_kernelILi256ELi128ELi128ELi32EEvPKfS1_PfiiiE7A_shmem;
	add.s32 	%r207, %r206, %r205;
	ld.shared.f32 	%f77, [%r207];
	fma.rn.f32 	%f78, %f77, %f29, %f76;
	ld.shared.f32 	%f79, [%r207+4];
	fma.rn.f32 	%f80, %f79, %f30, %f78;
	ld.shared.f32 	%f81, [%r207+8];
	fma.rn.f32 	%f82, %f81, %f31, %f80;
	ld.shared.f32 	%f83, [%r207+12];
	fma.rn.f32 	%f84, %f83, %f32, %f82;
	ld.shared.f32 	%f85, [%r207+16];
	fma.rn.f32 	%f86, %f85, %f33, %f84;
	ld.shared.f32 	%f87, [%r207+20];
	fma.rn.f32 	%f88, %f87, %f34, %f86;
	ld.shared.f32 	%f89, [%r207+24];
	fma.rn.f32 	%f90, %f89, %f35, %f88;
	ld.shared.f32 	%f91, [%r207+28];
	fma.rn.f32 	%f92, %f91, %f36, %f90;
	ld.shared.f32 	%f93, [%r207+32];
	fma.rn.f32 	%f94, %f93, %f37, %f92;
	ld.shared.f32 	%f95, [%r207+36];
	fma.rn.f32 	%f96, %f95, %f38, %f94;
	ld.shared.f32 	%f97, [%r207+40];
	fma.rn.f32 	%f98, %f97, %f39, %f96;
	ld.shared.f32 	%f99, [%r207+44];
	fma.rn.f32 	%f100, %f99, %f40, %f98;
	ld.shared.f32 	%f101, [%r207+48];
	fma.rn.f32 	%f102, %f101, %f41, %f100;
	ld.shared.f32 	%f103, [%r207+52];
	fma.rn.f32 	%f104, %f103, %f42, %f102;
	ld.shared.f32 	%f105, [%r207+56];
	fma.rn.f32 	%f106, %f105, %f43, %f104;
	ld.shared.f32 	%f107, [%r207+60];
	fma.rn.f32 	%f108, %f107, %f44, %f106;
	ld.shared.f32 	%f109, [%r207+64];
	fma.rn.f32 	%f110, %f109, %f45, %f108;
	ld.shared.f32 	%f111, [%r207+68];
	fma.rn.f32 	%f112, %f111, %f46, %f110;
	ld.shared.f32 	%f113, [%r207+72];
	fma.rn.f32 	%f114, %f113, %f47, %f112;
	ld.shared.f32 	%f115, [%r207+76];
	fma.rn.f32 	%f116, %f115, %f48, %f114;
	ld.shared.f32 	%f117, [%r207+80];
	fma.rn.f32 	%f118, %f117, %f49, %f116;
	ld.shared.f32 	%f119, [%r207+84];
	fma.rn.f32 	%f120, %f119, %f50, %f118;
	ld.shared.f32 	%f121, [%r207+88];
	fma.rn.f32 	%f122, %f121, %f51, %f120;
	ld.shared.f32 	%f123, [%r207+92];
	fma.rn.f32 	%f124, %f123, %f52, %f122;
	ld.shared.f32 	%f125, [%r207+96];
	fma.rn.f32 	%f126, %f125, %f53, %f124;
	ld.shared.f32 	%f127, [%r207+100];
	fma.rn.f32 	%f128, %f127, %f54, %f126;
	ld.shared.f32 	%f129, [%r207+104];
	fma.rn.f32 	%f130, %f129, %f55, %f128;
	ld.shared.f32 	%f131, [%r207+108];
	fma.rn.f32 	%f132, %f131, %f56, %f130;
	ld.shared.f32 	%f133, [%r207+112];
	fma.rn.f32 	%f134, %f133, %f57, %f132;
	ld.shared.f32 	%f135, [%r207+116];
	fma.rn.f32 	%f136, %f135, %f58, %f134;
	ld.shared.f32 	%f137, [%r207+120];
	fma.rn.f32 	%f138, %f137, %f59, %f136;
	ld.shared.f32 	%f139, [%r207+124];
	fma.rn.f32 	%f140, %f139, %f60, %f138;
	st.local.f32 	[%rd62], %f140;
	add.s32 	%r103, %r241, 256;
	setp.lt.u32 	%p52, %r241, 16128;
	mov.u32 	%r241, %r103;
	@%p52 bra 	$L__BB2_42;
	bar.sync 	0;
	add.s64 	%rd99, %rd99, 128;
	mul.wide.s32 	%rd63, %r6, 4;
	add.s64 	%rd100, %rd100, %rd63;
	add.s32 	%r224, %r224, 32;
	setp.lt.s32 	%p53, %r224, %r125;
	@%p53 bra 	$L__BB2_2;
$L__BB2_44:
	sub.s32 	%r28, %r123, %r2;
	sub.s32 	%r29, %r124, %r3;
	and.b32  	%r30, %r223, 127;
	shr.u32 	%r208, %r223, 8;
	neg.s32 	%r209, %r208;
	and.b32  	%r31, %r209, 3;
	setp.eq.s32 	%p54, %r31, 0;
	@%p54 bra 	$L__BB2_49;
	shr.u32 	%r210, %r223, 6;
	cvt.u64.u32 	%rd64, %r210;
	and.b64  	%rd65, %rd64, 12;
	add.s64 	%rd98, %rd4, %rd65;
	shr.u32 	%r221, %r223, 7;
	mad.lo.s32 	%r222, %r124, %r221, %r30;
	shl.b32 	%r34, %r124, 1;
	neg.s32 	%r220, %r31;
	shl.b32 	%r211, %r31, 8;
	add.s32 	%r223, %r223, %r211;
$L__BB2_46:
	.pragma "nounroll";
	setp.ge.s32 	%p55, %r30, %r29;
	setp.ge.s32 	%p56, %r221, %r28;
	or.pred  	%p57, %p56, %p55;
	@%p57 bra 	$L__BB2_48;
	ld.local.f32 	%f141, [%rd98];
	cvt.s64.s32 	%rd66, %r222;
	add.s64 	%rd67, %rd66, %rd5;
	shl.b64 	%rd68, %rd67, 2;
	add.s64 	%rd69, %rd3, %rd68;
	st.global.f32 	[%rd69], %f141;
$L__BB2_48:
	add.s64 	%rd98, %rd98, 4;
	add.s32 	%r222, %r222, %r34;
	add.s32 	%r221, %r221, 2;
	add.s32 	%r220, %r220, 1;
	setp.ne.s32 	%p58, %r220, 0;
	@%p58 bra 	$L__BB2_46;
$L__BB2_49:
	add.s32 	%r213, %r223, 768;
	shr.u32 	%r248, %r213, 7;
	mad.lo.s32 	%r249, %r124, %r248, %r30;
	shl.b32 	%r46, %r124, 3;
	cvt.u64.u32 	%rd70, %r223;
	add.s64 	%rd71, %rd70, 768;
	shr.u64 	%rd72, %rd71, 6;
	and.b64  	%rd73, %rd72, 60;
	add.s64 	%rd104, %rd4, %rd73;
	add.s32 	%r214, %r223, 512;
	shr.u32 	%r246, %r214, 7;
	mad.lo.s32 	%r247, %r124, %r246, %r30;
	add.s64 	%rd74, %rd70, 512;
	shr.u64 	%rd75, %rd74, 6;
	and.b64  	%rd76, %rd75, 60;
	add.s64 	%rd103, %rd4, %rd76;
	add.s64 	%rd77, %rd70, 256;
	shr.u64 	%rd78, %rd77, 6;
	and.b64  	%rd79, %rd78, 60;
	add.s64 	%rd102, %rd4, %rd79;
	add.s32 	%r215, %r223, 256;
	shr.u32 	%r244, %r215, 7;
	mad.lo.s32 	%r245, %r124, %r244, %r30;
	shr.u64 	%rd80, %rd70, 6;
	and.b64  	%rd81, %rd80, 28;
	add.s64 	%rd101, %rd4, %rd81;
	shr.u32 	%r242, %r223, 7;
	mad.lo.s32 	%r243, %r124, %r242, %r30;
$L__BB2_50:
	setp.ge.s32 	%p59, %r30, %r29;
	setp.ge.s32 	%p60, %r242, %r28;
	or.pred  	%p61, %p60, %p59;
	@%p61 bra 	$L__BB2_52;
	ld.local.f32 	%f142, [%rd101];
	cvt.s64.s32 	%rd82, %r243;
	add.s64 	%rd83, %rd82, %rd5;
	shl.b64 	%rd84, %rd83, 2;
	add.s64 	%rd85, %rd3, %rd84;
	st.global.f32 	[%rd85], %f142;
$L__BB2_52:
	setp.ge.s32 	%p62, %r30, %r29;
	setp.ge.s32 	%p63, %r244, %r28;
	or.pred  	%p64, %p63, %p62;
	@%p64 bra 	$L__BB2_54;
	ld.local.f32 	%f143, [%rd102];
	cvt.s64.s32 	%rd86, %r245;
	add.s64 	%rd87, %rd86, %rd5;
	shl.b64 	%rd88, %rd87, 2;
	add.s64 	%rd89, %rd3, %rd88;
	st.global.f32 	[%rd89], %f143;
$L__BB2_54:
	setp.ge.s32 	%p65, %r30, %r29;
	setp.ge.s32 	%p66, %r246, %r28;
	or.pred  	%p67, %p66, %p65;
	@%p67 bra 	$L__BB2_56;
	ld.local.f32 	%f144, [%rd103];
	cvt.s64.s32 	%rd90, %r247;
	add.s64 	%rd91, %rd90, %rd5;
	shl.b64 	%rd92, %rd91, 2;
	add.s64 	%rd93, %rd3, %rd92;
	st.global.f32 	[%rd93], %f144;
$L__BB2_56:
	setp.ge.s32 	%p68, %r30, %r29;
	setp.ge.s32 	%p69, %r248, %r28;
	or.pred  	%p70, %p69, %p68;
	@%p70 bra 	$L__BB2_58;
	ld.local.f32 	%f145, [%rd104];
	cvt.s64.s32 	%rd94, %r249;
	add.s64 	%rd95, %rd94, %rd5;
	shl.b64 	%rd96, %rd95, 2;
	add.s64 	%rd97, %rd3, %rd96;
	st.global.f32 	[%rd97], %f145;
$L__BB2_58:
	add.s32 	%r114, %r223, 1024;
	add.s32 	%r249, %r249, %r46;
	add.s32 	%r248, %r248, 8;
	add.s64 	%rd104, %rd104, 16;
	add.s32 	%r247, %r247, %r46;
	add.s32 	%r246, %r246, 8;
	add.s64 	%rd103, %rd103, 16;
	add.s64 	%rd102, %rd102, 16;
	add.s32 	%r245, %r245, %r46;
	add.s32 	%r244, %r244, 8;
	add.s64 	%rd101, %rd101, 16;
	add.s32 	%r243, %r243, %r46;
	add.s32 	%r242, %r242, 8;
	setp.lt.u32 	%p71, %r223, 15360;
	mov.u32 	%r223, %r114;
	@%p71 bra 	$L__BB2_50;
	ret;

}
	// .globl	_Z16matmul_v4_kernelILi128ELi128ELi32ELi8ELi8EEvPKfS1_Pfiii
.visible .entry _Z16matmul_v4_kernelILi128ELi128ELi32ELi8ELi8EEvPKfS1_Pfiii(
	.param .u64 .ptr .align 1 _Z16matmul_v4_kernelILi128ELi128ELi32ELi8ELi8EEvPKfS1_Pfiii_param_0,
	.param .u64 .ptr .align 1 _Z16matmul_v4_kernelILi128ELi128ELi32ELi8ELi8EEvPKfS1_Pfiii_param_1,
	.param .u64 .ptr .align 1 _Z16matmul_v4_kernelILi128ELi128ELi32ELi8ELi8EEvPKfS1_Pfiii_param_2,
	.param .u32 _Z16matmul_v4_kernelILi128ELi128ELi32ELi8ELi8EEvPKfS1_Pfiii_param_3,
	.param .u32 _Z16matmul_v4_kernelILi128ELi128ELi32ELi8ELi8EEvPKfS1_Pfiii_param_4,
	.param .u32 _Z16matmul_v4_kernelILi128ELi128ELi32ELi8ELi8EEvPKfS1_Pfiii_param_5
)
{
	.reg .pred 	%p<230>;
	.reg .b32 	%r<425>;
	.reg .b32 	%f<523>;
	.reg .b64 	%rd<63>;
	// demoted variable
	.shared .align 4 .b8 _ZZ16matmul_v4_kernelILi128ELi128ELi32ELi8ELi8EEvPKfS1_PfiiiE7A_shmem[16384];
	// demoted variable
	.shared .align 4 .b8 _ZZ16matmul_v4_kernelILi128ELi128ELi32ELi8ELi8EEvPKfS1_PfiiiE7B_shmem[16384];
	ld.param.u64 	%rd18, [_Z16matmul_v4_kernelILi128ELi128ELi32ELi8ELi8EEvPKfS1_Pfiii_param_0];
	ld.param.u64 	%rd19, [_Z16matmul_v4_kernelILi128ELi128ELi32ELi8ELi8EEvPKfS1_Pfiii_param_1];
	ld.param.u32 	%r60, [_Z16matmul_v4_kernelILi128ELi128ELi32ELi8ELi8EEvPKfS1_Pfiii_param_4];
	ld.param.u32 	%r61, [_Z16matmul_v4_kernelILi128ELi128ELi32ELi8ELi8EEvPKfS1_Pfiii_param_5];
	cvta.to.global.u64 	%rd1, %rd18;
	cvta.to.global.u64 	%rd2, %rd19;
	mov.u32 	%r62, %ctaid.x;
	add.s32 	%r63, %r60, 127;
	shr.s32 	%r64, %r63, 31;
	shr.u32 	%r65, %r64, 25;
	add.s32 	%r66, %r63, %r65;
	shr.s32 	%r67, %r66, 7;
	div.s32 	%r68, %r62, %r67;
	mul.lo.s32 	%r69, %r68, %r67;
	sub.s32 	%r70, %r62, %r69;
	shl.b32 	%r1, %r68, 7;
	shl.b32 	%r2, %r70, 7;
	setp.lt.s32 	%p1, %r61, 1;
	mov.f32 	%f317, 0f00000000;
	mov.f32 	%f318, %f317;
	mov.f32 	%f319, %f317;
	mov.f32 	%f320, %f317;
	mov.f32 	%f321, %f317;
	mov.f32 	%f322, %f317;
	mov.f32 	%f323, %f317;
	mov.f32 	%f324, %f317;
	mov.f32 	%f325, %f317;
	mov.f32 	%f326, %f317;
	mov.f32 	%f327, %f317;
	mov.f32 	%f328, %f317;
	mov.f32 	%f329, %f317;
	mov.f32 	%f330, %f317;
	mov.f32 	%f331, %f317;
	mov.f32 	%f332, %f317;
	mov.f32 	%f333, %f317;
	mov.f32 	%f334, %f317;
	mov.f32 	%f335, %f317;
	mov.f32 	%f336, %f317;
	mov.f32 	%f337, %f317;
	mov.f32 	%f338, %f317;
	mov.f32 	%f339, %f317;
	mov.f32 	%f340, %f317;
	mov.f32 	%f341, %f317;
	mov.f32 	%f342, %f317;
	mov.f32 	%f343, %f317;
	mov.f32 	%f344, %f317;
	mov.f32 	%f345, %f317;
	mov.f32 	%f346, %f317;
	mov.f32 	%f347, %f317;
	mov.f32 	%f348, %f317;
	mov.f32 	%f349, %f317;
	mov.f32 	%f350, %f317;
	mov.f32 	%f351, %f317;
	mov.f32 	%f352, %f317;
	mov.f32 	%f353, %f317;
	mov.f32 	%f354, %f317;
	mov.f32 	%f355, %f317;
	mov.f32 	%f356, %f317;
	mov.f32 	%f357, %f317;
	mov.f32 	%f358, %f317;
	mov.f32 	%f359, %f317;
	mov.f32 	%f360, %f317;
	mov.f32 	%f361, %f317;
	mov.f32 	%f362, %f317;
	mov.f32 	%f363, %f317;
	mov.f32 	%f364, %f317;
	mov.f32 	%f365, %f317;
	mov.f32 	%f366, %f317;
	mov.f32 	%f367, %f317;
	mov.f32 	%f368, %f317;
	mov.f32 	%f369, %f317;
	mov.f32 	%f370, %f317;
	mov.f32 	%f371, %f317;
	mov.f32 	%f372, %f317;
	mov.f32 	%f373, %f317;
	mov.f32 	%f374, %f317;
	mov.f32 	%f375, %f317;
	mov.f32 	%f376, %f317;
	mov.f32 	%f377, %f317;
	mov.f32 	%f378, %f317;
	mov.f32 	%f379, %f317;
	mov.f32 	%f380, %f317;
	@%p1 bra 	$L__BB3_44;
	ld.param.u32 	%r386, [_Z16matmul_v4_kernelILi128ELi128ELi32ELi8ELi8EEvPKfS1_Pfiii_param_5];
	mul.wide.u32 	%rd20, %r2, 4;
	add.s64 	%rd62, %rd2, %rd20;
	mul.lo.s32 	%r72, %r1, %r386;
	mul.wide.s32 	%rd21, %r72, 4;
	add.s64 	%rd61, %rd1, %rd21;
	mov.b32 	%r407, 0;
	mov.f32 	%f317, 0f00000000;
$L__BB3_2:
	mov.u32 	%r408, %tid.x;
	shr.u32 	%r73, %r408, 8;
	neg.s32 	%r74, %r73;
	and.b32  	%r75, %r74, 3;
	setp.eq.s32 	%p2, %r75, 0;
	@%p2 bra 	$L__BB3_12;
	ld.param.u32 	%r387, [_Z16matmul_v4_kernelILi128ELi128ELi32ELi8ELi8EEvPKfS1_Pfiii_param_5];
	ld.param.u32 	%r355, [_Z16matmul_v4_kernelILi128ELi128ELi32ELi8ELi8EEvPKfS1_Pfiii_param_3];
	mov.u32 	%r76, %tid.x;
	shr.u32 	%r78, %r76, 5;
	sub.s32 	%r79, %r355, %r1;
	setp.ge.s32 	%p3, %r78, %r79;
	and.b32  	%r80, %r76, 31;
	sub.s32 	%r81, %r387, %r407;
	setp.ge.s32 	%p4, %r80, %r81;
	mov.f32 	%f381, 0f00000000;
	or.pred  	%p5, %p3, %p4;
	@%p5 bra 	$L__BB3_5;
	ld.param.u32 	%r388, [_Z16matmul_v4_kernelILi128ELi128ELi32ELi8ELi8EEvPKfS1_Pfiii_param_5];
	mad.lo.s32 	%r85, %r78, %r388, %r80;
	mul.wide.u32 	%rd22, %r85, 4;
	add.s64 	%rd23, %rd61, %rd22;
	ld.global.f32 	%f381, [%rd23];
$L__BB3_5:
	add.s32 	%r408, %r76, 256;
	shr.u32 	%r87, %r76, 8;
	neg.s32 	%r88, %r87;
	and.b32  	%r89, %r88, 3;
	setp.eq.s32 	%p6, %r89, 1;
	shl.b32 	%r90, %r76, 2;
	and.b32  	%r91, %r90, 3968;
	mov.u32 	%r92, _ZZ16matmul_v4_kernelILi128ELi128ELi32ELi8ELi8EEvPKfS1_PfiiiE7A_shmem;
	add.s32 	%r93, %r92, %r91;
	and.b32  	%r94, %r90, 124;
	add.s32 	%r95, %r93, %r94;
	st.shared.f32 	[%r95], %f381;
	@%p6 bra 	$L__BB3_12;
	ld.param.u32 	%r389, [_Z16matmul_v4_kernelILi128ELi128ELi32ELi8ELi8EEvPKfS1_Pfiii_param_5];
	ld.param.u32 	%r356, [_Z16matmul_v4_kernelILi128ELi128ELi32ELi8ELi8EEvPKfS1_Pfiii_param_3];
	sub.s32 	%r99, %r389, %r407;
	setp.ge.s32 	%p7, %r80, %r99;
	add.s32 	%r100, %r76, 256;
	shr.u32 	%r101, %r100, 5;
	sub.s32 	%r102, %r356, %r1;
	setp.ge.s32 	%p8, %r101, %r102;
	mov.f32 	%f382, 0f00000000;
	or.pred  	%p9, %p8, %p7;
	@%p9 bra 	$L__BB3_8;
	ld.param.u32 	%r390, [_Z16matmul_v4_kernelILi128ELi128ELi32ELi8ELi8EEvPKfS1_Pfiii_param_5];
	and.b32  	%r106, %r76, 31;
	mad.lo.s32 	%r107, %r101, %r390, %r106;
	mul.wide.u32 	%rd24, %r107, 4;
	add.s64 	%rd25, %rd61, %rd24;
	ld.global.f32 	%f382, [%rd25];
$L__BB3_8:
	add.s32 	%r408, %r76, 512;
	setp.eq.s32 	%p10, %r89, 2;
	shl.b32 	%r112, %r76, 2;
	add.s32 	%r113, %r112, 1024;
	and.b32  	%r114, %r113, 8064;
	mov.u32 	%r115, _ZZ16matmul_v4_kernelILi128ELi128ELi32ELi8ELi8EEvPKfS1_PfiiiE7A_shmem;
	add.s32 	%r116, %r115, %r114;
	and.b32  	%r117, %r112, 124;
	add.s32 	%r118, %r116, %r117;
	st.shared.f32 	[%r118], %f382;
	@%p10 bra 	$L__BB3_12;
	ld.param.u32 	%r391, [_Z16matmul_v4_kernelILi128ELi128ELi32ELi8ELi8EEvPKfS1_Pfiii_param_5];
	ld.param.u32 	%r357, [_Z16matmul_v4_kernelILi128ELi128ELi32ELi8ELi8EEvPKfS1_Pfiii_param_3];
	and.b32  	%r121, %r76, 31;
	sub.s32 	%r122, %r391, %r407;
	setp.ge.s32 	%p11, %r121, %r122;
	add.s32 	%r123, %r76, 512;
	shr.u32 	%r124, %r123, 5;
	sub.s32 	%r125, %r357, %r1;
	setp.ge.s32 	%p12, %r124, %r125;
	mov.f32 	%f383, 0f00000000;
	or.pred  	%p13, %p12, %p11;
	@%p13 bra 	$L__BB3_11;
	ld.param.u32 	%r392, [_Z16matmul_v4_kernelILi128ELi128ELi32ELi8ELi8EEvPKfS1_Pfiii_param_5];
	and.b32  	%r129, %r76, 31;
	mad.lo.s32 	%r130, %r124, %r392, %r129;
	mul.wide.u32 	%rd26, %r130, 4;
	add.s64 	%rd27, %rd61, %rd26;
	ld.global.f32 	%f383, [%rd27];
$L__BB3_11:
	add.s32 	%r408, %r76, 768;
	add.s32 	%r133, %r112, 2048;
	and.b32  	%r134, %r133, 8064;
	add.s32 	%r136, %r115, %r134;
	and.b32  	%r137, %r112, 124;
	add.s32 	%r138, %r136, %r137;
	st.shared.f32 	[%r138], %f383;
$L__BB3_12:
	ld.param.u32 	%r393, [_Z16matmul_v4_kernelILi128ELi128ELi32ELi8ELi8EEvPKfS1_Pfiii_param_5];
	add.s32 	%r139, %r408, 768;
	shr.u32 	%r418, %r139, 5;
	shl.b32 	%r140, %r418, 7;
	mov.u32 	%r141, %tid.x;
	and.b32  	%r142, %r141, 31;
	shl.b32 	%r143, %r141, 2;
	and.b32  	%r144, %r143, 124;
	mov.u32 	%r145, _ZZ16matmul_v4_kernelILi128ELi128ELi32ELi8ELi8EEvPKfS1_PfiiiE7A_shmem;
	add.s32 	%r146, %r145, %r144;
	add.s32 	%r420, %r146, %r140;
	mad.lo.s32 	%r419, %r393, %r418, %r142;
	add.s32 	%r147, %r408, 512;
	shr.u32 	%r415, %r147, 5;
	shl.b32 	%r148, %r415, 7;
	add.s32 	%r417, %r146, %r148;
	mad.lo.s32 	%r416, %r393, %r415, %r142;
	add.s32 	%r149, %r408, 256;
	shr.u32 	%r412, %r149, 5;
	shl.b32 	%r150, %r412, 7;
	add.s32 	%r414, %r146, %r150;
	mad.lo.s32 	%r413, %r393, %r412, %r142;
	shr.u32 	%r409, %r408, 5;
	shl.b32 	%r151, %r409, 7;
	add.s32 	%r411, %r146, %r151;
	mad.lo.s32 	%r410, %r393, %r409, %r142;
$L__BB3_13:
	ld.param.u32 	%r394, [_Z16matmul_v4_kernelILi128ELi128ELi32ELi8ELi8EEvPKfS1_Pfiii_param_5];
	ld.param.u32 	%r358, [_Z16matmul_v4_kernelILi128ELi128ELi32ELi8ELi8EEvPKfS1_Pfiii_param_3];
	mov.u32 	%r152, %tid.x;
	and.b32  	%r154, %r152, 31;
	sub.s32 	%r155, %r394, %r407;
	setp.ge.s32 	%p14, %r154, %r155;
	sub.s32 	%r156, %r358, %r1;
	setp.ge.s32 	%p15, %r409, %r156;
	mov.f32 	%f384, 0f00000000;
	or.pred  	%p16, %p15, %p14;
	@%p16 bra 	$L__BB3_15;
	mul.wide.u32 	%rd28, %r410, 4;
	add.s64 	%rd29, %rd61, %rd28;
	ld.global.f32 	%f384, [%rd29];
$L__BB3_15:
	ld.param.u32 	%r395, [_Z16matmul_v4_kernelILi128ELi128ELi32ELi8ELi8EEvPKfS1_Pfiii_param_5];
	ld.param.u32 	%r359, [_Z16matmul_v4_kernelILi128ELi128ELi32ELi8ELi8EEvPKfS1_Pfiii_param_3];
	mov.u32 	%r157, %tid.x;
	and.b32  	%r159, %r157, 31;
	sub.s32 	%r160, %r395, %r407;
	setp.ge.s32 	%p17, %r159, %r160;
	st.shared.f32 	[%r411], %f384;
	sub.s32 	%r161, %r359, %r1;
	setp.ge.s32 	%p18, %r412, %r161;
	mov.f32 	%f385, 0f00000000;
	or.pred  	%p19, %p18, %p17;
	@%p19 bra 	$L__BB3_17;
	mul.wide.u32 	%rd30, %r413, 4;
	add.s64 	%rd31, %rd61, %rd30;
	ld.global.f32 	%f385, [%rd31];
$L__BB3_17:
	ld.param.u32 	%r396, [_Z16matmul_v4_kernelILi128ELi128ELi32ELi8ELi8EEvPKfS1_Pfiii_param_5];
	ld.param.u32 	%r360, [_Z16matmul_v4_kernelILi128ELi128ELi32ELi8ELi8EEvPKfS1_Pfiii_param_3];
	mov.u32 	%r162, %tid.x;
	and.b32  	%r164, %r162, 31;
	sub.s32 	%r165, %r396, %r407;
	setp.ge.s32 	%p20, %r164, %r165;
	st.shared.f32 	[%r414], %f385;
	sub.s32 	%r166, %r360, %r1;
	setp.ge.s32 	%p21, %r415, %r166;
	mov.f32 	%f386, 0f00000000;
	or.pred  	%p22, %p21, %p20;
	@%p22 bra 	$L__BB3_19;
	mul.wide.u32 	%rd32, %r416, 4;
	add.s64 	%rd33, %rd61, %rd32;
	ld.global.f32 	%f386, [%rd33];
$L__BB3_19:
	ld.param.u32 	%r397, [_Z16matmul_v4_kernelILi128ELi128ELi32ELi8ELi8EEvPKfS1_Pfiii_param_5];
	ld.param.u32 	%r361, [_Z16matmul_v4_kernelILi128ELi128ELi32ELi8ELi8EEvPKfS1_Pfiii_param_3];
	mov.u32 	%r167, %tid.x;
	and.b32  	%r169, %r167, 31;
	sub.s32 	%r170, %r397, %r407;
	setp.ge.s32 	%p23, %r169, %r170;
	st.shared.f32 	[%r417], %f386;
	sub.s32 	%r171, %r361, %r1;
	setp.ge.s32 	%p24, %r418, %r171;
	mov.f32 	%f387, 0f00000000;
	or.pred  	%p25, %p24, %p23;
	@%p25 bra 	$L__BB3_21;
	mul.wide.u32 	%rd34, %r419, 4;
	add.s64 	%rd35, %rd61, %rd34;
	ld.global.f32 	%f387, [%rd35];
$L__BB3_21:
	ld.param.u32 	%r398, [_Z16matmul_v4_kernelILi128ELi128ELi32ELi8ELi8EEvPKfS1_Pfiii_param_5];
	st.shared.f32 	[%r420], %f387;
	add.s32 	%r34, %r408, 1024;
	add.s32 	%r420, %r420, 4096;
	shl.b32 	%r172, %r398, 5;
	add.s32 	%r419, %r419, %r172;
	add.s32 	%r418, %r418, 32;
	add.s32 	%r417, %r417, 4096;
	add.s32 	%r416, %r416, %r172;
	add.s32 	%r415, %r415, 32;
	add.s32 	%r414, %r414, 4096;
	add.s32 	%r413, %r413, %r172;
	add.s32 	%r412, %r412, 32;
	add.s32 	%r411, %r411, 4096;
	add.s32 	%r410, %r410, %r172;
	add.s32 	%r409, %r409, 32;
	setp.lt.u32 	%p26, %r408, 3072;
	mov.u32 	%r408, %r34;
	@%p26 bra 	$L__BB3_13;
	mov.u32 	%r422, %tid.x;
	shr.u32 	%r173, %r422, 8;
	neg.s32 	%r174, %r173;
	and.b32  	%r175, %r174, 3;
	setp.eq.s32 	%p27, %r175, 0;
	@%p27 bra 	$L__BB3_32;
	ld.param.u32 	%r399, [_Z16matmul_v4_kernelILi128ELi128ELi32ELi8ELi8EEvPKfS1_Pfiii_param_5];
	ld.param.u32 	%r363, [_Z16matmul_v4_kernelILi128ELi128ELi32ELi8ELi8EEvPKfS1_Pfiii_param_4];
	mov.u32 	%r176, %tid.x;
	and.b32  	%r178, %r176, 127;
	sub.s32 	%r179, %r363, %r2;
	setp.ge.s32 	%p28, %r178, %r179;
	shr.u32 	%r180, %r176, 7;
	sub.s32 	%r181, %r399, %r407;
	setp.ge.s32 	%p29, %r180, %r181;
	mov.f32 	%f388, 0f00000000;
	or.pred  	%p30, %p29, %p28;
	@%p30 bra 	$L__BB3_25;
	ld.param.u32 	%r364, [_Z16matmul_v4_kernelILi128ELi128ELi32ELi8ELi8EEvPKfS1_Pfiii_param_4];
	mad.lo.s32 	%r185, %r180, %r364, %r178;
	mul.wide.s32 	%rd36, %r185, 4;
	add.s64 	%rd37, %rd62, %rd36;
	ld.global.f32 	%f388, [%rd37];
$L__BB3_25:
	add.s32 	%r422, %r176, 256;
	shr.u32 	%r187, %r176, 8;
	neg.s32 	%r188, %r187;
	and.b32  	%r189, %r188, 3;
	setp.eq.s32 	%p31, %r189, 1;
	shl.b32 	%r190, %r176, 2;
	and.b32  	%r191, %r190, 3584;
	mov.u32 	%r192, _ZZ16matmul_v4_kernelILi128ELi128ELi32ELi8ELi8EEvPKfS1_PfiiiE7B_shmem;
	add.s32 	%r193, %r192, %r191;
	and.b32  	%r194, %r190, 508;
	add.s32 	%r195, %r193, %r194;
	st.shared.f32 	[%r195], %f388;
	@%p31 bra 	$L__BB3_32;
	ld.param.u32 	%r400, [_Z16matmul_v4_kernelILi128ELi128ELi32ELi8ELi8EEvPKfS1_Pfiii_param_5];
	ld.param.u32 	%r365, [_Z16matmul_v4_kernelILi128ELi128ELi32ELi8ELi8EEvPKfS1_Pfiii_param_4];
	sub.s32 	%r199, %r365, %r2;
	setp.ge.s32 	%p32, %r178, %r199;
	add.s32 	%r200, %r176, 256;
	shr.u32 	%r201, %r200, 7;
	sub.s32 	%r202, %r400, %r407;
	setp.ge.s32 	%p33, %r201, %r202;
	mov.f32 	%f389, 0f00000000;
	or.pred  	%p34, %p33, %p32;
	@%p34 bra 	$L__BB3_28;
	ld.param.u32 	%r366, [_Z16matmul_v4_kernelILi128ELi128ELi32ELi8ELi8EEvPKfS1_Pfiii_param_4];
	and.b32  	%r206, %r176, 127;
	mad.lo.s32 	%r207, %r201, %r366, %r206;
	mul.wide.s32 	%rd38, %r207, 4;
	add.s64 	%rd39, %rd62, %rd38;
	ld.global.f32 	%f389, [%rd39];
$L__BB3_28:
	add.s32 	%r422, %r176, 512;
	setp.eq.s32 	%p35, %r189, 2;
	shl.b32 	%r212, %r176, 2;
	add.s32 	%r213, %r212, 1024;
	and.b32  	%r214, %r213, 7680;
	mov.u32 	%r215, _ZZ16matmul_v4_kernelILi128ELi128ELi32ELi8ELi8EEvPKfS1_PfiiiE7B_shmem;
	add.s32 	%r216, %r215, %r214;
	and.b32  	%r217, %r212, 508;
	add.s32 	%r218, %r216, %r217;
	st.shared.f32 	[%r218], %f389;
	@%p35 bra 	$L__BB3_32;
	ld.param.u32 	%r401, [_Z16matmul_v4_kernelILi128ELi128ELi32ELi8ELi8EEvPKfS1_Pfiii_param_5];
	ld.param.u32 	%r367, [_Z16matmul_v4_kernelILi128ELi128ELi32ELi8ELi8EEvPKfS1_Pfiii_param_4];
	and.b32  	%r221, %r176, 127;
	sub.s32 	%r222, %r367, %r2;
	setp.ge.s32 	%p36, %r221, %r222;
	add.s32 	%r223, %r176, 512;
	shr.u32 	%r224, %r223, 7;
	sub.s32 	%r225, %r401, %r407;
	setp.ge.s32 	%p37, %r224, %r225;
	mov.f32 	%f390, 0f00000000;
	or.pred  	%p38, %p37, %p36;
	@%p38 bra 	$L__BB3_31;
	ld.param.u32 	%r368, [_Z16matmul_v4_kernelILi128ELi128ELi32ELi8ELi8EEvPKfS1_Pfiii_param_4];
	and.b32  	%r229, %r176, 127;
	mad.lo.s32 	%r230, %r224, %r368, %r229;
	mul.wide.s32 	%rd40, %r230, 4;
	add.s64 	%rd41, %rd62, %rd40;
	ld.global.f32 	%f390, [%rd41];
$L__BB3_31:
	add.s32 	%r422, %r176, 768;
	add.s32 	%r233, %r212, 2048;
	and.b32  	%r234, %r233, 7680;
	add.s32 	%r236, %r215, %r234;
	and.b32  	%r237, %r212, 508;
	add.s32 	%r238, %r236, %r237;
	st.shared.f32 	[%r238], %f390;
$L__BB3_32:
	ld.param.u32 	%r402, [_Z16matmul_v4_kernelILi128ELi128ELi32ELi8ELi8EEvPKfS1_Pfiii_param_5];
	ld.param.u32 	%r369, [_Z16matmul_v4_kernelILi128ELi128ELi32ELi8ELi8EEvPKfS1_Pfiii_param_4];
	mov.u32 	%r239, %tid.x;
	and.b32  	%r241, %r239, 127;
	sub.s32 	%r242, %r369, %r2;
	setp.ge.s32 	%p39, %r241, %r242;
	shr.u32 	%r243, %r422, 7;
	sub.s32 	%r244, %r402, %r407;
	setp.ge.s32 	%p40, %r243, %r244;
	mov.f32 	%f391, 0f00000000;
	or.pred  	%p41, %p40, %p39;
	@%p41 bra 	$L__BB3_34;
	ld.param.u32 	%r370, [_Z16matmul_v4_kernelILi128ELi128ELi32ELi8ELi8EEvPKfS1_Pfiii_param_4];
	mad.lo.s32 	%r248, %r243, %r370, %r241;
	mul.wide.s32 	%rd42, %r248, 4;
	add.s64 	%rd43, %rd62, %rd42;
	ld.global.f32 	%f391, [%rd43];
$L__BB3_34:
	ld.param.u32 	%r403, [_Z16matmul_v4_kernelILi128ELi128ELi32ELi8ELi8EEvPKfS1_Pfiii_param_5];
	ld.param.u32 	%r371, [_Z16matmul_v4_kernelILi128ELi128ELi32ELi8ELi8EEvPKfS1_Pfiii_param_4];
	sub.s32 	%r252, %r371, %r2;
	setp.ge.s32 	%p42, %r241, %r252;
	shl.b32 	%r253, %r239, 2;
	and.b32  	%r254, %r253, 508;
	mov.u32 	%r255, _ZZ16matmul_v4_kernelILi128ELi128ELi32ELi8ELi8EEvPKfS1_PfiiiE7B_shmem;
	add.s32 	%r256, %r255, %r254;
	shl.b32 	%r257, %r422, 2;
	and.b32  	%r258, %r257, -512;
	add.s32 	%r259, %r256, %r258;
	st.shared.f32 	[%r259], %f391;
	add.s32 	%r260, %r422, 256;
	shr.u32 	%r261, %r260, 7;
	sub.s32 	%r262, %r403, %r407;
	setp.ge.s32 	%p43, %r261, %r262;
	mov.f32 	%f392, 0f00000000;
	or.pred  	%p44, %p43, %p42;
	@%p44 bra 	$L__BB3_36;
	ld.param.u32 	%r372, [_Z16matmul_v4_kernelILi128ELi128ELi32ELi8ELi8EEvPKfS1_Pfiii_param_4];
	mov.u32 	%r265, %tid.x;
	and.b32  	%r266, %r265, 127;
	mad.lo.s32 	%r267, %r261, %r372, %r266;
	mul.wide.s32 	%rd44, %r267, 4;
	add.s64 	%rd45, %rd62, %rd44;
	ld.global.f32 	%f392, [%rd45];
$L__BB3_36:
	ld.param.u32 	%r404, [_Z16matmul_v4_kernelILi128ELi128ELi32ELi8ELi8EEvPKfS1_Pfiii_param_5];
	ld.param.u32 	%r373, [_Z16matmul_v4_kernelILi128ELi128ELi32ELi8ELi8EEvPKfS1_Pfiii_param_4];
	and.b32  	%r270, %r239, 127;
	sub.s32 	%r271, %r373, %r2;
	setp.ge.s32 	%p45, %r270, %r271;
	mov.u32 	%r274, _ZZ16matmul_v4_kernelILi128ELi128ELi32ELi8ELi8EEvPKfS1_PfiiiE7B_shmem;
	add.s32 	%r275, %r274, %r254;
	shl.b32 	%r276, %r422, 2;
	add.s32 	%r277, %r276, 1024;
	and.b32  	%r278, %r277, -512;
	add.s32 	%r279, %r275, %r278;
	st.shared.f32 	[%r279], %f392;
	add.s32 	%r280, %r422, 512;
	shr.u32 	%r281, %r280, 7;
	sub.s32 	%r282, %r404, %r407;
	setp.ge.s32 	%p46, %r281, %r282;
	mov.f32 	%f393, 0f00000000;
	or.pred  	%p47, %p46, %p45;
	@%p47 bra 	$L__BB3_38;
	ld.param.u32 	%r374, [_Z16matmul_v4_kernelILi128ELi128ELi32ELi8ELi8EEvPKfS1_Pfiii_param_4];
	mov.u32 	%r285, %tid.x;
	and.b32  	%r286, %r285, 127;
	mad.lo.s32 	%r287, %r281, %r374, %r286;
	mul.wide.s32 	%rd46, %r287, 4;
	add.s64 	%rd47, %rd62, %rd46;
	ld.global.f32 	%f393, [%rd47];
$L__BB3_38:
	ld.param.u32 	%r405, [_Z16matmul_v4_kernelILi128ELi128ELi32ELi8ELi8EEvPKfS1_Pfiii_param_5];
	ld.param.u32 	%r375, [_Z16matmul_v4_kernelILi128ELi128ELi32ELi8ELi8EEvPKfS1_Pfiii_param_4];
	sub.s32 	%r291, %r375, %r2;
	setp.ge.s32 	%p48, %r270, %r291;
	shl.b32 	%r292, %r239, 2;
	and.b32  	%r293, %r292, 508;
	mov.u32 	%r294, _ZZ16matmul_v4_kernelILi128ELi128ELi32ELi8ELi8EEvPKfS1_PfiiiE7B_shmem;
	add.s32 	%r295, %r294, %r293;
	shl.b32 	%r296, %r422, 2;
	add.s32 	%r297, %r296, 2048;
	and.b32  	%r298, %r297, -512;
	add.s32 	%r299, %r295, %r298;
	st.shared.f32 	[%r299], %f393;
	add.s32 	%r300, %r422, 768;
	shr.u32 	%r301, %r300, 7;
	sub.s32 	%r302, %r405, %r407;
	setp.ge.s32 	%p49, %r301, %r302;
	mov.f32 	%f394, 0f00000000;
	or.pred  	%p50, %p49, %p48;
	@%p50 bra 	$L__BB3_40;
	ld.param.u32 	%r376, [_Z16matmul_v4_kernelILi128ELi128ELi32ELi8ELi8EEvPKfS1_Pfiii_param_4];
	mov.u32 	%r305, %tid.x;
	and.b32  	%r306, %r305, 127;
	mad.lo.s32 	%r307, %r301, %r376, %r306;
	mul.wide.s32 	%rd48, %r307, 4;
	add.s64 	%rd49, %rd62, %rd48;
	ld.global.f32 	%f394, [%rd49];
$L__BB3_40:
	add.s32 	%r314, %r296, 3072;
	and.b32  	%r315, %r314, -512;
	add.s32 	%r316, %r295, %r315;
	st.shared.f32 	[%r316], %f394;
	add.s32 	%r53, %r422, 1024;
	setp.lt.u32 	%p51, %r422, 3072;
	mov.u32 	%r422, %r53;
	@%p51 bra 	$L__BB3_32;
	bar.sync 	0;
	mov.b32 	%r424, 0;
$L__BB3_42:
	mov.u32 	%r318, %tid.x;
	shl.b32 	%r319, %r318, 4;
	and.b32  	%r320, %r319, 16128;
	add.s32 	%r321, %r320, %r424;
	shl.b32 	%r322, %r321, 2;
	mov.u32 	%r323, _ZZ16matmul_v4_kernelILi128ELi128ELi32ELi8ELi8EEvPKfS1_PfiiiE7A_shmem;
	add.s32 	%r324, %r323, %r322;
	ld.shared.f32 	%f301, [%r324];
	ld.shared.f32 	%f302, [%r324+128];
	ld.shared.f32 	%f303, [%r324+256];
	ld.shared.f32 	%f304, [%r324+384];
	ld.shared.f32 	%f305, [%r324+512];
	ld.shared.f32 	%f306, [%r324+640];
	ld.shared.f32 	%f307, [%r324+768];
	ld.shared.f32 	%f308, [%r324+896];
	shl.b32 	%r325, %r424, 9;
	shl.b32 	%r326, %r318, 5;
	and.b32  	%r327, %r326, 480;
	or.b32  	%r328, %r325, %r327;
	mov.u32 	%r329, _ZZ16matmul_v4_kernelILi128ELi128ELi32ELi8ELi8EEvPKfS1_PfiiiE7B_shmem;
	add.s32 	%r330, %r329, %r328;
	ld.shared.f32 	%f309, [%r330];
	ld.shared.f32 	%f310, [%r330+4];
	ld.shared.f32 	%f311, [%r330+8];
	ld.shared.f32 	%f312, [%r330+12];
	ld.shared.f32 	%f313, [%r330+16];
	ld.shared.f32 	%f314, [%r330+20];
	ld.shared.f32 	%f315, [%r330+24];
	ld.shared.f32 	%f316, [%r330+28];
	fma.rn.f32 	%f364, %f301, %f309, %f364;
	fma.rn.f32 	%f363, %f301, %f310, %f363;
	fma.rn.f32 	%f362, %f301, %f311, %f362;
	fma.rn.f32 	%f361, %f301, %f312, %f361;
	fma.rn.f32 	%f360, %f301, %f313, %f360;
	fma.rn.f32 	%f359, %f301, %f314, %f359;
	fma.rn.f32 	%f358, %f301, %f315, %f358;
	fma.rn.f32 	%f357, %f301, %f316, %f357;
	fma.rn.f32 	%f356, %f302, %f309, %f356;
	fma.rn.f32 	%f355, %f302, %f310, %f355;
	fma.rn.f32 	%f354, %f302, %f311, %f354;
	fma.rn.f32 	%f353, %f302, %f312, %f353;
	fma.rn.f32 	%f352, %f302, %f313, %f352;
	fma.rn.f32 	%f351, %f302, %f314, %f351;
	fma.rn.f32 	%f350, %f302, %f315, %f350;
	fma.rn.f32 	%f349, %f302, %f316, %f349;
	fma.rn.f32 	%f348, %f303, %f309, %f348;
	fma.rn.f32 	%f347, %f303, %f310, %f347;
	fma.rn.f32 	%f346, %f303, %f311, %f346;
	fma.rn.f32 	%f345, %f303, %f312, %f345;
	fma.rn.f32 	%f344, %f303, %f313, %f344;
	fma.rn.f32 	%f343, %f303, %f314, %f343;
	fma.rn.f32 	%f342, %f303, %f315, %f342;
	fma.rn.f32 	%f341, %f303, %f316, %f341;
	fma.rn.f32 	%f340, %f304, %f309, %f340;
	fma.rn.f32 	%f339, %f304, %f310, %f339;
	fma.rn.f32 	%f338, %f304, %f311, %f338;
	fma.rn.f32 	%f337, %f304, %f312, %f337;
	fma.rn.f32 	%f336, %f304, %f313, %f336;
	fma.rn.f32 	%f335, %f304, %f314, %f335;
	fma.rn.f32 	%f334, %f304, %f315, %f334;
	fma.rn.f32 	%f333, %f304, %f316, %f333;
	fma.rn.f32 	%f332, %f305, %f309, %f332;
	fma.rn.f32 	%f331, %f305, %f310, %f331;
	fma.rn.f32 	%f330, %f305, %f311, %f330;
	fma.rn.f32 	%f329, %f305, %f312, %f329;
	fma.rn.f32 	%f328, %f305, %f313, %f328;
	fma.rn.f32 	%f327, %f305, %f314, %f327;
	fma.rn.f32 	%f326, %f305, %f315, %f326;
	fma.rn.f32 	%f325, %f305, %f316, %f325;
	fma.rn.f32 	%f324, %f306, %f309, %f324;
	fma.rn.f32 	%f323, %f306, %f310, %f323;
	fma.rn.f32 	%f322, %f306, %f311, %f322;
	fma.rn.f32 	%f321, %f306, %f312, %f321;
	fma.rn.f32 	%f320, %f306, %f313, %f320;
	fma.rn.f32 	%f319, %f306, %f314, %f319;
	fma.rn.f32 	%f318, %f306, %f315, %f318;
	fma.rn.f32 	%f317, %f306, %f316, %f317;
	fma.rn.f32 	%f365, %f307, %f309, %f365;
	fma.rn.f32 	%f366, %f307, %f310, %f366;
	fma.rn.f32 	%f367, %f307, %f311, %f367;
	fma.rn.f32 	%f368, %f307, %f312, %f368;
	fma.rn.f32 	%f369, %f307, %f313, %f369;
	fma.rn.f32 	%f370, %f307, %f314, %f370;
	fma.rn.f32 	%f371, %f307, %f315, %f371;
	fma.rn.f32 	%f372, %f307, %f316, %f372;
	fma.rn.f32 	%f373, %f308, %f309, %f373;
	fma.rn.f32 	%f374, %f308, %f310, %f374;
	fma.rn.f32 	%f375, %f308, %f311, %f375;
	fma.rn.f32 	%f376, %f308, %f312, %f376;
	fma.rn.f32 	%f377, %f308, %f313, %f377;
	fma.rn.f32 	%f378, %f308, %f314, %f378;
	fma.rn.f32 	%f379, %f308, %f315, %f379;
	fma.rn.f32 	%f380, %f308, %f316, %f380;
	add.s32 	%r424, %r424, 1;
	setp.ne.s32 	%p52, %r424, 32;
	@%p52 bra 	$L__BB3_42;
	ld.param.u32 	%r406, [_Z16matmul_v4_kernelILi128ELi128ELi32ELi8ELi8EEvPKfS1_Pfiii_param_5];
	ld.param.u32 	%r377, [_Z16matmul_v4_kernelILi128ELi128ELi32ELi8ELi8EEvPKfS1_Pfiii_param_4];
	shl.b32 	%r331, %r377, 5;
	bar.sync 	0;
	add.s64 	%rd61, %rd61, 128;
	mul.wide.s32 	%rd50, %r331, 4;
	add.s64 	%rd62, %rd62, %rd50;
	add.s32 	%r407, %r407, 32;
	setp.lt.s32 	%p53, %r407, %r406;
	@%p53 bra 	$L__BB3_2;
$L__BB3_44:
	ld.param.u32 	%r378, [_Z16matmul_v4_kernelILi128ELi128ELi32ELi8ELi8EEvPKfS1_Pfiii_param_4];
	ld.param.u32 	%r362, [_Z16matmul_v4_kernelILi128ELi128ELi32ELi8ELi8EEvPKfS1_Pfiii_param_3];
	ld.param.u64 	%rd60, [_Z16matmul_v4_kernelILi128ELi128ELi32ELi8ELi8EEvPKfS1_Pfiii_param_2];
	mov.u32 	%r332, %tid.x;
	shr.u32 	%r334, %r332, 1;
	and.b32  	%r335, %r334, 504;
	add.s32 	%r336, %r1, %r335;
	shl.b32 	%r337, %r332, 3;
	and.b32  	%r338, %r337, 120;
	add.s32 	%r339, %r2, %r338;
	mad.lo.s32 	%r340, %r336, %r378, %r339;
	sub.s32 	%r57, %r362, %r336;
	sub.s32 	%r58, %r378, %r339;
	min.s32 	%r341, %r57, %r58;
	setp.lt.s32 	%p54, %r341, 1;
	cvta.to.global.u64 	%rd51, %rd60;
	mul.wide.s32 	%rd52, %r340, 4;
	add.s64 	%rd9, %rd51, %rd52;
	@%p54 bra 	$L__BB3_46;
	st.global.f32 	[%rd9], %f364;
$L__BB3_46:
	setp.lt.s32 	%p55, %r57, 1;
	setp.lt.s32 	%p56, %r58, 2;
	or.pred  	%p57, %p55, %p56;
	@%p57 bra 	$L__BB3_48;
	st.global.f32 	[%rd9+4], %f363;
$L__BB3_48:
	setp.lt.s32 	%p59, %r58, 3;
	or.pred  	%p60, %p55, %p59;
	@%p60 bra 	$L__BB3_50;
	st.global.f32 	[%rd9+8], %f362;
$L__BB3_50:
	setp.lt.s32 	%p62, %r58, 4;
	or.pred  	%p63, %p55, %p62;
	@%p63 bra 	$L__BB3_52;
	st.global.f32 	[%rd9+12], %f361;
$L__BB3_52:
	setp.lt.s32 	%p65, %r58, 5;
	or.pred  	%p66, %p55, %p65;
	@%p66 bra 	$L__BB3_54;
	st.global.f32 	[%rd9+16], %f360;
$L__BB3_54:
	setp.lt.s32 	%p67, %r57, 1;
	setp.lt.s32 	%p68, %r58, 6;
	or.pred  	%p69, %p67, %p68;
	@%p69 bra 	$L__BB3_56;
	st.global.f32 	[%rd9+20], %f359;
$L__BB3_56:
	setp.lt.s32 	%p70, %r57, 1;
	setp.lt.s32 	%p71, %r58, 7;
	or.pred  	%p72, %p70, %p71;
	@%p72 bra 	$L__BB3_58;
	st.global.f32 	[%rd9+24], %f358;
$L__BB3_58:
	setp.lt.s32 	%p73, %r57, 1;
	setp.lt.s32 	%p74, %r58, 8;
	or.pred  	%p75, %p73, %p74;
	@%p75 bra 	$L__BB3_60;
	st.global.f32 	[%rd9+28], %f357;
$L__BB3_60:
	ld.param.u32 	%r379, [_Z16matmul_v4_kernelILi128ELi128ELi32ELi8ELi8EEvPKfS1_Pfiii_param_4];
	setp.lt.s32 	%p76, %r58, 1;
	setp.lt.s32 	%p77, %r57, 2;
	mul.wide.s32 	%rd53, %r379, 4;
	add.s64 	%rd10, %rd9, %rd53;
	or.pred  	%p78, %p77, %p76;
	@%p78 bra 	$L__BB3_62;
	st.global.f32 	[%rd10], %f356;
$L__BB3_62:
	setp.lt.s32 	%p79, %r341, 2;
	@%p79 bra 	$L__BB3_64;
	st.global.f32 	[%rd10+4], %f355;
$L__BB3_64:
	setp.lt.s32 	%p80, %r57, 2;
	setp.lt.s32 	%p81, %r58, 3;
	or.pred  	%p82, %p80, %p81;
	@%p82 bra 	$L__BB3_66;
	st.global.f32 	[%rd10+8], %f354;
$L__BB3_66:
	setp.lt.s32 	%p83, %r57, 2;
	setp.lt.s32 	%p84, %r58, 4;
	or.pred  	%p85, %p83, %p84;
	@%p85 bra 	$L__BB3_68;
	st.global.f32 	[%rd10+12], %f353;
$L__BB3_68:
	setp.lt.s32 	%p86, %r57, 2;
	setp.lt.s32 	%p87, %r58, 5;
	or.pred  	%p88, %p86, %p87;
	@%p88 bra 	$L__BB3_70;
	st.global.f32 	[%rd10+16], %f352;
$L__BB3_70:
	setp.lt.s32 	%p89, %r57, 2;
	setp.lt.s32 	%p90, %r58, 6;
	or.pred  	%p91, %p89, %p90;
	@%p91 bra 	$L__BB3_72;
	st.global.f32 	[%rd10+20], %f351;
$L__BB3_72:
	setp.lt.s32 	%p92, %r57, 2;
	setp.lt.s32 	%p93, %r58, 7;
	or.pred  	%p94, %p92, %p93;
	@%p94 bra 	$L__BB3_74;
	st.global.f32 	[%rd10+24], %f350;
$L__BB3_74:
	setp.lt.s32 	%p95, %r57, 2;
	setp.lt.s32 	%p96, %r58, 8;
	or.pred  	%p97, %p95, %p96;
	@%p97 bra 	$L__BB3_76;
	st.global.f32 	[%rd10+28], %f349;
$L__BB3_76:
	ld.param.u32 	%r380, [_Z16matmul_v4_kernelILi128ELi128ELi32ELi8ELi8EEvPKfS1_Pfiii_param_4];
	setp.lt.s32 	%p98, %r58, 1;
	setp.lt.s32 	%p99, %r57, 3;
	shl.b32 	%r343, %r380, 1;
	mul.wide.s32 	%rd54, %r343, 4;
	add.s64 	%rd11, %rd9, %rd54;
	or.pred  	%p100, %p99, %p98;
	@%p100 bra 	$L__BB3_78;
	st.global.f32 	[%rd11], %f348;
$L__BB3_78:
	setp.lt.s32 	%p101, %r57, 3;
	setp.lt.s32 	%p102, %r58, 2;
	or.pred  	%p103, %p101, %p102;
	@%p103 bra 	$L__BB3_80;
	st.global.f32 	[%rd11+4], %f347;
$L__BB3_80:
	setp.lt.s32 	%p104, %r341, 3;
	@%p104 bra 	$L__BB3_82;
	st.global.f32 	[%rd11+8], %f346;
$L__BB3_82:
	setp.lt.s32 	%p105, %r57, 3;
	setp.lt.s32 	%p106, %r58, 4;
	or.pred  	%p107, %p105, %p106;
	@%p107 bra 	$L__BB3_84;
	st.global.f32 	[%rd11+12], %f345;
$L__BB3_84:
	setp.lt.s32 	%p108, %r57, 3;
	setp.lt.s32 	%p109, %r58, 5;
	or.pred  	%p110, %p108, %p109;
	@%p110 bra 	$L__BB3_86;
	st.global.f32 	[%rd11+16], %f344;
$L__BB3_86:
	setp.lt.s32 	%p111, %r57, 3;
	setp.lt.s32 	%p112, %r58, 6;
	or.pred  	%p113, %p111, %p112;
	@%p113 bra 	$L__BB3_88;
	st.global.f32 	[%rd11+20], %f343;
$L__BB3_88:
	setp.lt.s32 	%p114, %r57, 3;
	setp.lt.s32 	%p115, %r58, 7;
	or.pred  	%p116, %p114, %p115;
	@%p116 bra 	$L__BB3_90;
	st.global.f32 	[%rd11+24], %f342;
$L__BB3_90:
	setp.lt.s32 	%p117, %r57, 3;
	setp.lt.s32 	%p118, %r58, 8;
	or.pred  	%p119, %p117, %p118;
	@%p119 bra 	$L__BB3_92;
	st.global.f32 	[%rd11+28], %f341;
$L__BB3_92:
	ld.param.u32 	%r381, [_Z16matmul_v4_kernelILi128ELi128ELi32ELi8ELi8EEvPKfS1_Pfiii_param_4];
	setp.lt.s32 	%p120, %r58, 1;
	setp.lt.s32 	%p121, %r57, 4;
	mul.lo.s32 	%r345, %r381, 3;
	mul.wide.s32 	%rd55, %r345, 4;
	add.s64 	%rd12, %rd9, %rd55;
	or.pred  	%p122, %p121, %p120;
	@%p122 bra 	$L__BB3_94;
	st.global.f32 	[%rd12], %f340;
$L__BB3_94:
	setp.lt.s32 	%p123, %r57, 4;
	setp.lt.s32 	%p124, %r58, 2;
	or.pred  	%p125, %p123, %p124;
	@%p125 bra 	$L__BB3_96;
	st.global.f32 	[%rd12+4], %f339;
$L__BB3_96:
	setp.lt.s32 	%p126, %r57, 4;
	setp.lt.s32 	%p127, %r58, 3;
	or.pred  	%p128, %p126, %p127;
	@%p128 bra 	$L__BB3_98;
	st.global.f32 	[%rd12+8], %f338;
$L__BB3_98:
	setp.lt.s32 	%p129, %r341, 4;
	@%p129 bra 	$L__BB3_100;
	st.global.f32 	[%rd12+12], %f337;
$L__BB3_100:
	setp.lt.s32 	%p130, %r57, 4;
	setp.lt.s32 	%p131, %r58, 5;
	or.pred  	%p132, %p130, %p131;
	@%p132 bra 	$L__BB3_102;
	st.global.f32 	[%rd12+16], %f336;
$L__BB3_102:
	setp.lt.s32 	%p133, %r57, 4;
	setp.lt.s32 	%p134, %r58, 6;
	or.pred  	%p135, %p133, %p134;
	@%p135 bra 	$L__BB3_104;
	st.global.f32 	[%rd12+20], %f335;
$L__BB3_104:
	setp.lt.s32 	%p136, %r57, 4;
	setp.lt.s32 	%p137, %r58, 7;
	or.pred  	%p138, %p136, %p137;
	@%p138 bra 	$L__BB3_106;
	st.global.f32 	[%rd12+24], %f334;
$L__BB3_106:
	setp.lt.s32 	%p139, %r57, 4;
	setp.lt.s32 	%p140, %r58, 8;
	or.pred  	%p141, %p139, %p140;
	@%p141 bra 	$L__BB3_108;
	st.global.f32 	[%rd12+28], %f333;
$L__BB3_108:
	ld.param.u32 	%r382, [_Z16matmul_v4_kernelILi128ELi128ELi32ELi8ELi8EEvPKfS1_Pfiii_param_4];
	setp.lt.s32 	%p142, %r58, 1;
	setp.lt.s32 	%p143, %r57, 5;
	shl.b32 	%r347, %r382, 2;
	mul.wide.s32 	%rd56, %r347, 4;
	add.s64 	%rd13, %rd9, %rd56;
	or.pred  	%p144, %p143, %p142;
	@%p144 bra 	$L__BB3_110;
	st.global.f32 	[%rd13], %f332;
$L__BB3_110:
	setp.lt.s32 	%p145, %r57, 5;
	setp.lt.s32 	%p146, %r58, 2;
	or.pred  	%p147, %p145, %p146;
	@%p147 bra 	$L__BB3_112;
	st.global.f32 	[%rd13+4], %f331;
$L__BB3_112:
	setp.lt.s32 	%p148, %r57, 5;
	setp.lt.s32 	%p149, %r58, 3;
	or.pred  	%p150, %p148, %p149;
	@%p150 bra 	$L__BB3_114;
	st.global.f32 	[%rd13+8], %f330;
$L__BB3_114:
	setp.lt.s32 	%p151, %r57, 5;
	setp.lt.s32 	%p152, %r58, 4;
	or.pred  	%p153, %p151, %p152;
	@%p153 bra 	$L__BB3_116;
	st.global.f32 	[%rd13+12], %f329;
$L__BB3_116:
	setp.lt.s32 	%p154, %r341, 5;
	@%p154 bra 	$L__BB3_118;
	st.global.f32 	[%rd13+16], %f328;
$L__BB3_118:
	setp.lt.s32 	%p155, %r57, 5;
	setp.lt.s32 	%p156, %r58, 6;
	or.pred  	%p157, %p155, %p156;
	@%p157 bra 	$L__BB3_120;
	st.global.f32 	[%rd13+20], %f327;
$L__BB3_120:
	setp.lt.s32 	%p158, %r57, 5;
	setp.lt.s32 	%p159, %r58, 7;
	or.pred  	%p160, %p158, %p159;
	@%p160 bra 	$L__BB3_122;
	st.global.f32 	[%rd13+24], %f326;
$L__BB3_122:
	setp.lt.s32 	%p161, %r57, 5;
	setp.lt.s32 	%p162, %r58, 8;
	or.pred  	%p163, %p161, %p162;
	@%p163 bra 	$L__BB3_124;
	st.global.f32 	[%rd13+28], %f325;
$L__BB3_124:
	ld.param.u32 	%r383, [_Z16matmul_v4_kernelILi128ELi128ELi32ELi8ELi8EEvPKfS1_Pfiii_param_4];
	setp.lt.s32 	%p164, %r58, 1;
	setp.lt.s32 	%p165, %r57, 6;
	mul.lo.s32 	%r349, %r383, 5;
	mul.wide.s32 	%rd57, %r349, 4;
	add.s64 	%rd14, %rd9, %rd57;
	or.pred  	%p166, %p165, %p164;
	@%p166 bra 	$L__BB3_126;
	st.global.f32 	[%rd14], %f324;
$L__BB3_126:
	setp.lt.s32 	%p167, %r57, 6;
	setp.lt.s32 	%p168, %r58, 2;
	or.pred  	%p169, %p167, %p168;
	@%p169 bra 	$L__BB3_128;
	st.global.f32 	[%rd14+4], %f323;
$L__BB3_128:
	setp.lt.s32 	%p170, %r57, 6;
	setp.lt.s32 	%p171, %r58, 3;
	or.pred  	%p172, %p170, %p171;
	@%p172 bra 	$L__BB3_130;
	st.global.f32 	[%rd14+8], %f322;
$L__BB3_130:
	setp.lt.s32 	%p173, %r57, 6;
	setp.lt.s32 	%p174, %r58, 4;
	or.pred  	%p175, %p173, %p174;
	@%p175 bra 	$L__BB3_132;
	st.global.f32 	[%rd14+12], %f321;
$L__BB3_132:
	setp.lt.s32 	%p176, %r57, 6;
	setp.lt.s32 	%p177, %r58, 5;
	or.pred  	%p178, %p176, %p177;
	@%p178 bra 	$L__BB3_134;
	st.global.f32 	[%rd14+16], %f320;
$L__BB3_134:
	setp.lt.s32 	%p179, %r341, 6;
	@%p179 bra 	$L__BB3_136;
	st.global.f32 	[%rd14+20], %f319;
$L__BB3_136:
	setp.lt.s32 	%p180, %r57, 6;
	setp.lt.s32 	%p181, %r58, 7;
	or.pred  	%p182, %p180, %p181;
	@%p182 bra 	$L__BB3_138;
	st.global.f32 	[%rd14+24], %f318;
$L__BB3_138:
	setp.lt.s32 	%p183, %r57, 6;
	setp.lt.s32 	%p184, %r58, 8;
	or.pred  	%p185, %p183, %p184;
	@%p185 bra 	$L__BB3_140;
	st.global.f32 	[%rd14+28], %f317;
$L__BB3_140:
	ld.param.u32 	%r384, [_Z16matmul_v4_kernelILi128ELi128ELi32ELi8ELi8EEvPKfS1_Pfiii_param_4];
	setp.lt.s32 	%p186, %r58, 1;
	setp.lt.s32 	%p187, %r57, 7;
	mul.lo.s32 	%r351, %r384, 6;
	mul.wide.s32 	%rd58, %r351, 4;
	add.s64 	%rd15, %rd9, %rd58;
	or.pred  	%p188, %p187, %p186;
	@%p188 bra 	$L__BB3_142;
	st.global.f32 	[%rd15], %f365;
$L__BB3_142:
	setp.lt.s32 	%p189, %r57, 7;
	setp.lt.s32 	%p190, %r58, 2;
	or.pred  	%p191, %p189, %p190;
	@%p191 bra 	$L__BB3_144;
	st.global.f32 	[%rd15+4], %f366;
$L__BB3_144:
	setp.lt.s32 	%p192, %r57, 7;
	setp.lt.s32 	%p193, %r58, 3;
	or.pred  	%p194, %p192, %p193;
	@%p194 bra 	$L__BB3_146;
	st.global.f32 	[%rd15+8], %f367;
$L__BB3_146:
	setp.lt.s32 	%p195, %r57, 7;
	setp.lt.s32 	%p196, %r58, 4;
	or.pred  	%p197, %p195, %p196;
	@%p197 bra 	$L__BB3_148;
	st.global.f32 	[%rd15+12], %f368;
$L__BB3_148:
	setp.lt.s32 	%p198, %r57, 7;
	setp.lt.s32 	%p199, %r58, 5;
	or.pred  	%p200, %p198, %p199;
	@%p200 bra 	$L__BB3_150;
	st.global.f32 	[%rd15+16], %f369;
$L__BB3_150:
	setp.lt.s32 	%p201, %r57, 7;
	setp.lt.s32 	%p202, %r58, 6;
	or.pred  	%p203, %p201, %p202;
	@%p203 bra 	$L__BB3_152;
	st.global.f32 	[%rd15+20], %f370;
$L__BB3_152:
	setp.lt.s32 	%p204, %r341, 7;
	@%p204 bra 	$L__BB3_154;
	st.global.f32 	[%rd15+24], %f371;
$L__BB3_154:
	setp.lt.s32 	%p205, %r57, 7;
	setp.lt.s32 	%p206, %r58, 8;
	or.pred  	%p207, %p205, %p206;
	@%p207 bra 	$L__BB3_156;
	st.global.f32 	[%rd15+28], %f372;
$L__BB3_156:
	ld.param.u32 	%r385, [_Z16matmul_v4_kernelILi128ELi128ELi32ELi8ELi8EEvPKfS1_Pfiii_param_4];
	setp.lt.s32 	%p208, %r58, 1;
	setp.lt.s32 	%p209, %r57, 8;
	mul.lo.s32 	%r353, %r385, 7;
	mul.wide.s32 	%rd59, %r353, 4;
	add.s64 	%rd16, %rd9, %rd59;
	or.pred  	%p210, %p209, %p208;
	@%p210 bra 	$L__BB3_158;
	st.global.f32 	[%rd16], %f373;
$L__BB3_158:
	setp.lt.s32 	%p211, %r57, 8;
	setp.lt.s32 	%p212, %r58, 2;
	or.pred  	%p213, %p211, %p212;
	@%p213 bra 	$L__BB3_160;
	st.global.f32 	[%rd16+4], %f374;
$L__BB3_160:
	setp.lt.s32 	%p214, %r57, 8;
	setp.lt.s32 	%p215, %r58, 3;
	or.pred  	%p216, %p214, %p215;
	@%p216 bra 	$L__BB3_162;
	st.global.f32 	[%rd16+8], %f375;
$L__BB3_162:
	setp.lt.s32 	%p217, %r57, 8;
	setp.lt.s32 	%p218, %r58, 4;
	or.pred  	%p219, %p217, %p218;
	@%p219 bra 	$L__BB3_164;
	st.global.f32 	[%rd16+12], %f376;
$L__BB3_164:
	setp.lt.s32 	%p220, %r57, 8;
	setp.lt.s32 	%p221, %r58, 5;
	or.pred  	%p222, %p220, %p221;
	@%p222 bra 	$L__BB3_166;
	st.global.f32 	[%rd16+16], %f377;
$L__BB3_166:
	setp.lt.s32 	%p223, %r57, 8;
	setp.lt.s32 	%p224, %r58, 6;
	or.pred  	%p225, %p223, %p224;
	@%p225 bra 	$L__BB3_168;
	st.global.f32 	[%rd16+20], %f378;
$L__BB3_168:
	setp.lt.s32 	%p226, %r57, 8;
	setp.lt.s32 	%p227, %r58, 7;
	or.pred  	%p228, %p226, %p227;
	@%p228 bra 	$L__BB3_170;
	st.global.f32 	[%rd16+24], %f379;
$L__BB3_170:
	setp.lt.s32 	%p229, %r341, 8;
	@%p229 bra 	$L__BB3_172;
	st.global.f32 	[%rd16+28], %f380;
$L__BB3_172:
	ret;

}
	// .globl	_Z16matmul_v5_kernelILi128ELi64ELi64ELi32ELi32ELi16ELi32ELi4EEvPKfS1_Pfiii
.visible .entry _Z16matmul_v5_kernelILi128ELi64ELi64ELi32ELi32ELi16ELi32ELi4EEvPKfS1_Pfiii(
	.param .u64 .ptr .align 1 _Z16matmul_v5_kernelILi128ELi64ELi64ELi32ELi32ELi16ELi32ELi4EEvPKfS1_Pfiii_param_0,
	.param .u64 .ptr .align 1 _Z16matmul_v5_kernelILi128ELi64ELi64ELi32ELi32ELi16ELi32ELi4EEvPKfS1_Pfiii_param_1,
	.param .u64 .ptr .align 1 _Z16matmul_v5_kernelILi128ELi64ELi64ELi32ELi32ELi16ELi32ELi4EEvPKfS1_Pfiii_param_2,
	.param .u32 _Z16matmul_v5_kernelILi128ELi64ELi64ELi32ELi32ELi16ELi32ELi4EEvPKfS1_Pfiii_param_3,
	.param .u32 _Z16matmul_v5_kernelILi128ELi64ELi64ELi32ELi32ELi16ELi32ELi4EEvPKfS1_Pfiii_param_4,
	.param .u32 _Z16matmul_v5_kernelILi128ELi64ELi64ELi32ELi32ELi16ELi32ELi4EEvPKfS1_Pfiii_param_5
)
{
	.reg .pred 	%p<150>;
	.reg .b32 	%r<219>;
	.reg .b32 	%f<295>;
	.reg .b64 	%rd<77>;
	// demoted variable
	.shared .align 4 .b8 _ZZ16matmul_v5_kernelILi128ELi64ELi64ELi32ELi32ELi16ELi32ELi4EEvPKfS1_PfiiiE7A_shmem[32768];
	// demoted variable
	.shared .align 4 .b8 _ZZ16matmul_v5_kernelILi128ELi64ELi64ELi32ELi32ELi16ELi32ELi4EEvPKfS1_PfiiiE7B_shmem[16384];
	ld.param.u64 	%rd19, [_Z16matmul_v5_kernelILi128ELi64ELi64ELi32ELi32ELi16ELi32ELi4EEvPKfS1_Pfiii_param_0];
	ld.param.u64 	%rd20, [_Z16matmul_v5_kernelILi128ELi64ELi64ELi32ELi32ELi16ELi32ELi4EEvPKfS1_Pfiii_param_1];
	ld.param.u64 	%rd21, [_Z16matmul_v5_kernelILi128ELi64ELi64ELi32ELi32ELi16ELi32ELi4EEvPKfS1_Pfiii_param_2];
	ld.param.u32 	%r86, [_Z16matmul_v5_kernelILi128ELi64ELi64ELi32ELi32ELi16ELi32ELi4EEvPKfS1_Pfiii_param_3];
	ld.param.u32 	%r87, [_Z16matmul_v5_kernelILi128ELi64ELi64ELi32ELi32ELi16ELi32ELi4EEvPKfS1_Pfiii_param_4];
	ld.param.u32 	%r88, [_Z16matmul_v5_kernelILi128ELi64ELi64ELi32ELi32ELi16ELi32ELi4EEvPKfS1_Pfiii_param_5];
	cvta.to.global.u64 	%rd1, %rd19;
	cvta.to.global.u64 	%rd2, %rd20;
	cvta.to.global.u64 	%rd3, %rd21;
	mov.u32 	%r1, %tid.x;
	mov.u32 	%r89, %ctaid.x;
	add.s32 	%r90, %r87, 63;
	shr.s32 	%r91, %r90, 31;
	shr.u32 	%r92, %r91, 26;
	add.s32 	%r93, %r90, %r92;
	shr.s32 	%r94, %r93, 6;
	div.s32 	%r95, %r89, %r94;
	mul.lo.s32 	%r96, %r95, %r94;
	sub.s32 	%r97, %r89, %r96;
	shl.b32 	%r2, %r95, 7;
	shl.b32 	%r3, %r97, 6;
	and.b32  	%r4, %r1, 32;
	shr.u32 	%r98, %r1, 1;
	shl.b32 	%r99, %r1, 2;
	and.b32  	%r5, %r99, 28;
	and.b32  	%r6, %r98, 492;
	setp.lt.s32 	%p1, %r88, 1;
	mov.f32 	%f185, 0f00000000;
	mov.f32 	%f186, %f185;
	mov.f32 	%f187, %f185;
	mov.f32 	%f188, %f185;
	mov.f32 	%f189, %f185;
	mov.f32 	%f190, %f185;
	mov.f32 	%f191, %f185;
	mov.f32 	%f192, %f185;
	mov.f32 	%f193, %f185;
	mov.f32 	%f194, %f185;
	mov.f32 	%f195, %f185;
	mov.f32 	%f196, %f185;
	mov.f32 	%f197, %f185;
	mov.f32 	%f198, %f185;
	mov.f32 	%f199, %f185;
	mov.f32 	%f200, %f185;
	mov.f32 	%f201, %f185;
	mov.f32 	%f202, %f185;
	mov.f32 	%f203, %f185;
	mov.f32 	%f204, %f185;
	mov.f32 	%f205, %f185;
	mov.f32 	%f206, %f185;
	mov.f32 	%f207, %f185;
	mov.f32 	%f208, %f185;
	mov.f32 	%f209, %f185;
	mov.f32 	%f210, %f185;
	mov.f32 	%f211, %f185;
	mov.f32 	%f212, %f185;
	mov.f32 	%f213, %f185;
	mov.f32 	%f214, %f185;
	mov.f32 	%f215, %f185;
	mov.f32 	%f216, %f185;
	@%p1 bra 	$L__BB4_44;
	sub.s32 	%r7, %r86, %r2;
	sub.s32 	%r8, %r87, %r3;
	and.b32  	%r9, %r1, 63;
	shr.u32 	%r101, %r1, 8;
	neg.s32 	%r102, %r101;
	and.b32  	%r10, %r102, 3;
	shr.u32 	%r11, %r1, 6;
	add.s32 	%r12, %r1, 256;
	shr.u32 	%r13, %r12, 6;
	mad.lo.s32 	%r14, %r13, %r88, %r9;
	add.s32 	%r15, %r1, 512;
	shr.u32 	%r16, %r15, 6;
	mad.lo.s32 	%r17, %r16, %r88, %r9;
	mad.lo.s32 	%r18, %r16, %r87, %r9;
	and.b32  	%r104, %r99, 252;
	mov.u32 	%r105, _ZZ16matmul_v5_kernelILi128ELi64ELi64ELi32ELi32ELi16ELi32ELi4EEvPKfS1_PfiiiE7B_shmem;
	add.s32 	%r19, %r105, %r104;
	shl.b32 	%r20, %r88, 4;
	mul.wide.u32 	%rd22, %r3, 4;
	add.s64 	%rd76, %rd2, %rd22;
	mul.lo.s32 	%r106, %r2, %r88;
	mul.wide.s32 	%rd23, %r106, 4;
	add.s64 	%rd75, %rd1, %rd23;
	mov.b32 	%r201, 0;
	mov.f32 	%f185, 0f00000000;
$L__BB4_2:
	setp.eq.s32 	%p2, %r10, 0;
	sub.s32 	%r22, %r88, %r201;
	mov.u32 	%r202, %r1;
	@%p2 bra 	$L__BB4_12;
	setp.ge.s32 	%p3, %r11, %r7;
	setp.ge.s32 	%p4, %r9, %r22;
	mov.f32 	%f217, 0f00000000;
	or.pred  	%p5, %p3, %p4;
	@%p5 bra 	$L__BB4_5;
	mad.lo.s32 	%r108, %r11, %r88, %r9;
	mul.wide.u32 	%rd24, %r108, 4;
	add.s64 	%rd25, %rd75, %rd24;
	ld.global.f32 	%f217, [%rd25];
$L__BB4_5:
	setp.eq.s32 	%p6, %r10, 1;
	shl.b32 	%r109, %r11, 8;
	mov.u32 	%r110, _ZZ16matmul_v5_kernelILi128ELi64ELi64ELi32ELi32ELi16ELi32ELi4EEvPKfS1_PfiiiE7A_shmem;
	add.s32 	%r111, %r110, %r109;
	shl.b32 	%r112, %r9, 2;
	add.s32 	%r113, %r111, %r112;
	st.shared.f32 	[%r113], %f217;
	mov.u32 	%r202, %r12;
	@%p6 bra 	$L__BB4_12;
	setp.ge.s32 	%p8, %r13, %r7;
	mov.f32 	%f218, 0f00000000;
	or.pred  	%p9, %p8, %p4;
	@%p9 bra 	$L__BB4_8;
	mul.wide.u32 	%rd26, %r14, 4;
	add.s64 	%rd27, %rd75, %rd26;
	ld.global.f32 	%f218, [%rd27];
$L__BB4_8:
	setp.eq.s32 	%p10, %r10, 2;
	shl.b32 	%r115, %r13, 8;
	mov.u32 	%r116, _ZZ16matmul_v5_kernelILi128ELi64ELi64ELi32ELi32ELi16ELi32ELi4EEvPKfS1_PfiiiE7A_shmem;
	add.s32 	%r117, %r116, %r115;
	shl.b32 	%r118, %r9, 2;
	add.s32 	%r119, %r117, %r118;
	st.shared.f32 	[%r119], %f218;
	mov.u32 	%r202, %r15;
	@%p10 bra 	$L__BB4_12;
	setp.ge.s32 	%p12, %r16, %r7;
	mov.f32 	%f219, 0f00000000;
	or.pred  	%p13, %p12, %p4;
	@%p13 bra 	$L__BB4_11;
	mul.wide.u32 	%rd28, %r17, 4;
	add.s64 	%rd29, %rd75, %rd28;
	ld.global.f32 	%f219, [%rd29];
$L__BB4_11:
	add.s32 	%r202, %r1, 768;
	shl.b32 	%r121, %r16, 8;
	mov.u32 	%r122, _ZZ16matmul_v5_kernelILi128ELi64ELi64ELi32ELi32ELi16ELi32ELi4EEvPKfS1_PfiiiE7A_shmem;
	add.s32 	%r123, %r122, %r121;
	shl.b32 	%r124, %r9, 2;
	add.s32 	%r125, %r123, %r124;
	st.shared.f32 	[%r125], %f219;
$L__BB4_12:
	add.s32 	%r126, %r202, 768;
	shr.u32 	%r212, %r126, 6;
	shl.b32 	%r127, %r212, 8;
	shl.b32 	%r128, %r9, 2;
	mov.u32 	%r129, _ZZ16matmul_v5_kernelILi128ELi64ELi64ELi32ELi32ELi16ELi32ELi4EEvPKfS1_PfiiiE7A_shmem;
	add.s32 	%r130, %r129, %r128;
	add.s32 	%r214, %r130, %r127;
	mad.lo.s32 	%r213, %r88, %r212, %r9;
	add.s32 	%r131, %r202, 512;
	shr.u32 	%r209, %r131, 6;
	shl.b32 	%r132, %r209, 8;
	add.s32 	%r211, %r130, %r132;
	mad.lo.s32 	%r210, %r88, %r209, %r9;
	add.s32 	%r133, %r202, 256;
	shr.u32 	%r206, %r133, 6;
	shl.b32 	%r134, %r206, 8;
	add.s32 	%r208, %r130, %r134;
	mad.lo.s32 	%r207, %r88, %r206, %r9;
	shr.u32 	%r203, %r202, 6;
	shl.b32 	%r135, %r203, 8;
	add.s32 	%r205, %r130, %r135;
	mad.lo.s32 	%r204, %r88, %r203, %r9;
$L__BB4_13:
	setp.ge.s32 	%p14, %r9, %r22;
	setp.ge.s32 	%p15, %r203, %r7;
	mov.f32 	%f220, 0f00000000;
	or.pred  	%p16, %p15, %p14;
	@%p16 bra 	$L__BB4_15;
	mul.wide.u32 	%rd30, %r204, 4;
	add.s64 	%rd31, %rd75, %rd30;
	ld.global.f32 	%f220, [%rd31];
$L__BB4_15:
	st.shared.f32 	[%r205], %f220;
	setp.ge.s32 	%p18, %r206, %r7;
	mov.f32 	%f221, 0f00000000;
	or.pred  	%p19, %p18, %p14;
	@%p19 bra 	$L__BB4_17;
	mul.wide.u32 	%rd32, %r207, 4;
	add.s64 	%rd33, %rd75, %rd32;
	ld.global.f32 	%f221, [%rd33];
$L__BB4_17:
	st.shared.f32 	[%r208], %f221;
	setp.ge.s32 	%p21, %r209, %r7;
	mov.f32 	%f222, 0f00000000;
	or.pred  	%p22, %p21, %p14;
	@%p22 bra 	$L__BB4_19;
	mul.wide.u32 	%rd34, %r210, 4;
	add.s64 	%rd35, %rd75, %rd34;
	ld.global.f32 	%f222, [%rd35];
$L__BB4_19:
	st.shared.f32 	[%r211], %f222;
	setp.ge.s32 	%p24, %r212, %r7;
	mov.f32 	%f223, 0f00000000;
	or.pred  	%p25, %p24, %p14;
	@%p25 bra 	$L__BB4_21;
	mul.wide.u32 	%rd36, %r213, 4;
	add.s64 	%rd37, %rd75, %rd36;
	ld.global.f32 	%f223, [%rd37];
$L__BB4_21:
	st.shared.f32 	[%r214], %f223;
	add.s32 	%r50, %r202, 1024;
	add.s32 	%r214, %r214, 4096;
	add.s32 	%r213, %r213, %r20;
	add.s32 	%r212, %r212, 16;
	add.s32 	%r211, %r211, 4096;
	add.s32 	%r210, %r210, %r20;
	add.s32 	%r209, %r209, 16;
	add.s32 	%r208, %r208, 4096;
	add.s32 	%r207, %r207, %r20;
	add.s32 	%r206, %r206, 16;
	add.s32 	%r205, %r205, 4096;
	add.s32 	%r204, %r204, %r20;
	add.s32 	%r203, %r203, 16;
	setp.lt.u32 	%p26, %r202, 7168;
	mov.u32 	%r202, %r50;
	@%p26 bra 	$L__BB4_13;
	mov.u32 	%r216, %r1;
	@%p2 bra 	$L__BB4_32;
	setp.ge.s32 	%p28, %r9, %r8;
	setp.ge.s32 	%p29, %r11, %r22;
	mov.f32 	%f224, 0f00000000;
	or.pred  	%p30, %p29, %p28;
	@%p30 bra 	$L__BB4_25;
	mad.lo.s32 	%r141, %r11, %r87, %r9;
	mul.wide.s32 	%rd38, %r141, 4;
	add.s64 	%rd39, %rd76, %rd38;
	ld.global.f32 	%f224, [%rd39];
$L__BB4_25:
	setp.eq.s32 	%p31, %r10, 1;
	shl.b32 	%r142, %r11, 8;
	mov.u32 	%r143, _ZZ16matmul_v5_kernelILi128ELi64ELi64ELi32ELi32ELi16ELi32ELi4EEvPKfS1_PfiiiE7B_shmem;
	add.s32 	%r144, %r143, %r142;
	shl.b32 	%r145, %r9, 2;
	add.s32 	%r146, %r144, %r145;
	st.shared.f32 	[%r146], %f224;
	mov.u32 	%r216, %r12;
	@%p31 bra 	$L__BB4_32;
	setp.ge.s32 	%p33, %r13, %r22;
	mov.f32 	%f225, 0f00000000;
	or.pred  	%p34, %p33, %p28;
	@%p34 bra 	$L__BB4_28;
	mad.lo.s32 	%r148, %r13, %r87, %r9;
	mul.wide.s32 	%rd40, %r148, 4;
	add.s64 	%rd41, %rd76, %rd40;
	ld.global.f32 	%f225, [%rd41];
$L__BB4_28:
	setp.eq.s32 	%p35, %r10, 2;
	shl.b32 	%r149, %r13, 8;
	mov.u32 	%r150, _ZZ16matmul_v5_kernelILi128ELi64ELi64ELi32ELi32ELi16ELi32ELi4EEvPKfS1_PfiiiE7B_shmem;
	add.s32 	%r151, %r150, %r149;
	shl.b32 	%r152, %r9, 2;
	add.s32 	%r153, %r151, %r152;
	st.shared.f32 	[%r153], %f225;
	mov.u32 	%r216, %r15;
	@%p35 bra 	$L__BB4_32;
	setp.ge.s32 	%p37, %r16, %r22;
	mov.f32 	%f226, 0f00000000;
	or.pred  	%p38, %p37, %p28;
	@%p38 bra 	$L__BB4_31;
	mul.wide.s32 	%rd42, %r18, 4;
	add.s64 	%rd43, %rd76, %rd42;
	ld.global.f32 	%f226, [%rd43];
$L__BB4_31:
	add.s32 	%r216, %r1, 768;
	shl.b32 	%r155, %r16, 8;
	mov.u32 	%r156, _ZZ16matmul_v5_kernelILi128ELi64ELi64ELi32ELi32ELi16ELi32ELi4EEvPKfS1_PfiiiE7B_shmem;
	add.s32 	%r157, %r156, %r155;
	shl.b32 	%r158, %r9, 2;
	add.s32 	%r159, %r157, %r158;
	st.shared.f32 	[%r159], %f226;
$L__BB4_32:
	setp.ge.s32 	%p39, %r9, %r8;
	shr.u32 	%r66, %r216, 6;
	setp.ge.s32 	%p40, %r66, %r22;
	mov.f32 	%f227, 0f00000000;
	or.pred  	%p41, %p40, %p39;
	@%p41 bra 	$L__BB4_34;
	mad.lo.s32 	%r161, %r66, %r87, %r9;
	mul.wide.s32 	%rd44, %r161, 4;
	add.s64 	%rd45, %rd76, %rd44;
	ld.global.f32 	%f227, [%rd45];
$L__BB4_34:
	shl.b32 	%r163, %r66, 8;
	add.s32 	%r164, %r19, %r163;
	st.shared.f32 	[%r164], %f227;
	add.s32 	%r165, %r216, 256;
	shr.u32 	%r67, %r165, 6;
	setp.ge.s32 	%p43, %r67, %r22;
	mov.f32 	%f228, 0f00000000;
	or.pred  	%p44, %p43, %p39;
	@%p44 bra 	$L__BB4_36;
	mad.lo.s32 	%r166, %r67, %r87, %r9;
	mul.wide.s32 	%rd46, %r166, 4;
	add.s64 	%rd47, %rd76, %rd46;
	ld.global.f32 	%f228, [%rd47];
$L__BB4_36:
	shl.b32 	%r168, %r67, 8;
	add.s32 	%r169, %r19, %r168;
	st.shared.f32 	[%r169], %f228;
	add.s32 	%r170, %r216, 512;
	shr.u32 	%r68, %r170, 6;
	setp.ge.s32 	%p46, %r68, %r22;
	mov.f32 	%f229, 0f00000000;
	or.pred  	%p47, %p46, %p39;
	@%p47 bra 	$L__BB4_38;
	mad.lo.s32 	%r171, %r68, %r87, %r9;
	mul.wide.s32 	%rd48, %r171, 4;
	add.s64 	%rd49, %rd76, %rd48;
	ld.global.f32 	%f229, [%rd49];
$L__BB4_38:
	shl.b32 	%r173, %r68, 8;
	add.s32 	%r174, %r19, %r173;
	st.shared.f32 	[%r174], %f229;
	add.s32 	%r175, %r216, 768;
	shr.u32 	%r69, %r175, 6;
	setp.ge.s32 	%p49, %r69, %r22;
	mov.f32 	%f230, 0f00000000;
	or.pred  	%p50, %p49, %p39;
	@%p50 bra 	$L__BB4_40;
	mad.lo.s32 	%r176, %r69, %r87, %r9;
	mul.wide.s32 	%rd50, %r176, 4;
	add.s64 	%rd51, %rd76, %rd50;
	ld.global.f32 	%f230, [%rd51];
$L__BB4_40:
	shl.b32 	%r177, %r69, 8;
	add.s32 	%r178, %r19, %r177;
	st.shared.f32 	[%r178], %f230;
	add.s32 	%r70, %r216, 1024;
	setp.lt.u32 	%p51, %r216, 3072;
	mov.u32 	%r216, %r70;
	@%p51 bra 	$L__BB4_32;
	bar.sync 	0;
	mov.b32 	%r218, 0;
$L__BB4_42:
	shl.b32 	%r180, %r6, 6;
	add.s32 	%r181, %r218, %r180;
	shl.b32 	%r182, %r181, 2;
	mov.u32 	%r183, _ZZ16matmul_v5_kernelILi128ELi64ELi64ELi32ELi32ELi16ELi32ELi4EEvPKfS1_PfiiiE7A_shmem;
	add.s32 	%r184, %r183, %r182;
	ld.shared.f32 	%f173, [%r184];
	ld.shared.f32 	%f174, [%r184+256];
	ld.shared.f32 	%f175, [%r184+512];
	ld.shared.f32 	%f176, [%r184+768];
	ld.shared.f32 	%f177, [%r184+4096];
	ld.shared.f32 	%f178, [%r184+4352];
	ld.shared.f32 	%f179, [%r184+4608];
	ld.shared.f32 	%f180, [%r184+4864];
	shl.b32 	%r185, %r218, 6;
	add.s32 	%r186, %r5, %r4;
	add.s32 	%r187, %r186, %r185;
	shl.b32 	%r188, %r187, 2;
	mov.u32 	%r189, _ZZ16matmul_v5_kernelILi128ELi64ELi64ELi32ELi32ELi16ELi32ELi4EEvPKfS1_PfiiiE7B_shmem;
	add.s32 	%r190, %r189, %r188;
	ld.shared.f32 	%f181, [%r190];
	ld.shared.f32 	%f182, [%r190+4];
	ld.shared.f32 	%f183, [%r190+8];
	ld.shared.f32 	%f184, [%r190+12];
	fma.rn.f32 	%f204, %f173, %f181, %f204;
	fma.rn.f32 	%f203, %f173, %f182, %f203;
	fma.rn.f32 	%f202, %f173, %f183, %f202;
	fma.rn.f32 	%f201, %f173, %f184, %f201;
	fma.rn.f32 	%f200, %f174, %f181, %f200;
	fma.rn.f32 	%f199, %f174, %f182, %f199;
	fma.rn.f32 	%f198, %f174, %f183, %f198;
	fma.rn.f32 	%f197, %f174, %f184, %f197;
	fma.rn.f32 	%f196, %f175, %f181, %f196;
	fma.rn.f32 	%f195, %f175, %f182, %f195;
	fma.rn.f32 	%f194, %f175, %f183, %f194;
	fma.rn.f32 	%f193, %f175, %f184, %f193;
	fma.rn.f32 	%f192, %f176, %f181, %f192;
	fma.rn.f32 	%f191, %f176, %f182, %f191;
	fma.rn.f32 	%f190, %f176, %f183, %f190;
	fma.rn.f32 	%f189, %f176, %f184, %f189;
	fma.rn.f32 	%f188, %f177, %f181, %f188;
	fma.rn.f32 	%f187, %f177, %f182, %f187;
	fma.rn.f32 	%f186, %f177, %f183, %f186;
	fma.rn.f32 	%f185, %f177, %f184, %f185;
	fma.rn.f32 	%f205, %f178, %f181, %f205;
	fma.rn.f32 	%f206, %f178, %f182, %f206;
	fma.rn.f32 	%f207, %f178, %f183, %f207;
	fma.rn.f32 	%f208, %f178, %f184, %f208;
	fma.rn.f32 	%f209, %f179, %f181, %f209;
	fma.rn.f32 	%f210, %f179, %f182, %f210;
	fma.rn.f32 	%f211, %f179, %f183, %f211;
	fma.rn.f32 	%f212, %f179, %f184, %f212;
	fma.rn.f32 	%f213, %f180, %f181, %f213;
	fma.rn.f32 	%f214, %f180, %f182, %f214;
	fma.rn.f32 	%f215, %f180, %f183, %f215;
	fma.rn.f32 	%f216, %f180, %f184, %f216;
	add.s32 	%r218, %r218, 1;
	setp.ne.s32 	%p52, %r218, 64;
	@%p52 bra 	$L__BB4_42;
	shl.b32 	%r191, %r87, 6;
	bar.sync 	0;
	add.s64 	%rd75, %rd75, 256;
	mul.wide.s32 	%rd52, %r191, 4;
	add.s64 	%rd76, %rd76, %rd52;
	add.s32 	%r201, %r201, 64;
	setp.lt.s32 	%p53, %r201, %r88;
	@%p53 bra 	$L__BB4_2;
$L__BB4_44:
	add.s32 	%r74, %r6, %r2;
	add.s32 	%r192, %r5, %r4;
	add.s32 	%r193, %r192, %r3;
	mad.lo.s32 	%r194, %r74, %r87, %r193;
	cvt.s64.s32 	%rd10, %r194;
	setp.ge.s32 	%p54, %r74, %r86;
	setp.ge.s32 	%p55, %r193, %r87;
	mul.wide.s32 	%rd53, %r194, 4;
	add.s64 	%rd11, %rd3, %rd53;
	or.pred  	%p56, %p54, %p55;
	@%p56 bra 	$L__BB4_46;
	st.global.f32 	[%rd11], %f204;
$L__BB4_46:
	setp.ge.s32 	%p57, %r74, %r86;
	add.s32 	%r76, %r193, 1;
	setp.ge.s32 	%p58, %r76, %r87;
	or.pred  	%p59, %p57, %p58;
	@%p59 bra 	$L__BB4_48;
	st.global.f32 	[%rd11+4], %f203;
$L__BB4_48:
	setp.ge.s32 	%p60, %r74, %r86;
	add.s32 	%r77, %r193, 2;
	setp.ge.s32 	%p61, %r77, %r87;
	or.pred  	%p62, %p60, %p61;
	@%p62 bra 	$L__BB4_50;
	st.global.f32 	[%rd11+8], %f202;
$L__BB4_50:
	setp.ge.s32 	%p63, %r74, %r86;
	add.s32 	%r78, %r193, 3;
	setp.ge.s32 	%p64, %r78, %r87;
	or.pred  	%p65, %p63, %p64;
	@%p65 bra 	$L__BB4_52;
	st.global.f32 	[%rd11+12], %f201;
$L__BB4_52:
	setp.ge.s32 	%p66, %r193, %r87;
	add.s32 	%r79, %r74, 1;
	setp.ge.s32 	%p67, %r79, %r86;
	cvt.s64.s32 	%rd54, %r87;
	add.s64 	%rd55, %rd54, %rd10;
	shl.b64 	%rd56, %rd55, 2;
	add.s64 	%rd12, %rd3, %rd56;
	or.pred  	%p68, %p67, %p66;
	@%p68 bra 	$L__BB4_54;
	st.global.f32 	[%rd12], %f200;
$L__BB4_54:
	setp.ge.s32 	%p69, %r79, %r86;
	setp.ge.s32 	%p70, %r76, %r87;
	or.pred  	%p71, %p69, %p70;
	@%p71 bra 	$L__BB4_56;
	st.global.f32 	[%rd12+4], %f199;
$L__BB4_56:
	setp.ge.s32 	%p72, %r79, %r86;
	setp.ge.s32 	%p73, %r77, %r87;
	or.pred  	%p74, %p72, %p73;
	@%p74 bra 	$L__BB4_58;
	st.global.f32 	[%rd12+8], %f198;
$L__BB4_58:
	setp.ge.s32 	%p75, %r79, %r86;
	setp.ge.s32 	%p76, %r78, %r87;
	or.pred  	%p77, %p75, %p76;
	@%p77 bra 	$L__BB4_60;
	st.global.f32 	[%rd12+12], %f197;
$L__BB4_60:
	setp.ge.s32 	%p78, %r193, %r87;
	add.s32 	%r80, %r74, 2;
	setp.ge.s32 	%p79, %r80, %r86;
	shl.b32 	%r195, %r87, 1;
	cvt.s64.s32 	%rd57, %r195;
	add.s64 	%rd58, %rd57, %rd10;
	shl.b64 	%rd59, %rd58, 2;
	add.s64 	%rd13, %rd3, %rd59;
	or.pred  	%p80, %p79, %p78;
	@%p80 bra 	$L__BB4_62;
	st.global.f32 	[%rd13], %f196;
$L__BB4_62:
	setp.ge.s32 	%p81, %r80, %r86;
	setp.ge.s32 	%p82, %r76, %r87;
	or.pred  	%p83, %p81, %p82;
	@%p83 bra 	$L__BB4_64;
	st.global.f32 	[%rd13+4], %f195;
$L__BB4_64:
	setp.ge.s32 	%p84, %r80, %r86;
	setp.ge.s32 	%p85, %r77, %r87;
	or.pred  	%p86, %p84, %p85;
	@%p86 bra 	$L__BB4_66;
	st.global.f32 	[%rd13+8], %f194;
$L__BB4_66:
	setp.ge.s32 	%p87, %r80, %r86;
	setp.ge.s32 	%p88, %r78, %r87;
	or.pred  	%p89, %p87, %p88;
	@%p89 bra 	$L__BB4_68;
	st.global.f32 	[%rd13+12], %f193;
$L__BB4_68:
	setp.ge.s32 	%p90, %r193, %r87;
	add.s32 	%r81, %r74, 3;
	setp.ge.s32 	%p91, %r81, %r86;
	mul.lo.s32 	%r196, %r87, 3;
	cvt.s64.s32 	%rd60, %r196;
	add.s64 	%rd61, %rd60, %rd10;
	shl.b64 	%rd62, %rd61, 2;
	add.s64 	%rd14, %rd3, %rd62;
	or.pred  	%p92, %p91, %p90;
	@%p92 bra 	$L__BB4_70;
	st.global.f32 	[%rd14], %f192;
$L__BB4_70:
	setp.ge.s32 	%p93, %r81, %r86;
	setp.ge.s32 	%p94, %r76, %r87;
	or.pred  	%p95, %p93, %p94;
	@%p95 bra 	$L__BB4_72;
	st.global.f32 	[%rd14+4], %f191;
$L__BB4_72:
	setp.ge.s32 	%p96, %r81, %r86;
	setp.ge.s32 	%p97, %r77, %r87;
	or.pred  	%p98, %p96, %p97;
	@%p98 bra 	$L__BB4_74;
	st.global.f32 	[%rd14+8], %f190;
$L__BB4_74:
	setp.ge.s32 	%p99, %r81, %r86;
	setp.ge.s32 	%p100, %r78, %r87;
	or.pred  	%p101, %p99, %p100;
	@%p101 bra 	$L__BB4_76;
	st.global.f32 	[%rd14+12], %f189;
$L__BB4_76:
	setp.ge.s32 	%p102, %r193, %r87;
	add.s32 	%r82, %r74, 16;
	setp.ge.s32 	%p103, %r82, %r86;
	shl.b32 	%r197, %r87, 4;
	cvt.s64.s32 	%rd63, %r197;
	add.s64 	%rd64, %rd63, %rd10;
	shl.b64 	%rd65, %rd64, 2;
	add.s64 	%rd15, %rd3, %rd65;
	or.pred  	%p104, %p103, %p102;
	@%p104 bra 	$L__BB4_78;
	st.global.f32 	[%rd15], %f188;
$L__BB4_78:
	setp.ge.s32 	%p105, %r82, %r86;
	setp.ge.s32 	%p106, %r76, %r87;
	or.pred  	%p107, %p105, %p106;
	@%p107 bra 	$L__BB4_80;
	st.global.f32 	[%rd15+4], %f187;
$L__BB4_80:
	setp.ge.s32 	%p108, %r82, %r86;
	setp.ge.s32 	%p109, %r77, %r87;
	or.pred  	%p110, %p108, %p109;
	@%p110 bra 	$L__BB4_82;
	st.global.f32 	[%rd15+8], %f186;
$L__BB4_82:
	setp.ge.s32 	%p111, %r82, %r86;
	setp.ge.s32 	%p112, %r78, %r87;
	or.pred  	%p113, %p111, %p112;
	@%p113 bra 	$L__BB4_84;
	st.global.f32 	[%rd15+12], %f185;
$L__BB4_84:
	setp.ge.s32 	%p114, %r193, %r87;
	add.s32 	%r83, %r74, 17;
	setp.ge.s32 	%p115, %r83, %r86;
	mul.lo.s32 	%r198, %r87, 17;
	cvt.s64.s32 	%rd66, %r198;
	add.s64 	%rd67, %rd66, %rd10;
	shl.b64 	%rd68, %rd67, 2;
	add.s64 	%rd16, %rd3, %rd68;
	or.pred  	%p116, %p115, %p114;
	@%p116 bra 	$L__BB4_86;
	st.global.f32 	[%rd16], %f205;
$L__BB4_86:
	setp.ge.s32 	%p117, %r83, %r86;
	setp.ge.s32 	%p118, %r76, %r87;
	or.pred  	%p119, %p117, %p118;
	@%p119 bra 	$L__BB4_88;
	st.global.f32 	[%rd16+4], %f206;
$L__BB4_88:
	setp.ge.s32 	%p120, %r83, %r86;
	setp.ge.s32 	%p121, %r77, %r87;
	or.pred  	%p122, %p120, %p121;
	@%p122 bra 	$L__BB4_90;
	st.global.f32 	[%rd16+8], %f207;
$L__BB4_90:
	setp.ge.s32 	%p123, %r83, %r86;
	setp.ge.s32 	%p124, %r78, %r87;
	or.pred  	%p125, %p123, %p124;
	@%p125 bra 	$L__BB4_92;
	st.global.f32 	[%rd16+12], %f208;
$L__BB4_92:
	setp.ge.s32 	%p126, %r193, %r87;
	add.s32 	%r84, %r74, 18;
	setp.ge.s32 	%p127, %r84, %r86;
	mul.lo.s32 	%r199, %r87, 18;
	cvt.s64.s32 	%rd69, %r199;
	add.s64 	%rd70, %rd69, %rd10;
	shl.b64 	%rd71, %rd70, 2;
	add.s64 	%rd17, %rd3, %rd71;
	or.pred  	%p128, %p127, %p126;
	@%p128 bra 	$L__BB4_94;
	st.global.f32 	[%rd17], %f209;
$L__BB4_94:
	setp.ge.s32 	%p129, %r84, %r86;
	setp.ge.s32 	%p130, %r76, %r87;
	or.pred  	%p131, %p129, %p130;
	@%p131 bra 	$L__BB4_96;
	st.global.f32 	[%rd17+4], %f210;
$L__BB4_96:
	setp.ge.s32 	%p132, %r84, %r86;
	setp.ge.s32 	%p133, %r77, %r87;
	or.pred  	%p134, %p132, %p133;
	@%p134 bra 	$L__BB4_98;
	st.global.f32 	[%rd17+8], %f211;
$L__BB4_98:
	setp.ge.s32 	%p135, %r84, %r86;
	setp.ge.s32 	%p136, %r78, %r87;
	or.pred  	%p137, %p135, %p136;
	@%p137 bra 	$L__BB4_100;
	st.global.f32 	[%rd17+12], %f212;
$L__BB4_100:
	setp.ge.s32 	%p138, %r193, %r87;
	add.s32 	%r85, %r74, 19;
	setp.ge.s32 	%p139, %r85, %r86;
	mul.lo.s32 	%r200, %r87, 19;
	cvt.s64.s32 	%rd72, %r200;
	add.s64 	%rd73, %rd72, %rd10;
	shl.b64 	%rd74, %rd73, 2;
	add.s64 	%rd18, %rd3, %rd74;
	or.pred  	%p140, %p139, %p138;
	@%p140 bra 	$L__BB4_102;
	st.global.f32 	[%rd18], %f213;
$L__BB4_102:
	setp.ge.s32 	%p141, %r85, %r86;
	setp.ge.s32 	%p142, %r76, %r87;
	or.pred  	%p143, %p141, %p142;
	@%p143 bra 	$L__BB4_104;
	st.global.f32 	[%rd18+4], %f214;
$L__BB4_104:
	setp.ge.s32 	%p144, %r85, %r86;
	setp.ge.s32 	%p145, %r77, %r87;
	or.pred  	%p146, %p144, %p145;
	@%p146 bra 	$L__BB4_106;
	st.global.f32 	[%rd18+8], %f215;
$L__BB4_106:
	setp.ge.s32 	%p147, %r85, %r86;
	setp.ge.s32 	%p148, %r78, %r87;
	or.pred  	%p149, %p147, %p148;
	@%p149 bra 	$L__BB4_108;
	st.global.f32 	[%rd18+12], %f216;
$L__BB4_108:
	ret;

}
	// .globl	_Z16matmul_v6_kernelILi128ELi128ELi16ELi64ELi64ELi16ELi32ELi4ELb0EEvPKfS1_Pfiii
.visible .entry _Z16matmul_v6_kernelILi128ELi128ELi16ELi64ELi64ELi16ELi32ELi4ELb0EEvPKfS1_Pfiii(
	.param .u64 .ptr .align 1 _Z16matmul_v6_kernelILi128ELi128ELi16ELi64ELi64ELi16ELi32ELi4ELb0EEvPKfS1_Pfiii_param_0,
	.param .u64 .ptr .align 1 _Z16matmul_v6_kernelILi128ELi128ELi16ELi64ELi64ELi16ELi32ELi4ELb0EEvPKfS1_Pfiii_param_1,
	.param .u64 .ptr .align 1 _Z16matmul_v6_kernelILi128ELi128ELi16ELi64ELi64ELi16ELi32ELi4ELb0EEvPKfS1_Pfiii_param_2,
	.param .u32 _Z16matmul_v6_kernelILi128ELi128ELi16ELi64ELi64ELi16ELi32ELi4ELb0EEvPKfS1_Pfiii_param_3,
	.param .u32 _Z16matmul_v6_kernelILi128ELi128ELi16ELi64ELi64ELi16ELi32ELi4ELb0EEvPKfS1_Pfiii_param_4,
	.param .u32 _Z16matmul_v6_kernelILi128ELi128ELi16ELi64ELi64ELi16ELi32ELi4ELb0EEvPKfS1_Pfiii_param_5
)
{
	.reg .pred 	%p<4>;
	.reg .b16 	%rs<8>;
	.reg .b32 	%r<125>;
	.reg .b32 	%f<955>;
	.reg .b64 	%rd<67>;
	// demoted variable
	.shared .align 4 .b8 _ZZ16matmul_v6_kernelILi128ELi128ELi16ELi64ELi64ELi16ELi32ELi4ELb0EEvPKfS1_PfiiiE7A_shmem[8192];
	// demoted variable
	.shared .align 4 .b8 _ZZ16matmul_v6_kernelILi128ELi128ELi16ELi64ELi64ELi16ELi32ELi4ELb0EEvPKfS1_PfiiiE7B_shmem[8192];
	ld.param.u64 	%rd10, [_Z16matmul_v6_kernelILi128ELi128ELi16ELi64ELi64ELi16ELi32ELi4ELb0EEvPKfS1_Pfiii_param_0];
	ld.param.u64 	%rd11, [_Z16matmul_v6_kernelILi128ELi128ELi16ELi64ELi64ELi16ELi32ELi4ELb0EEvPKfS1_Pfiii_param_1];
	ld.param.u32 	%r10, [_Z16matmul_v6_kernelILi128ELi128ELi16ELi64ELi64ELi16ELi32ELi4ELb0EEvPKfS1_Pfiii_param_4];
	ld.param.u32 	%r11, [_Z16matmul_v6_kernelILi128ELi128ELi16ELi64ELi64ELi16ELi32ELi4ELb0EEvPKfS1_Pfiii_param_5];
	cvta.to.global.u64 	%rd1, %rd10;
	cvta.to.global.u64 	%rd2, %rd11;
	mov.u32 	%r12, %ctaid.x;
	add.s32 	%r13, %r10, 127;
	shr.s32 	%r14, %r13, 31;
	shr.u32 	%r15, %r14, 25;
	add.s32 	%r16, %r13, %r15;
	shr.s32 	%r17, %r16, 7;
	div.s32 	%r18, %r12, %r17;
	mul.lo.s32 	%r19, %r18, %r17;
	sub.s32 	%r20, %r12, %r19;
	shl.b32 	%r1, %r18, 7;
	shl.b32 	%r2, %r20, 7;
	setp.lt.s32 	%p1, %r11, 1;
	mov.f32 	%f699, 0f00000000;
	mov.f32 	%f700, %f699;
	mov.f32 	%f701, %f699;
	mov.f32 	%f702, %f699;
	mov.f32 	%f703, %f699;
	mov.f32 	%f704, %f699;
	mov.f32 	%f705, %f699;
	mov.f32 	%f706, %f699;
	mov.f32 	%f707, %f699;
	mov.f32 	%f708, %f699;
	mov.f32 	%f709, %f699;
	mov.f32 	%f710, %f699;
	mov.f32 	%f711, %f699;
	mov.f32 	%f712, %f699;
	mov.f32 	%f713, %f699;
	mov.f32 	%f714, %f699;
	mov.f32 	%f715, %f699;
	mov.f32 	%f716, %f699;
	mov.f32 	%f717, %f699;
	mov.f32 	%f718, %f699;
	mov.f32 	%f719, %f699;
	mov.f32 	%f720, %f699;
	mov.f32 	%f721, %f699;
	mov.f32 	%f722, %f699;
	mov.f32 	%f723, %f699;
	mov.f32 	%f724, %f699;
	mov.f32 	%f725, %f699;
	mov.f32 	%f726, %f699;
	mov.f32 	%f727, %f699;
	mov.f32 	%f728, %f699;
	mov.f32 	%f729, %f699;
	mov.f32 	%f730, %f699;
	mov.f32 	%f731, %f699;
	mov.f32 	%f732, %f699;
	mov.f32 	%f733, %f699;
	mov.f32 	%f734, %f699;
	mov.f32 	%f735, %f699;
	mov.f32 	%f736, %f699;
	mov.f32 	%f737, %f699;
	mov.f32 	%f738, %f699;
	mov.f32 	%f739, %f699;
	mov.f32 	%f740, %f699;
	mov.f32 	%f741, %f699;
	mov.f32 	%f742, %f699;
	mov.f32 	%f743, %f699;
	mov.f32 	%f744, %f699;
	mov.f32 	%f745, %f699;
	mov.f32 	%f746, %f699;
	mov.f32 	%f747, %f699;
	mov.f32 	%f748, %f699;
	mov.f32 	%f749, %f699;
	mov.f32 	%f750, %f699;
	mov.f32 	%f751, %f699;
	mov.f32 	%f752, %f699;
	mov.f32 	%f753, %f699;
	mov.f32 	%f754, %f699;
	mov.f32 	%f755, %f699;
	mov.f32 	%f756, %f699;
	mov.f32 	%f757, %f699;
	mov.f32 	%f758, %f699;
	mov.f32 	%f759, %f699;
	mov.f32 	%f760, %f699;
	mov.f32 	%f761, %f699;
	mov.f32 	%f762, %f699;
	mov.f32 	%f763, %f699;
	mov.f32 	%f764, %f699;
	mov.f32 	%f765, %f699;
	mov.f32 	%f766, %f699;
	mov.f32 	%f767, %f699;
	mov.f32 	%f768, %f699;
	mov.f32 	%f769, %f699;
	mov.f32 	%f770, %f699;
	mov.f32 	%f771, %f699;
	mov.f32 	%f772, %f699;
	mov.f32 	%f773, %f699;
	mov.f32 	%f774, %f699;
	mov.f32 	%f775, %f699;
	mov.f32 	%f776, %f699;
	mov.f32 	%f777, %f699;
	mov.f32 	%f778, %f699;
	mov.f32 	%f779, %f699;
	mov.f32 	%f780, %f699;
	mov.f32 	%f781, %f699;
	mov.f32 	%f782, %f699;
	mov.f32 	%f783, %f699;
	mov.f32 	%f784, %f699;
	mov.f32 	%f785, %f699;
	mov.f32 	%f786, %f699;
	mov.f32 	%f787, %f699;
	mov.f32 	%f788, %f699;
	mov.f32 	%f789, %f699;
	mov.f32 	%f790, %f699;
	mov.f32 	%f791, %f699;
	mov.f32 	%f792, %f699;
	mov.f32 	%f793, %f699;
	mov.f32 	%f794, %f699;
	mov.f32 	%f795, %f699;
	mov.f32 	%f796, %f699;
	mov.f32 	%f797, %f699;
	mov.f32 	%f798, %f699;
	mov.f32 	%f799, %f699;
	mov.f32 	%f800, %f699;
	mov.f32 	%f801, %f699;
	mov.f32 	%f802, %f699;
	mov.f32 	%f803, %f699;
	mov.f32 	%f804, %f699;
	mov.f32 	%f805, %f699;
	mov.f32 	%f806, %f699;
	mov.f32 	%f807, %f699;
	mov.f32 	%f808, %f699;
	mov.f32 	%f809, %f699;
	mov.f32 	%f810, %f699;
	mov.f32 	%f811, %f699;
	mov.f32 	%f812, %f699;
	mov.f32 	%f813, %f699;
	mov.f32 	%f814, %f699;
	mov.f32 	%f815, %f699;
	mov.f32 	%f816, %f699;
	mov.f32 	%f817, %f699;
	mov.f32 	%f818, %f699;
	mov.f32 	%f819, %f699;
	mov.f32 	%f820, %f699;
	mov.f32 	%f821, %f699;
	mov.f32 	%f822, %f699;
	mov.f32 	%f823, %f699;
	mov.f32 	%f824, %f699;
	mov.f32 	%f825, %f699;
	mov.f32 	%f826, %f699;
	@%p1 bra 	$L__BB5_5;
	ld.param.u32 	%r119, [_Z16matmul_v6_kernelILi128ELi128ELi16ELi64ELi64ELi16ELi32ELi4ELb0EEvPKfS1_Pfiii_param_5];
	mul.wide.u32 	%rd12, %r2, 4;
	add.s64 	%rd66, %rd2, %rd12;
	mul.lo.s32 	%r22, %r1, %r119;
	mul.wide.s32 	%rd13, %r22, 4;
	add.s64 	%rd65, %rd1, %rd13;
	mov.b32 	%r122, 0;
	mov.f32 	%f699, 0f00000000;
$L__BB5_2:
	ld.param.u32 	%r120, [_Z16matmul_v6_kernelILi128ELi128ELi16ELi64ELi64ELi16ELi32ELi4ELb0EEvPKfS1_Pfiii_param_5];
	ld.param.u32 	%r116, [_Z16matmul_v6_kernelILi128ELi128ELi16ELi64ELi64ELi16ELi32ELi4ELb0EEvPKfS1_Pfiii_param_4];
	mov.u32 	%r24, %tid.x;
	shl.b32 	%r25, %r24, 6;
	and.b32  	%r26, %r25, 61440;
	cvt.u16.u32 	%rs1, %r24;
	shr.u16 	%rs2, %rs1, 3;
	and.b16  	%rs3, %rs2, 3;
	mul.wide.u16 	%r27, %rs3, 256;
	or.b32  	%r28, %r26, %r27;
	mov.u32 	%r29, _ZZ16matmul_v6_kernelILi128ELi128ELi16ELi64ELi64ELi16ELi32ELi4ELb0EEvPKfS1_PfiiiE7A_shmem;
	add.s32 	%r30, %r28, %r29;
	add.s32 	%r123, %r30, 2048;
	shl.b32 	%r31, %r24, 2;
	add.s32 	%r32, %r31, 1536;
	shr.u32 	%r33, %r32, 7;
	and.b32  	%r34, %r31, 124;
	mad.lo.s32 	%r35, %r33, %r116, %r34;
	add.s32 	%r36, %r31, 1024;
	shr.u32 	%r37, %r36, 7;
	mad.lo.s32 	%r38, %r37, %r116, %r34;
	add.s32 	%r39, %r31, 512;
	shr.u32 	%r40, %r39, 7;
	mad.lo.s32 	%r41, %r40, %r116, %r34;
	shr.u32 	%r42, %r24, 5;
	mad.lo.s32 	%r43, %r42, %r116, %r34;
	shr.u32 	%r44, %r32, 4;
	and.b32  	%r45, %r31, 12;
	mad.lo.s32 	%r46, %r44, %r120, %r45;
	shr.u32 	%r47, %r36, 4;
	mad.lo.s32 	%r48, %r47, %r120, %r45;
	shr.u32 	%r49, %r39, 4;
	mad.lo.s32 	%r50, %r49, %r120, %r45;
	shr.u32 	%r51, %r24, 2;
	mad.lo.s32 	%r52, %r51, %r120, %r45;
	mul.wide.u32 	%rd14, %r52, 4;
	add.s64 	%rd15, %rd65, %rd14;
	ld.global.v4.f32 	{%f515, %f516, %f517, %f518}, [%rd15];
	shl.b32 	%r53, %r24, 4;
	add.s32 	%r54, %r29, %r53;
	st.shared.v4.f32 	[%r54], {%f515, %f516, %f517, %f518};
	mul.wide.u32 	%rd16, %r50, 4;
	add.s64 	%rd17, %rd65, %rd16;
	ld.global.v4.f32 	{%f519, %f520, %f521, %f522}, [%rd17];
	and.b32  	%r55, %r39, 8176;
	or.b32  	%r56, %r55, %r45;
	shl.b32 	%r57, %r56, 2;
	add.s32 	%r58, %r29, %r57;
	st.shared.v4.f32 	[%r58], {%f519, %f520, %f521, %f522};
	mul.wide.u32 	%rd18, %r48, 4;
	add.s64 	%rd19, %rd65, %rd18;
	ld.global.v4.f32 	{%f523, %f524, %f525, %f526}, [%rd19];
	and.b32  	%r59, %r36, 8176;
	or.b32  	%r60, %r59, %r45;
	shl.b32 	%r61, %r60, 2;
	add.s32 	%r62, %r29, %r61;
	st.shared.v4.f32 	[%r62], {%f523, %f524, %f525, %f526};
	mul.wide.u32 	%rd20, %r46, 4;
	add.s64 	%rd21, %rd65, %rd20;
	ld.global.v4.f32 	{%f527, %f528, %f529, %f530}, [%rd21];
	and.b32  	%r63, %r32, 8176;
	or.b32  	%r64, %r63, %r45;
	shl.b32 	%r65, %r64, 2;
	add.s32 	%r66, %r29, %r65;
	st.shared.v4.f32 	[%r66], {%f527, %f528, %f529, %f530};
	mul.wide.s32 	%rd22, %r43, 4;
	add.s64 	%rd23, %rd66, %rd22;
	ld.global.v4.f32 	{%f531, %f532, %f533, %f534}, [%rd23];
	mov.u32 	%r67, _ZZ16matmul_v6_kernelILi128ELi128ELi16ELi64ELi64ELi16ELi32ELi4ELb0EEvPKfS1_PfiiiE7B_shmem;
	add.s32 	%r68, %r67, %r53;
	st.shared.v4.f32 	[%r68], {%f531, %f532, %f533, %f534};
	mul.wide.s32 	%rd24, %r41, 4;
	add.s64 	%rd25, %rd66, %rd24;
	ld.global.v4.f32 	{%f535, %f536, %f537, %f538}, [%rd25];
	and.b32  	%r69, %r39, 8064;
	or.b32  	%r70, %r69, %r34;
	shl.b32 	%r71, %r70, 2;
	add.s32 	%r72, %r67, %r71;
	st.shared.v4.f32 	[%r72], {%f535, %f536, %f537, %f538};
	mul.wide.s32 	%rd26, %r38, 4;
	add.s64 	%rd27, %rd66, %rd26;
	ld.global.v4.f32 	{%f539, %f540, %f541, %f542}, [%rd27];
	and.b32  	%r73, %r36, 8064;
	or.b32  	%r74, %r73, %r34;
	shl.b32 	%r75, %r74, 2;
	add.s32 	%r76, %r67, %r75;
	st.shared.v4.f32 	[%r76], {%f539, %f540, %f541, %f542};
	mul.wide.s32 	%rd28, %r35, 4;
	add.s64 	%rd29, %rd66, %rd28;
	ld.global.v4.f32 	{%f543, %f544, %f545, %f546}, [%rd29];
	and.b32  	%r77, %r32, 8064;
	or.b32  	%r78, %r77, %r34;
	shl.b32 	%r79, %r78, 2;
	add.s32 	%r80, %r67, %r79;
	st.shared.v4.f32 	[%r80], {%f543, %f544, %f545, %f546};
	bar.sync 	0;
	mov.b32 	%r124, 128;
$L__BB5_3:
	ld.shared.f32 	%f547, [%r123+-2048];
	ld.shared.f32 	%f548, [%r123+-1984];
	ld.shared.f32 	%f549, [%r123+-1920];
	ld.shared.f32 	%f550, [%r123+-1856];
	ld.shared.f32 	%f551, [%r123+-1024];
	ld.shared.f32 	%f552, [%r123+-960];
	ld.shared.f32 	%f553, [%r123+-896];
	ld.shared.f32 	%f554, [%r123+-832];
	ld.shared.f32 	%f555, [%r123];
	ld.shared.f32 	%f556, [%r123+64];
	ld.shared.f32 	%f557, [%r123+128];
	ld.shared.f32 	%f558, [%r123+192];
	ld.shared.f32 	%f559, [%r123+1024];
	ld.shared.f32 	%f560, [%r123+1088];
	ld.shared.f32 	%f561, [%r123+1152];
	ld.shared.f32 	%f562, [%r123+1216];
	mov.u32 	%r81, %tid.x;
	cvt.u16.u32 	%rs4, %r81;
	shr.u16 	%rs5, %rs4, 5;
	and.b16  	%rs6, %rs5, 1;
	mul.wide.u16 	%r82, %rs6, 256;
	and.b16  	%rs7, %rs4, 7;
	mul.wide.u16 	%r83, %rs7, 16;
	or.b32  	%r84, %r82, %r83;
	mov.u32 	%r85, _ZZ16matmul_v6_kernelILi128ELi128ELi16ELi64ELi64ELi16ELi32ELi4ELb0EEvPKfS1_PfiiiE7B_shmem;
	add.s32 	%r86, %r85, %r84;
	add.s32 	%r87, %r86, %r124;
	ld.shared.v4.f32 	{%f563, %f564, %f565, %f566}, [%r87+-128];
	ld.shared.v4.f32 	{%f567, %f568, %f569, %f570}, [%r87];
	fma.rn.f32 	%f802, %f547, %f563, %f802;
	fma.rn.f32 	%f801, %f547, %f564, %f801;
	fma.rn.f32 	%f800, %f547, %f565, %f800;
	fma.rn.f32 	%f799, %f547, %f566, %f799;
	fma.rn.f32 	%f798, %f548, %f563, %f798;
	fma.rn.f32 	%f797, %f548, %f564, %f797;
	fma.rn.f32 	%f796, %f548, %f565, %f796;
	fma.rn.f32 	%f795, %f548, %f566, %f795;
	fma.rn.f32 	%f794, %f549, %f563, %f794;
	fma.rn.f32 	%f793, %f549, %f564, %f793;
	fma.rn.f32 	%f792, %f549, %f565, %f792;
	fma.rn.f32 	%f791, %f549, %f566, %f791;
	fma.rn.f32 	%f790, %f550, %f563, %f790;
	fma.rn.f32 	%f789, %f550, %f564, %f789;
	fma.rn.f32 	%f788, %f550, %f565, %f788;
	fma.rn.f32 	%f787, %f550, %f566, %f787;
	fma.rn.f32 	%f786, %f547, %f567, %f786;
	fma.rn.f32 	%f785, %f547, %f568, %f785;
	fma.rn.f32 	%f784, %f547, %f569, %f784;
	fma.rn.f32 	%f783, %f547, %f570, %f783;
	fma.rn.f32 	%f782, %f548, %f567, %f782;
	fma.rn.f32 	%f781, %f548, %f568, %f781;
	fma.rn.f32 	%f780, %f548, %f569, %f780;
	fma.rn.f32 	%f779, %f548, %f570, %f779;
	fma.rn.f32 	%f778, %f549, %f567, %f778;
	fma.rn.f32 	%f777, %f549, %f568, %f777;
	fma.rn.f32 	%f776, %f549, %f569, %f776;
	fma.rn.f32 	%f775, %f549, %f570, %f775;
	fma.rn.f32 	%f774, %f550, %f567, %f774;
	fma.rn.f32 	%f773, %f550, %f568, %f773;
	fma.rn.f32 	%f772, %f550, %f569, %f772;
	fma.rn.f32 	%f771, %f550, %f570, %f771;
	fma.rn.f32 	%f770, %f551, %f563, %f770;
	fma.rn.f32 	%f769, %f551, %f564, %f769;
	fma.rn.f32 	%f768, %f551, %f565, %f768;
	fma.rn.f32 	%f767, %f551, %f566, %f767;
	fma.rn.f32 	%f766, %f552, %f563, %f766;
	fma.rn.f32 	%f765, %f552, %f564, %f765;
	fma.rn.f32 	%f764, %f552, %f565, %f764;
	fma.rn.f32 	%f763, %f552, %f566, %f763;
	fma.rn.f32 	%f762, %f553, %f563, %f762;
	fma.rn.f32 	%f761, %f553, %f564, %f761;
	fma.rn.f32 	%f760, %f553, %f565, %f760;
	fma.rn.f32 	%f759, %f553, %f566, %f759;
	fma.rn.f32 	%f758, %f554, %f563, %f758;
	fma.rn.f32 	%f757, %f554, %f564, %f757;
	fma.rn.f32 	%f756, %f554, %f565, %f756;
	fma.rn.f32 	%f755, %f554, %f566, %f755;
	fma.rn.f32 	%f754, %f551, %f567, %f754;
	fma.rn.f32 	%f753, %f551, %f568, %f753;
	fma.rn.f32 	%f752, %f551, %f569, %f752;
	fma.rn.f32 	%f751, %f551, %f570, %f751;
	fma.rn.f32 	%f750, %f552, %f567, %f750;
	fma.rn.f32 	%f749, %f552, %f568, %f749;
	fma.rn.f32 	%f748, %f552, %f569, %f748;
	fma.rn.f32 	%f747, %f552, %f570, %f747;
	fma.rn.f32 	%f746, %f553, %f567, %f746;
	fma.rn.f32 	%f745, %f553, %f568, %f745;
	fma.rn.f32 	%f744, %f553, %f569, %f744;
	fma.rn.f32 	%f743, %f553, %f570, %f743;
	fma.rn.f32 	%f742, %f554, %f567, %f742;
	fma.rn.f32 	%f741, %f554, %f568, %f741;
	fma.rn.f32 	%f740, %f554, %f569, %f740;
	fma.rn.f32 	%f739, %f554, %f570, %f739;
	fma.rn.f32 	%f738, %f555, %f563, %f738;
	fma.rn.f32 	%f737, %f555, %f564, %f737;
	fma.rn.f32 	%f736, %f555, %f565, %f736;
	fma.rn.f32 	%f735, %f555, %f566, %f735;
	fma.rn.f32 	%f734, %f556, %f563, %f734;
	fma.rn.f32 	%f733, %f556, %f564, %f733;
	fma.rn.f32 	%f732, %f556, %f565, %f732;
	fma.rn.f32 	%f731, %f556, %f566, %f731;
	fma.rn.f32 	%f730, %f557, %f563, %f730;
	fma.rn.f32 	%f729, %f557, %f564, %f729;
	fma.rn.f32 	%f728, %f557, %f565, %f728;
	fma.rn.f32 	%f727, %f557, %f566, %f727;
	fma.rn.f32 	%f726, %f558, %f563, %f726;
	fma.rn.f32 	%f725, %f558, %f564, %f725;
	fma.rn.f32 	%f724, %f558, %f565, %f724;
	fma.rn.f32 	%f723, %f558, %f566, %f723;
	fma.rn.f32 	%f722, %f555, %f567, %f722;
	fma.rn.f32 	%f721, %f555, %f568, %f721;
	fma.rn.f32 	%f720, %f555, %f569, %f720;
	fma.rn.f32 	%f719, %f555, %f570, %f719;
	fma.rn.f32 	%f718, %f556, %f567, %f718;
	fma.rn.f32 	%f717, %f556, %f568, %f717;
	fma.rn.f32 	%f716, %f556, %f569, %f716;
	fma.rn.f32 	%f715, %f556, %f570, %f715;
	fma.rn.f32 	%f714, %f557, %f567, %f714;
	fma.rn.f32 	%f713, %f557, %f568, %f713;
	fma.rn.f32 	%f712, %f557, %f569, %f712;
	fma.rn.f32 	%f711, %f557, %f570, %f711;
	fma.rn.f32 	%f710, %f558, %f567, %f710;
	fma.rn.f32 	%f709, %f558, %f568, %f709;
	fma.rn.f32 	%f708, %f558, %f569, %f708;
	fma.rn.f32 	%f707, %f558, %f570, %f707;
	fma.rn.f32 	%f706, %f559, %f563, %f706;
	fma.rn.f32 	%f705, %f559, %f564, %f705;
	fma.rn.f32 	%f704, %f559, %f565, %f704;
	fma.rn.f32 	%f703, %f559, %f566, %f703;
	fma.rn.f32 	%f702, %f560, %f563, %f702;
	fma.rn.f32 	%f701, %f560, %f564, %f701;
	fma.rn.f32 	%f700, %f560, %f565, %f700;
	fma.rn.f32 	%f699, %f560, %f566, %f699;
	fma.rn.f32 	%f803, %f561, %f563, %f803;
	fma.rn.f32 	%f804, %f561, %f564, %f804;
	fma.rn.f32 	%f805, %f561, %f565, %f805;
	fma.rn.f32 	%f806, %f561, %f566, %f806;
	fma.rn.f32 	%f807, %f562, %f563, %f807;
	fma.rn.f32 	%f808, %f562, %f564, %f808;
	fma.rn.f32 	%f809, %f562, %f565, %f809;
	fma.rn.f32 	%f810, %f562, %f566, %f810;
	fma.rn.f32 	%f811, %f559, %f567, %f811;
	fma.rn.f32 	%f812, %f559, %f568, %f812;
	fma.rn.f32 	%f813, %f559, %f569, %f813;
	fma.rn.f32 	%f814, %f559, %f570, %f814;
	fma.rn.f32 	%f815, %f560, %f567, %f815;
	fma.rn.f32 	%f816, %f560, %f568, %f816;
	fma.rn.f32 	%f817, %f560, %f569, %f817;
	fma.rn.f32 	%f818, %f560, %f570, %f818;
	fma.rn.f32 	%f819, %f561, %f567, %f819;
	fma.rn.f32 	%f820, %f561, %f568, %f820;
	fma.rn.f32 	%f821, %f561, %f569, %f821;
	fma.rn.f32 	%f822, %f561, %f570, %f822;
	fma.rn.f32 	%f823, %f562, %f567, %f823;
	fma.rn.f32 	%f824, %f562, %f568, %f824;
	fma.rn.f32 	%f825, %f562, %f569, %f825;
	fma.rn.f32 	%f826, %f562, %f570, %f826;
	add.s32 	%r124, %r124, 512;
	add.s32 	%r123, %r123, 4;
	setp.ne.s32 	%p2, %r124, 8320;
	@%p2 bra 	$L__BB5_3;
	ld.param.u32 	%r121, [_Z16matmul_v6_kernelILi128ELi128ELi16ELi64ELi64ELi16ELi32ELi4ELb0EEvPKfS1_Pfiii_param_5];
	ld.param.u32 	%r117, [_Z16matmul_v6_kernelILi128ELi128ELi16ELi64ELi64ELi16ELi32ELi4ELb0EEvPKfS1_Pfiii_param_4];
	shl.b32 	%r88, %r117, 4;
	bar.sync 	0;
	add.s64 	%rd65, %rd65, 64;
	mul.wide.s32 	%rd30, %r88, 4;
	add.s64 	%rd66, %rd66, %rd30;
	add.s32 	%r122, %r122, 16;
	setp.lt.s32 	%p3, %r122, %r121;
	@%p3 bra 	$L__BB5_2;
$L__BB5_5:
	ld.param.u32 	%r118, [_Z16matmul_v6_kernelILi128ELi128ELi16ELi64ELi64ELi16ELi32ELi4ELb0EEvPKfS1_Pfiii_param_4];
	ld.param.u64 	%rd64, [_Z16matmul_v6_kernelILi128ELi128ELi16ELi64ELi64ELi16ELi32ELi4ELb0EEvPKfS1_Pfiii_param_2];
	cvta.to.global.u64 	%rd31, %rd64;
	mov.u32 	%r89, %tid.x;
	shr.u32 	%r90, %r89, 1;
	and.b32  	%r91, %r90, 12;
	and.b32  	%r92, %r89, 960;
	or.b32  	%r93, %r91, %r92;
	add.s32 	%r94, %r93, %r1;
	shl.b32 	%r95, %r89, 2;
	and.b32  	%r96, %r95, 28;
	shl.b32 	%r97, %r89, 1;
	and.b32  	%r98, %r97, 64;
	or.b32  	%r99, %r96, %r98;
	add.s32 	%r100, %r99, %r2;
	mad.lo.s32 	%r101, %r94, %r118, %r100;
	mul.wide.s32 	%rd32, %r101, 4;
	add.s64 	%rd33, %rd31, %rd32;
	st.global.v4.f32 	[%rd33], {%f802, %f801, %f800, %f799};
	mul.wide.s32 	%rd34, %r118, 4;
	add.s64 	%rd35, %rd33, %rd34;
	st.global.v4.f32 	[%rd35], {%f798, %f797, %f796, %f795};
	shl.b32 	%r102, %r118, 1;
	mul.wide.s32 	%rd36, %r102, 4;
	add.s64 	%rd37, %rd33, %rd36;
	st.global.v4.f32 	[%rd37], {%f794, %f793, %f792, %f791};
	mul.lo.s32 	%r103, %r118, 3;
	mul.wide.s32 	%rd38, %r103, 4;
	add.s64 	%rd39, %rd33, %rd38;
	st.global.v4.f32 	[%rd39], {%f790, %f789, %f788, %f787};
	st.global.v4.f32 	[%rd33+128], {%f786, %f785, %f784, %f783};
	st.global.v4.f32 	[%rd35+128], {%f782, %f781, %f780, %f779};
	st.global.v4.f32 	[%rd37+128], {%f778, %f777, %f776, %f775};
	st.global.v4.f32 	[%rd39+128], {%f774, %f773, %f772, %f771};
	shl.b32 	%r104, %r118, 4;
	mul.wide.s32 	%rd40, %r104, 4;
	add.s64 	%rd41, %rd33, %rd40;
	st.global.v4.f32 	[%rd41], {%f770, %f769, %f768, %f767};
	mul.lo.s32 	%r105, %r118, 17;
	mul.wide.s32 	%rd42, %r105, 4;
	add.s64 	%rd43, %rd33, %rd42;
	st.global.v4.f32 	[%rd43], {%f766, %f765, %f764, %f763};
	mul.lo.s32 	%r106, %r118, 18;
	mul.wide.s32 	%rd44, %r106, 4;
	add.s64 	%rd45, %rd33, %rd44;
	st.global.v4.f32 	[%rd45], {%f762, %f761, %f760, %f759};
	mul.lo.s32 	%r107, %r118, 19;
	mul.wide.s32 	%rd46, %r107, 4;
	add.s64 	%rd47, %rd33, %rd46;
	st.global.v4.f32 	[%rd47], {%f758, %f757, %f756, %f755};
	st.global.v4.f32 	[%rd41+128], {%f754, %f753, %f752, %f751};
	st.global.v4.f32 	[%rd43+128], {%f750, %f749, %f748, %f747};
	st.global.v4.f32 	[%rd45+128], {%f746, %f745, %f744, %f743};
	st.global.v4.f32 	[%rd47+128], {%f742, %f741, %f740, %f739};
	shl.b32 	%r108, %r118, 5;
	mul.wide.s32 	%rd48, %r108, 4;
	add.s64 	%rd49, %rd33, %rd48;
	st.global.v4.f32 	[%rd49], {%f738, %f737, %f736, %f735};
	mul.lo.s32 	%r109, %r118, 33;
	mul.wide.s32 	%rd50, %r109, 4;
	add.s64 	%rd51, %rd33, %rd50;
	st.global.v4.f32 	[%rd51], {%f734, %f733, %f732, %f731};
	mul.lo.s32 	%r110, %r118, 34;
	mul.wide.s32 	%rd52, %r110, 4;
	add.s64 	%rd53, %rd33, %rd52;
	st.global.v4.f32 	[%rd53], {%f730, %f729, %f728, %f727};
	mul.lo.s32 	%r111, %r118, 35;
	mul.wide.s32 	%rd54, %r111, 4;
	add.s64 	%rd55, %rd33, %rd54;
	st.global.v4.f32 	[%rd55], {%f726, %f725, %f724, %f723};
	st.global.v4.f32 	[%rd49+128], {%f722, %f721, %f720, %f719};
	st.global.v4.f32 	[%rd51+128], {%f718, %f717, %f716, %f715};
	st.global.v4.f32 	[%rd53+128], {%f714, %f713, %f712, %f711};
	st.global.v4.f32 	[%rd55+128], {%f710, %f709, %f708, %f707};
	mul.lo.s32 	%r112, %r118, 48;
	mul.wide.s32 	%rd56, %r112, 4;
	add.s64 	%rd57, %rd33, %rd56;
	st.global.v4.f32 	[%rd57], {%f706, %f705, %f704, %f703};
	mul.lo.s32 	%r113, %r118, 49;
	mul.wide.s32 	%rd58, %r113, 4;
	add.s64 	%rd59, %rd33, %rd58;
	st.global.v4.f32 	[%rd59], {%f702, %f701, %f700, %f699};
	mul.lo.s32 	%r114, %r118, 50;
	mul.wide.s32 	%rd60, %r114, 4;
	add.s64 	%rd61, %rd33, %rd60;
	st.global.v4.f32 	[%rd61], {%f803, %f804, %f805, %f806};
	mul.lo.s32 	%r115, %r118, 51;
	mul.wide.s32 	%rd62, %r115, 4;
	add.s64 	%rd63, %rd33, %rd62;
	st.global.v4.f32 	[%rd63], {%f807, %f808, %f809, %f810};
	st.global.v4.f32 	[%rd57+128], {%f811, %f812, %f813, %f814};
	st.global.v4.f32 	[%rd59+128], {%f815, %f816, %f817, %f818};
	st.global.v4.f32 	[%rd61+128], {%f819, %f820, %f821, %f822};
	st.global.v4.f32 	[%rd63+128], {%f823, %f824, %f825, %f826};
	ret;

}
	// .globl	_Z16matmul_v6_kernelILi64ELi128ELi8ELi64ELi64ELi32ELi32ELi4ELb1EEvPKfS1_Pfiii
.visible .entry _Z16matmul_v6_kernelILi64ELi128ELi8ELi64ELi64ELi32ELi32ELi4ELb1EEvPKfS1_Pfiii(
	.param .u64 .ptr .align 1 _Z16matmul_v6_kernelILi64ELi128ELi8ELi64ELi64ELi32ELi32ELi4ELb1EEvPKfS1_Pfiii_param_0,
	.param .u64 .ptr .align 1 _Z16matmul_v6_kernelILi64ELi128ELi8ELi64ELi64ELi32ELi32ELi4ELb1EEvPKfS1_Pfiii_param_1,
	.param .u64 .ptr .align 1 _Z16matmul_v6_kernelILi64ELi128ELi8ELi64ELi64ELi32ELi32ELi4ELb1EEvPKfS1_Pfiii_param_2,
	.param .u32 _Z16matmul_v6_kernelILi64ELi128ELi8ELi64ELi64ELi32ELi32ELi4ELb1EEvPKfS1_Pfiii_param_3,
	.param .u32 _Z16matmul_v6_kernelILi64ELi128ELi8ELi64ELi64ELi32ELi32ELi4ELb1EEvPKfS1_Pfiii_param_4,
	.param .u32 _Z16matmul_v6_kernelILi64ELi128ELi8ELi64ELi64ELi32ELi32ELi4ELb1EEvPKfS1_Pfiii_param_5
)
{
	.reg .pred 	%p<4>;
	.reg .b16 	%rs<7>;
	.reg .b32 	%r<113>;
	.reg .b32 	%f<947>;
	.reg .b64 	%rd<63>;
	// demoted variable
	.shared .align 4 .b8 _ZZ16matmul_v6_kernelILi64ELi128ELi8ELi64ELi64ELi32ELi32ELi4ELb1EEvPKfS1_PfiiiE7A_shmem[2048];
	// demoted variable
	.shared .align 4 .b8 _ZZ16matmul_v6_kernelILi64ELi128ELi8ELi64ELi64ELi32ELi32ELi4ELb1EEvPKfS1_PfiiiE7B_shmem[4096];
	ld.param.u64 	%rd10, [_Z16matmul_v6_kernelILi64ELi128ELi8ELi64ELi64ELi32ELi32ELi4ELb1EEvPKfS1_Pfiii_param_0];
	ld.param.u64 	%rd11, [_Z16matmul_v6_kernelILi64ELi128ELi8ELi64ELi64ELi32ELi32ELi4ELb1EEvPKfS1_Pfiii_param_1];
	ld.param.u32 	%r13, [_Z16matmul_v6_kernelILi64ELi128ELi8ELi64ELi64ELi32ELi32ELi4ELb1EEvPKfS1_Pfiii_param_4];
	ld.param.u32 	%r14, [_Z16matmul_v6_kernelILi64ELi128ELi8ELi64ELi64ELi32ELi32ELi4ELb1EEvPKfS1_Pfiii_param_5];
	cvta.to.global.u64 	%rd1, %rd10;
	cvta.to.global.u64 	%rd2, %rd11;
	mov.u32 	%r15, %ctaid.x;
	add.s32 	%r16, %r13, 127;
	shr.s32 	%r17, %r16, 31;
	shr.u32 	%r18, %r17, 25;
	add.s32 	%r19, %r16, %r18;
	shr.s32 	%r20, %r19, 7;
	div.s32 	%r21, %r15, %r20;
	mul.lo.s32 	%r22, %r21, %r20;
	sub.s32 	%r23, %r15, %r22;
	shl.b32 	%r1, %r21, 6;
	shl.b32 	%r2, %r23, 7;
	setp.lt.s32 	%p1, %r14, 1;
	mov.f32 	%f691, 0f00000000;
	mov.f32 	%f692, %f691;
	mov.f32 	%f693, %f691;
	mov.f32 	%f694, %f691;
	mov.f32 	%f695, %f691;
	mov.f32 	%f696, %f691;
	mov.f32 	%f697, %f691;
	mov.f32 	%f698, %f691;
	mov.f32 	%f699, %f691;
	mov.f32 	%f700, %f691;
	mov.f32 	%f701, %f691;
	mov.f32 	%f702, %f691;
	mov.f32 	%f703, %f691;
	mov.f32 	%f704, %f691;
	mov.f32 	%f705, %f691;
	mov.f32 	%f706, %f691;
	mov.f32 	%f707, %f691;
	mov.f32 	%f708, %f691;
	mov.f32 	%f709, %f691;
	mov.f32 	%f710, %f691;
	mov.f32 	%f711, %f691;
	mov.f32 	%f712, %f691;
	mov.f32 	%f713, %f691;
	mov.f32 	%f714, %f691;
	mov.f32 	%f715, %f691;
	mov.f32 	%f716, %f691;
	mov.f32 	%f717, %f691;
	mov.f32 	%f718, %f691;
	mov.f32 	%f719, %f691;
	mov.f32 	%f720, %f691;
	mov.f32 	%f721, %f691;
	mov.f32 	%f722, %f691;
	mov.f32 	%f723, %f691;
	mov.f32 	%f724, %f691;
	mov.f32 	%f725, %f691;
	mov.f32 	%f726, %f691;
	mov.f32 	%f727, %f691;
	mov.f32 	%f728, %f691;
	mov.f32 	%f729, %f691;
	mov.f32 	%f730, %f691;
	mov.f32 	%f731, %f691;
	mov.f32 	%f732, %f691;
	mov.f32 	%f733, %f691;
	mov.f32 	%f734, %f691;
	mov.f32 	%f735, %f691;
	mov.f32 	%f736, %f691;
	mov.f32 	%f737, %f691;
	mov.f32 	%f738, %f691;
	mov.f32 	%f739, %f691;
	mov.f32 	%f740, %f691;
	mov.f32 	%f741, %f691;
	mov.f32 	%f742, %f691;
	mov.f32 	%f743, %f691;
	mov.f32 	%f744, %f691;
	mov.f32 	%f745, %f691;
	mov.f32 	%f746, %f691;
	mov.f32 	%f747, %f691;
	mov.f32 	%f748, %f691;
	mov.f32 	%f749, %f691;
	mov.f32 	%f750, %f691;
	mov.f32 	%f751, %f691;
	mov.f32 	%f752, %f691;
	mov.f32 	%f753, %f691;
	mov.f32 	%f754, %f691;
	mov.f32 	%f755, %f691;
	mov.f32 	%f756, %f691;
	mov.f32 	%f757, %f691;
	mov.f32 	%f758, %f691;
	mov.f32 	%f759, %f691;
	mov.f32 	%f760, %f691;
	mov.f32 	%f761, %f691;
	mov.f32 	%f762, %f691;
	mov.f32 	%f763, %f691;
	mov.f32 	%f764, %f691;
	mov.f32 	%f765, %f691;
	mov.f32 	%f766, %f691;
	mov.f32 	%f767, %f691;
	mov.f32 	%f768, %f691;
	mov.f32 	%f769, %f691;
	mov.f32 	%f770, %f691;
	mov.f32 	%f771, %f691;
	mov.f32 	%f772, %f691;
	mov.f32 	%f773, %f691;
	mov.f32 	%f774, %f691;
	mov.f32 	%f775, %f691;
	mov.f32 	%f776, %f691;
	mov.f32 	%f777, %f691;
	mov.f32 	%f778, %f691;
	mov.f32 	%f779, %f691;
	mov.f32 	%f780, %f691;
	mov.f32 	%f781, %f691;
	mov.f32 	%f782, %f691;
	mov.f32 	%f783, %f691;
	mov.f32 	%f784, %f691;
	mov.f32 	%f785, %f691;
	mov.f32 	%f786, %f691;
	mov.f32 	%f787, %f691;
	mov.f32 	%f788, %f691;
	mov.f32 	%f789, %f691;
	mov.f32 	%f790, %f691;
	mov.f32 	%f791, %f691;
	mov.f32 	%f792, %f691;
	mov.f32 	%f793, %f691;
	mov.f32 	%f794, %f691;
	mov.f32 	%f795, %f691;
	mov.f32 	%f796, %f691;
	mov.f32 	%f797, %f691;
	mov.f32 	%f798, %f691;
	mov.f32 	%f799, %f691;
	mov.f32 	%f800, %f691;
	mov.f32 	%f801, %f691;
	mov.f32 	%f802, %f691;
	mov.f32 	%f803, %f691;
	mov.f32 	%f804, %f691;
	mov.f32 	%f805, %f691;
	mov.f32 	%f806, %f691;
	mov.f32 	%f807, %f691;
	mov.f32 	%f808, %f691;
	mov.f32 	%f809, %f691;
	mov.f32 	%f810, %f691;
	mov.f32 	%f811, %f691;
	mov.f32 	%f812, %f691;
	mov.f32 	%f813, %f691;
	mov.f32 	%f814, %f691;
	mov.f32 	%f815, %f691;
	mov.f32 	%f816, %f691;
	mov.f32 	%f817, %f691;
	mov.f32 	%f818, %f691;
	@%p1 bra 	$L__BB6_5;
	ld.param.u32 	%r106, [_Z16matmul_v6_kernelILi64ELi128ELi8ELi64ELi64ELi32ELi32ELi4ELb1EEvPKfS1_Pfiii_param_5];
	mul.wide.u32 	%rd12, %r2, 4;
	add.s64 	%rd62, %rd2, %rd12;
	mul.lo.s32 	%r25, %r1, %r106;
	mul.wide.s32 	%rd13, %r25, 4;
	add.s64 	%rd61, %rd1, %rd13;
	mov.b32 	%r109, 0;
	mov.f32 	%f691, 0f00000000;
$L__BB6_2:
	ld.param.u32 	%r107, [_Z16matmul_v6_kernelILi64ELi128ELi8ELi64ELi64ELi32ELi32ELi4ELb1EEvPKfS1_Pfiii_param_5];
	ld.param.u32 	%r103, [_Z16matmul_v6_kernelILi64ELi128ELi8ELi64ELi64ELi32ELi32ELi4ELb1EEvPKfS1_Pfiii_param_4];
	mov.u32 	%r27, %tid.x;
	shr.u32 	%r28, %r27, 5;
	cvt.u16.u32 	%rs1, %r28;
	and.b16  	%rs2, %rs1, 1;
	mul.wide.u16 	%r29, %rs2, 256;
	cvt.u16.u32 	%rs3, %r27;
	and.b16  	%rs4, %rs3, 7;
	mul.wide.u16 	%r30, %rs4, 16;
	or.b32  	%r31, %r29, %r30;
	mov.u32 	%r32, _ZZ16matmul_v6_kernelILi64ELi128ELi8ELi64ELi64ELi32ELi32ELi4ELb1EEvPKfS1_PfiiiE7B_shmem;
	add.s32 	%r33, %r31, %r32;
	add.s32 	%r110, %r33, 128;
	shl.b32 	%r34, %r27, 2;
	and.b32  	%r35, %r34, 3840;
	shr.u16 	%rs5, %rs3, 3;
	and.b16  	%rs6, %rs5, 3;
	mul.wide.u16 	%r36, %rs6, 32;
	or.b32  	%r37, %r35, %r36;
	mov.u32 	%r38, _ZZ16matmul_v6_kernelILi64ELi128ELi8ELi64ELi64ELi32ELi32ELi4ELb1EEvPKfS1_PfiiiE7A_shmem;
	add.s32 	%r39, %r37, %r38;
	add.s32 	%r111, %r39, 128;
	add.s32 	%r40, %r34, 768;
	shr.u32 	%r41, %r40, 7;
	and.b32  	%r42, %r34, 124;
	mad.lo.s32 	%r43, %r41, %r103, %r42;
	add.s32 	%r44, %r34, 512;
	shr.u32 	%r45, %r44, 7;
	mad.lo.s32 	%r46, %r45, %r103, %r42;
	add.s32 	%r47, %r34, 256;
	shr.u32 	%r48, %r47, 7;
	mad.lo.s32 	%r49, %r48, %r103, %r42;
	mad.lo.s32 	%r50, %r28, %r103, %r42;
	shr.u32 	%r51, %r47, 3;
	and.b32  	%r52, %r34, 4;
	mad.lo.s32 	%r53, %r51, %r107, %r52;
	shr.u32 	%r54, %r27, 1;
	mad.lo.s32 	%r55, %r54, %r107, %r52;
	mul.wide.u32 	%rd14, %r55, 4;
	add.s64 	%rd15, %rd61, %rd14;
	ld.global.v4.f32 	{%f515, %f516, %f517, %f518}, [%rd15];
	shl.b32 	%r56, %r27, 8;
	and.b32  	%r57, %r56, 256;
	add.s32 	%r58, %r57, %r54;
	shl.b32 	%r59, %r58, 2;
	add.s32 	%r60, %r38, %r59;
	st.shared.f32 	[%r60], %f515;
	st.shared.f32 	[%r60+256], %f516;
	st.shared.f32 	[%r60+512], %f517;
	st.shared.f32 	[%r60+768], %f518;
	mul.wide.u32 	%rd16, %r53, 4;
	add.s64 	%rd17, %rd61, %rd16;
	ld.global.v4.f32 	{%f519, %f520, %f521, %f522}, [%rd17];
	add.s32 	%r61, %r57, %r51;
	shl.b32 	%r62, %r61, 2;
	add.s32 	%r63, %r38, %r62;
	st.shared.f32 	[%r63], %f519;
	st.shared.f32 	[%r63+256], %f520;
	st.shared.f32 	[%r63+512], %f521;
	st.shared.f32 	[%r63+768], %f522;
	mul.wide.s32 	%rd18, %r50, 4;
	add.s64 	%rd19, %rd62, %rd18;
	ld.global.v4.f32 	{%f523, %f524, %f525, %f526}, [%rd19];
	shl.b32 	%r64, %r27, 4;
	add.s32 	%r65, %r32, %r64;
	st.shared.v4.f32 	[%r65], {%f523, %f524, %f525, %f526};
	mul.wide.s32 	%rd20, %r49, 4;
	add.s64 	%rd21, %rd62, %rd20;
	ld.global.v4.f32 	{%f527, %f528, %f529, %f530}, [%rd21];
	and.b32  	%r66, %r47, 8064;
	or.b32  	%r67, %r66, %r42;
	shl.b32 	%r68, %r67, 2;
	add.s32 	%r69, %r32, %r68;
	st.shared.v4.f32 	[%r69], {%f527, %f528, %f529, %f530};
	mul.wide.s32 	%rd22, %r46, 4;
	add.s64 	%rd23, %rd62, %rd22;
	ld.global.v4.f32 	{%f531, %f532, %f533, %f534}, [%rd23];
	and.b32  	%r70, %r44, 8064;
	or.b32  	%r71, %r70, %r42;
	shl.b32 	%r72, %r71, 2;
	add.s32 	%r73, %r32, %r72;
	st.shared.v4.f32 	[%r73], {%f531, %f532, %f533, %f534};
	mul.wide.s32 	%rd24, %r43, 4;
	add.s64 	%rd25, %rd62, %rd24;
	ld.global.v4.f32 	{%f535, %f536, %f537, %f538}, [%rd25];
	and.b32  	%r74, %r40, 8064;
	or.b32  	%r75, %r74, %r42;
	shl.b32 	%r76, %r75, 2;
	add.s32 	%r77, %r32, %r76;
	st.shared.v4.f32 	[%r77], {%f535, %f536, %f537, %f538};
	bar.sync 	0;
	mov.b32 	%r112, 144;
$L__BB6_3:
	ld.shared.v4.f32 	{%f539, %f540, %f541, %f542}, [%r111+-128];
	ld.shared.v4.f32 	{%f543, %f544, %f545, %f546}, [%r111+-112];
	ld.shared.v4.f32 	{%f547, %f548, %f549, %f550}, [%r111];
	ld.shared.v4.f32 	{%f551, %f552, %f553, %f554}, [%r111+16];
	ld.shared.v4.f32 	{%f555, %f556, %f557, %f558}, [%r110+-128];
	ld.shared.v4.f32 	{%f559, %f560, %f561, %f562}, [%r110];
	fma.rn.f32 	%f794, %f539, %f555, %f794;
	fma.rn.f32 	%f793, %f539, %f556, %f793;
	fma.rn.f32 	%f792, %f539, %f557, %f792;
	fma.rn.f32 	%f791, %f539, %f558, %f791;
	fma.rn.f32 	%f790, %f540, %f555, %f790;
	fma.rn.f32 	%f789, %f540, %f556, %f789;
	fma.rn.f32 	%f788, %f540, %f557, %f788;
	fma.rn.f32 	%f787, %f540, %f558, %f787;
	fma.rn.f32 	%f786, %f541, %f555, %f786;
	fma.rn.f32 	%f785, %f541, %f556, %f785;
	fma.rn.f32 	%f784, %f541, %f557, %f784;
	fma.rn.f32 	%f783, %f541, %f558, %f783;
	fma.rn.f32 	%f782, %f542, %f555, %f782;
	fma.rn.f32 	%f781, %f542, %f556, %f781;
	fma.rn.f32 	%f780, %f542, %f557, %f780;
	fma.rn.f32 	%f779, %f542, %f558, %f779;
	fma.rn.f32 	%f778, %f543, %f555, %f778;
	fma.rn.f32 	%f777, %f543, %f556, %f777;
	fma.rn.f32 	%f776, %f543, %f557, %f776;
	fma.rn.f32 	%f775, %f543, %f558, %f775;
	fma.rn.f32 	%f774, %f544, %f555, %f774;
	fma.rn.f32 	%f773, %f544, %f556, %f773;
	fma.rn.f32 	%f772, %f544, %f557, %f772;
	fma.rn.f32 	%f771, %f544, %f558, %f771;
	fma.rn.f32 	%f770, %f545, %f555, %f770;
	fma.rn.f32 	%f769, %f545, %f556, %f769;
	fma.rn.f32 	%f768, %f545, %f557, %f768;
	fma.rn.f32 	%f767, %f545, %f558, %f767;
	fma.rn.f32 	%f766, %f546, %f555, %f766;
	fma.rn.f32 	%f765, %f546, %f556, %f765;
	fma.rn.f32 	%f764, %f546, %f557, %f764;
	fma.rn.f32 	%f763, %f546, %f558, %f763;
	fma.rn.f32 	%f762, %f539, %f559, %f762;
	fma.rn.f32 	%f761, %f539, %f560, %f761;
	fma.rn.f32 	%f760, %f539, %f561, %f760;
	fma.rn.f32 	%f759, %f539, %f562, %f759;
	fma.rn.f32 	%f758, %f540, %f559, %f758;
	fma.rn.f32 	%f757, %f540, %f560, %f757;
	fma.rn.f32 	%f756, %f540, %f561, %f756;
	fma.rn.f32 	%f755, %f540, %f562, %f755;
	fma.rn.f32 	%f754, %f541, %f559, %f754;
	fma.rn.f32 	%f753, %f541, %f560, %f753;
	fma.rn.f32 	%f752, %f541, %f561, %f752;
	fma.rn.f32 	%f751, %f541, %f562, %f751;
	fma.rn.f32 	%f750, %f542, %f559, %f750;
	fma.rn.f32 	%f749, %f542, %f560, %f749;
	fma.rn.f32 	%f748, %f542, %f561, %f748;
	fma.rn.f32 	%f747, %f542, %f562, %f747;
	fma.rn.f32 	%f746, %f543, %f559, %f746;
	fma.rn.f32 	%f745, %f543, %f560, %f745;
	fma.rn.f32 	%f744, %f543, %f561, %f744;
	fma.rn.f32 	%f743, %f543, %f562, %f743;
	fma.rn.f32 	%f742, %f544, %f559, %f742;
	fma.rn.f32 	%f741, %f544, %f560, %f741;
	fma.rn.f32 	%f740, %f544, %f561, %f740;
	fma.rn.f32 	%f739, %f544, %f562, %f739;
	fma.rn.f32 	%f738, %f545, %f559, %f738;
	fma.rn.f32 	%f737, %f545, %f560, %f737;
	fma.rn.f32 	%f736, %f545, %f561, %f736;
	fma.rn.f32 	%f735, %f545, %f562, %f735;
	fma.rn.f32 	%f734, %f546, %f559, %f734;
	fma.rn.f32 	%f733, %f546, %f560, %f733;
	fma.rn.f32 	%f732, %f546, %f561, %f732;
	fma.rn.f32 	%f731, %f546, %f562, %f731;
	fma.rn.f32 	%f730, %f547, %f555, %f730;
	fma.rn.f32 	%f729, %f547, %f556, %f729;
	fma.rn.f32 	%f728, %f547, %f557, %f728;
	fma.rn.f32 	%f727, %f547, %f558, %f727;
	fma.rn.f32 	%f726, %f548, %f555, %f726;
	fma.rn.f32 	%f725, %f548, %f556, %f725;
	fma.rn.f32 	%f724, %f548, %f557, %f724;
	fma.rn.f32 	%f723, %f548, %f558, %f723;
	fma.rn.f32 	%f722, %f549, %f555, %f722;
	fma.rn.f32 	%f721, %f549, %f556, %f721;
	fma.rn.f32 	%f720, %f549, %f557, %f720;
	fma.rn.f32 	%f719, %f549, %f558, %f719;
	fma.rn.f32 	%f718, %f550, %f555, %f718;
	fma.rn.f32 	%f717, %f550, %f556, %f717;
	fma.rn.f32 	%f716, %f550, %f557, %f716;
	fma.rn.f32 	%f715, %f550, %f558, %f715;
	fma.rn.f32 	%f714, %f551, %f555, %f714;
	fma.rn.f32 	%f713, %f551, %f556, %f713;
	fma.rn.f32 	%f712, %f551, %f557, %f712;
	fma.rn.f32 	%f711, %f551, %f558, %f711;
	fma.rn.f32 	%f710, %f552, %f555, %f710;
	fma.rn.f32 	%f709, %f552, %f556, %f709;
	fma.rn.f32 	%f708, %f552, %f557, %f708;
	fma.rn.f32 	%f707, %f552, %f558, %f707;
	fma.rn.f32 	%f706, %f553, %f555, %f706;
	fma.rn.f32 	%f705, %f553, %f556, %f705;
	fma.rn.f32 	%f704, %f553, %f557, %f704;
	fma.rn.f32 	%f703, %f553, %f558, %f703;
	fma.rn.f32 	%f702, %f554, %f555, %f702;
	fma.rn.f32 	%f701, %f554, %f556, %f701;
	fma.rn.f32 	%f700, %f554, %f557, %f700;
	fma.rn.f32 	%f699, %f554, %f558, %f699;
	fma.rn.f32 	%f698, %f547, %f559, %f698;
	fma.rn.f32 	%f697, %f547, %f560, %f697;
	fma.rn.f32 	%f696, %f547, %f561, %f696;
	fma.rn.f32 	%f695, %f547, %f562, %f695;
	fma.rn.f32 	%f694, %f548, %f559, %f694;
	fma.rn.f32 	%f693, %f548, %f560, %f693;
	fma.rn.f32 	%f692, %f548, %f561, %f692;
	fma.rn.f32 	%f691, %f548, %f562, %f691;
	fma.rn.f32 	%f795, %f549, %f559, %f795;
	fma.rn.f32 	%f796, %f549, %f560, %f796;
	fma.rn.f32 	%f797, %f549, %f561, %f797;
	fma.rn.f32 	%f798, %f549, %f562, %f798;
	fma.rn.f32 	%f799, %f550, %f559, %f799;
	fma.rn.f32 	%f800, %f550, %f560, %f800;
	fma.rn.f32 	%f801, %f550, %f561, %f801;
	fma.rn.f32 	%f802, %f550, %f562, %f802;
	fma.rn.f32 	%f803, %f551, %f559, %f803;
	fma.rn.f32 	%f804, %f551, %f560, %f804;
	fma.rn.f32 	%f805, %f551, %f561, %f805;
	fma.rn.f32 	%f806, %f551, %f562, %f806;
	fma.rn.f32 	%f807, %f552, %f559, %f807;
	fma.rn.f32 	%f808, %f552, %f560, %f808;
	fma.rn.f32 	%f809, %f552, %f561, %f809;
	fma.rn.f32 	%f810, %f552, %f562, %f810;
	fma.rn.f32 	%f811, %f553, %f559, %f811;
	fma.rn.f32 	%f812, %f553, %f560, %f812;
	fma.rn.f32 	%f813, %f553, %f561, %f813;
	fma.rn.f32 	%f814, %f553, %f562, %f814;
	fma.rn.f32 	%f815, %f554, %f559, %f815;
	fma.rn.f32 	%f816, %f554, %f560, %f816;
	fma.rn.f32 	%f817, %f554, %f561, %f817;
	fma.rn.f32 	%f818, %f554, %f562, %f818;
	add.s32 	%r112, %r112, 256;
	add.s32 	%r111, %r111, 256;
	add.s32 	%r110, %r110, 512;
	setp.ne.s32 	%p2, %r112, 2192;
	@%p2 bra 	$L__BB6_3;
	ld.param.u32 	%r108, [_Z16matmul_v6_kernelILi64ELi128ELi8ELi64ELi64ELi32ELi32ELi4ELb1EEvPKfS1_Pfiii_param_5];
	ld.param.u32 	%r104, [_Z16matmul_v6_kernelILi64ELi128ELi8ELi64ELi64ELi32ELi32ELi4ELb1EEvPKfS1_Pfiii_param_4];
	shl.b32 	%r78, %r104, 3;
	bar.sync 	0;
	add.s64 	%rd61, %rd61, 32;
	mul.wide.s32 	%rd26, %r78, 4;
	add.s64 	%rd62, %rd62, %rd26;
	add.s32 	%r109, %r109, 8;
	setp.lt.s32 	%p3, %r109, %r108;
	@%p3 bra 	$L__BB6_2;
$L__BB6_5:
	ld.param.u32 	%r105, [_Z16matmul_v6_kernelILi64ELi128ELi8ELi64ELi64ELi32ELi32ELi4ELb1EEvPKfS1_Pfiii_param_4];
	ld.param.u64 	%rd60, [_Z16matmul_v6_kernelILi64ELi128ELi8ELi64ELi64ELi32ELi32ELi4ELb1EEvPKfS1_Pfiii_param_2];
	cvta.to.global.u64 	%rd27, %rd60;
	mov.u32 	%r79, %tid.x;
	and.b32  	%r80, %r79, 984;
	add.s32 	%r81, %r80, %r1;
	shl.b32 	%r82, %r79, 2;
	and.b32  	%r83, %r82, 28;
	shl.b32 	%r84, %r79, 1;
	and.b32  	%r85, %r84, 64;
	or.b32  	%r86, %r83, %r85;
	add.s32 	%r87, %r86, %r2;
	mad.lo.s32 	%r88, %r81, %r105, %r87;
	mul.wide.s32 	%rd28, %r88, 4;
	add.s64 	%rd29, %rd27, %rd28;
	st.global.v4.f32 	[%rd29], {%f794, %f793, %f792, %f791};
	mul.wide.s32 	%rd30, %r105, 4;
	add.s64 	%rd31, %rd29, %rd30;
	st.global.v4.f32 	[%rd31], {%f790, %f789, %f788, %f787};
	shl.b32 	%r89, %r105, 1;
	mul.wide.s32 	%rd32, %r89, 4;
	add.s64 	%rd33, %rd29, %rd32;
	st.global.v4.f32 	[%rd33], {%f786, %f785, %f784, %f783};
	mul.lo.s32 	%r90, %r105, 3;
	mul.wide.s32 	%rd34, %r90, 4;
	add.s64 	%rd35, %rd29, %rd34;
	st.global.v4.f32 	[%rd35], {%f782, %f781, %f780, %f779};
	shl.b32 	%r91, %r105, 2;
	mul.wide.s32 	%rd36, %r91, 4;
	add.s64 	%rd37, %rd29, %rd36;
	st.global.v4.f32 	[%rd37], {%f778, %f777, %f776, %f775};
	mul.lo.s32 	%r92, %r105, 5;
	mul.wide.s32 	%rd38, %r92, 4;
	add.s64 	%rd39, %rd29, %rd38;
	st.global.v4.f32 	[%rd39], {%f774, %f773, %f772, %f771};
	mul.lo.s32 	%r93, %r105, 6;
	mul.wide.s32 	%rd40, %r93, 4;
	add.s64 	%rd41, %rd29, %rd40;
	st.global.v4.f32 	[%rd41], {%f770, %f769, %f768, %f767};
	mul.lo.s32 	%r94, %r105, 7;
	mul.wide.s32 	%rd42, %r94, 4;
	add.s64 	%rd43, %rd29, %rd42;
	st.global.v4.f32 	[%rd43], {%f766, %f765, %f764, %f763};
	st.global.v4.f32 	[%rd29+128], {%f762, %f761, %f760, %f759};
	st.global.v4.f32 	[%rd31+128], {%f758, %f757, %f756, %f755};
	st.global.v4.f32 	[%rd33+128], {%f754, %f753, %f752, %f751};
	st.global.v4.f32 	[%rd35+128], {%f750, %f749, %f748, %f747};
	st.global.v4.f32 	[%rd37+128], {%f746, %f745, %f744, %f743};
	st.global.v4.f32 	[%rd39+128], {%f742, %f741, %f740, %f739};
	st.global.v4.f32 	[%rd41+128], {%f738, %f737, %f736, %f735};
	st.global.v4.f32 	[%rd43+128], {%f734, %f733, %f732, %f731};
	shl.b32 	%r95, %r105, 5;
	mul.wide.s32 	%rd44, %r95, 4;
	add.s64 	%rd45, %rd29, %rd44;
	st.global.v4.f32 	[%rd45], {%f730, %f729, %f728, %f727};
	mul.lo.s32 	%r96, %r105, 33;
	mul.wide.s32 	%rd46, %r96, 4;
	add.s64 	%rd47, %rd29, %rd46;
	st.global.v4.f32 	[%rd47], {%f726, %f725, %f724, %f723};
	mul.lo.s32 	%r97, %r105, 34;
	mul.wide.s32 	%rd48, %r97, 4;
	add.s64 	%rd49, %rd29, %rd48;
	st.global.v4.f32 	[%rd49], {%f722, %f721, %f720, %f719};
	mul.lo.s32 	%r98, %r105, 35;
	mul.wide.s32 	%rd50, %r98, 4;
	add.s64 	%rd51, %rd29, %rd50;
	st.global.v4.f32 	[%rd51], {%f718, %f717, %f716, %f715};
	mul.lo.s32 	%r99, %r105, 36;
	mul.wide.s32 	%rd52, %r99, 4;
	add.s64 	%rd53, %rd29, %rd52;
	st.global.v4.f32 	[%rd53], {%f714, %f713, %f712, %f711};
	mul.lo.s32 	%r100, %r105, 37;
	mul.wide.s32 	%rd54, %r100, 4;
	add.s64 	%rd55, %rd29, %rd54;
	st.global.v4.f32 	[%rd55], {%f710, %f709, %f708, %f707};
	mul.lo.s32 	%r101, %r105, 38;
	mul.wide.s32 	%rd56, %r101, 4;
	add.s64 	%rd57, %rd29, %rd56;
	st.global.v4.f32 	[%rd57], {%f706, %f705, %f704, %f703};
	mul.lo.s32 	%r102, %r105, 39;
	mul.wide.s32 	%rd58, %r102, 4;
	add.s64 	%rd59, %rd29, %rd58;
	st.global.v4.f32 	[%rd59], {%f702, %f701, %f700, %f699};
	st.global.v4.f32 	[%rd45+128], {%f698, %f697, %f696, %f695};
	st.global.v4.f32 	[%rd47+128], {%f694, %f693, %f692, %f691};
	st.global.v4.f32 	[%rd49+128], {%f795, %f796, %f797, %f798};
	st.global.v4.f32 	[%rd51+128], {%f799, %f800, %f801, %f802};
	st.global.v4.f32 	[%rd53+128], {%f803, %f804, %f805, %f806};
	st.global.v4.f32 	[%rd55+128], {%f807, %f808, %f809, %f810};
	st.global.v4.f32 	[%rd57+128], {%f811, %f812, %f813, %f814};
	st.global.v4.f32 	[%rd59+128], {%f815, %f816, %f817, %f818};
	ret;

}


// ===== COMPILED SASS (sm_100) =====

	.target	sm_100

	.elftype	@"ET_EXEC"


//--------------------- .note.nv.tkinfo           --------------------------
	.section	.note.nv.tkinfo,"",@"SHT_NOTE"
	.sectionflags	@"SHF_NOTE_NV_TKINFO"
	.tkinfo
        /*0018*/ 	.word	0x00000002
        /*0030*/ 	.string	""
        /*0030*/ 	.string	"ptxas"
        /*0030*/ 	.string	"Cuda compilation tools, release 13.0, V13.0.88"
        /*0030*/ 	.string	"Build cuda_13.0.r13.0/compiler.36424714_0"
        /*0030*/ 	.string	"-arch sm_100 -m 64 "



//--------------------- .note.nv.cuinfo           --------------------------
	.section	.note.nv.cuinfo,"",@"SHT_NOTE"
	.sectionflags	@"SHF_NOTE_NV_CUINFO"
        /*0018*/ 	.short	0x0002
        /*001a*/ 	.short	0x0064
        /*001c*/ 	.short	0x0082
	.zero		2


//--------------------- .nv.info                  --------------------------
	.section	.nv.info,"",@"SHT_CUDA_INFO"
	.align	4


	//----- nvinfo : EIATTR_REGCOUNT
	.align		4
        /*0000*/ 	.byte	0x04, 0x2f
        /*0002*/ 	.short	(.L_1 - .L_0)
	.align		4
.L_0:
        /*0004*/ 	.word	index@(_Z16matmul_v1_kernelPKfS0_Pfiii)
        /*0008*/ 	.word	0x00000020


	//----- nvinfo : EIATTR_FRAME_SIZE
	.align		4
.L_1:
        /*000c*/ 	.byte	0x04, 0x11
        /*000e*/ 	.short	(.L_3 - .L_2)
	.align		4
.L_2:
        /*0010*/ 	.word	index@(_Z16matmul_v1_kernelPKfS0_Pfiii)
        /*0014*/ 	.word	0x00000000


	//----- nvinfo : EIATTR_REGCOUNT
	.align		4
.L_3:
        /*0018*/ 	.byte	0x04, 0x2f
        /*001a*/ 	.short	(.L_5 - .L_4)
	.align		4
.L_4:
        /*001c*/ 	.word	index@(_Z16matmul_v2_kernelILi32EEvPKfS1_Pfiii)
        /*0020*/ 	.word	0x0000001f


	//----- nvinfo : EIATTR_FRAME_SIZE
	.align		4
.L_5:
        /*0024*/ 	.byte	0x04, 0x11
        /*0026*/ 	.short	(.L_7 - .L_6)
	.align		4
.L_6:
        /*0028*/ 	.word	index@(_Z16matmul_v2_kernelILi32EEvPKfS1_Pfiii)
        /*002c*/ 	.word	0x00000000


	//----- nvinfo : EIATTR_REGCOUNT
	.align		4
.L_7:
        /*0030*/ 	.byte	0x04, 0x2f
        /*0032*/ 	.short	(.L_9 - .L_8)
	.align		4
.L_8:
        /*0034*/ 	.word	index@(_Z16matmul_v3_kernelILi256ELi128ELi128ELi32EEvPKfS1_Pfiii)
        /*0038*/ 	.word	0x0000003e


	//----- nvinfo : EIATTR_FRAME_SIZE
	.align		4
.L_9:
        /*003c*/ 	.byte	0x04, 0x11
        /*003e*/ 	.short	(.L_11 - .L_10)
	.align		4
.L_10:
        /*0040*/ 	.word	index@(_Z16matmul_v3_kernelILi256ELi128ELi128ELi32EEvPKfS1_Pfiii)
        /*0044*/ 	.word	0x00000100


	//----- nvinfo : EIATTR_REGCOUNT
	.align		4
.L_11:
        /*0048*/ 	.byte	0x04, 0x2f
        /*004a*/ 	.short	(.L_13 - .L_12)
	.align		4
.L_12:
        /*004c*/ 	.word	index@(_Z16matmul_v4_kernelILi128ELi128ELi32ELi8ELi8EEvPKfS1_Pfiii)
        /*0050*/ 	.word	0x0000005f


	//----- nvinfo : EIATTR_FRAME_SIZE
	.align		4
.L_13:
        /*0054*/ 	.byte	0x04, 0x11
        /*0056*/ 	.short	(.L_15 - .L_14)
	.align		4
.L_14:
        /*0058*/ 	.word	index@(_Z16matmul_v4_kernelILi128ELi128ELi32ELi8ELi8EEvPKfS1_Pfiii)
        /*005c*/ 	.word	0x00000000


	//----- nvinfo : EIATTR_REGCOUNT
	.align		4
.L_15:
        /*0060*/ 	.byte	0x04, 0x2f
        /*0062*/ 	.short	(.L_17 - .L_16)
	.align		4
.L_16:
        /*0064*/ 	.word	index@(_Z16matmul_v5_kernelILi128ELi64ELi64ELi32ELi32ELi16ELi32ELi4EEvPKfS1_Pfiii)
        /*0068*/ 	.word	0x00000058


	//----- nvinfo : EIATTR_FRAME_SIZE
	.align		4
.L_17:
        /*006c*/ 	.byte	0x04, 0x11
        /*006e*/ 	.short	(.L_19 - .L_18)
	.align		4
.L_18:
        /*0070*/ 	.word	index@(_Z16matmul_v5_kernelILi128ELi64ELi64ELi32ELi32ELi16ELi32ELi4EEvPKfS1_Pfiii)
        /*0074*/ 	.word	0x00000000


	//----- nvinfo : EIATTR_REGCOUNT
	.align		4
.L_19:
        /*0078*/ 	.byte	0x04, 0x2f
        /*007a*/ 	.short	(.L_21 - .L_20)
	.align		4
.L_20:
        /*007c*/ 	.word	index@(_Z16matmul_v6_kernelILi128ELi128ELi16ELi64ELi64ELi16ELi32ELi4ELb0EEvPKfS1_Pfiii)
        /*0080*/ 	.word	0x000000a7


	//----- nvinfo : EIATTR_FRAME_SIZE
	.align		4
.L_21:
        /*0084*/ 	.byte	0x04, 0x11
        /*0086*/ 	.short	(.L_23 - .L_22)
	.align		4
.L_22:
        /*0088*/ 	.word	index@(_Z16matmul_v6_kernelILi128ELi128ELi16ELi64ELi64ELi16ELi32ELi4ELb0EEvPKfS1_Pfiii)
        /*008c*/ 	.word	0x00000000


	//----- nvinfo : EIATTR_REGCOUNT
	.align		4
.L_23:
        /*0090*/ 	.byte	0x04, 0x2f
        /*0092*/ 	.short	(.L_25 - .L_24)
	.align		4
.L_24:
        /*0094*/ 	.word	index@(_Z16matmul_v6_kernelILi64ELi128ELi8ELi64ELi64ELi32ELi32ELi4ELb1EEvPKfS1_Pfiii)
        /*0098*/ 	.word	0x000000a6


	//----- nvinfo : EIATTR_FRAME_SIZE
	.align		4
.L_25:
        /*009c*/ 	.byte	0x04, 0x11
        /*009e*/ 	.short	(.L_27 - .L_26)
	.align		4
.L_26:
        /*00a0*/ 	.word	index@(_Z16matmul_v6_kernelILi64ELi128ELi8ELi64ELi64ELi32ELi32ELi4ELb1EEvPKfS1_Pfiii)
        /*00a4*/ 	.word	0x00000000


	//----- nvinfo : EIATTR_MIN_STACK_SIZE
	.align		4
.L_27:
        /*00a8*/ 	.byte	0x04, 0x12
        /*00aa*/ 	.short	(.L_29 - .L_28)
	.align		4
.L_28:
        /*00ac*/ 	.word	index@(_Z16matmul_v6_kernelILi64ELi128ELi8ELi64ELi64ELi32ELi32ELi4ELb1EEvPKfS1_Pfiii)
        /*00b0*/ 	.word	0x00000000


	//----- nvinfo : EIATTR_MIN_STACK_SIZE
	.align		4
.L_29:
        /*00b4*/ 	.byte	0x04, 0x12
        /*00b6*/ 	.short	(.L_31 - .L_30)
	.align		4
.L_30:
        /*00b8*/ 	.word	index@(_Z16matmul_v6_kernelILi128ELi128ELi16ELi64ELi64ELi16ELi32ELi4ELb0EEvPKfS1_Pfiii)
        /*00bc*/ 	.word	0x00000000


	//----- nvinfo : EIATTR_MIN_STACK_SIZE
	.align		4
.L_31:
        /*00c0*/ 	.byte	0x04, 0x12
        /*00c2*/ 	.short	(.L_33 - .L_32)
	.align		4
.L_32:
        /*00c4*/ 	.word	index@(_Z16matmul_v5_kernelILi128ELi64ELi64ELi32ELi32ELi16ELi32ELi4EEvPKfS1_Pfiii)
        /*00c8*/ 	.word	0x00000000


	//----- nvinfo : EIATTR_MIN_STACK_SIZE
	.align		4
.L_33:
        /*00cc*/ 	.byte	0x04, 0x12
        /*00ce*/ 	.short	(.L_35 - .L_34)
	.align		4
.L_34:
        /*00d0*/ 	.word	index@(_Z16matmul_v4_kernelILi128ELi128ELi32ELi8ELi8EEvPKfS1_Pfiii)
        /*00d4*/ 	.word	0x00000000


	//----- nvinfo : EIATTR_MIN_STACK_SIZE
	.align		4
.L_35:
        /*00d8*/ 	.byte	0x04, 0x12
        /*00da*/ 	.short	(.L_37 - .L_36)
	.align		4
.L_36:
        /*00dc*/ 	.word	index@(_Z16matmul_v3_kernelILi256ELi128ELi128ELi32EEvPKfS1_Pfiii)
        /*00e0*/ 	.word	0x00000100


	//----- nvinfo : EIATTR_MIN_STACK_SIZE
	.align		4
.L_37:
        /*00e4*/ 	.byte	0x04, 0x12
        /*00e6*/ 	.short	(.L_39 - .L_38)
	.align		4
.L_38:
        /*00e8*/ 	.word	index@(_Z16matmul_v2_kernelILi32EEvPKfS1_Pfiii)
        /*00ec*/ 	.word	0x00000000


	//----- nvinfo : EIATTR_MIN_STACK_SIZE
	.align		4
.L_39:
        /*00f0*/ 	.byte	0x04, 0x12
        /*00f2*/ 	.short	(.L_41 - .L_40)
	.align		4
.L_40:
        /*00f4*/ 	.word	index@(_Z16matmul_v1_kernelPKfS0_Pfiii)
        /*00f8*/ 	.word	0x00000000
.L_41:


//--------------------- .nv.compat                --------------------------
	.section	.nv.compat,"",@"SHT_CUDA_COMPAT_INFO"
	.align	4
        /*0000*/ 	.byte	0x02, 0x09, 0x00, 0x00, 0x02, 0x02, 0x01, 0x00, 0x02, 0x05, 0x05, 0x00, 0x03, 0x07, 0x01, 0x01
        /*0010*/ 	.byte	0x02, 0x03, 0x00, 0x00, 0x02, 0x06, 0x01, 0x00, 0x04, 0x0b, 0x08, 0x00, 0x09, 0x00, 0x00, 0x00
        /*0020*/ 	.byte	0x00, 0x00, 0x00, 0x00


//--------------------- .nv.info._Z16matmul_v6_kernelILi64ELi128ELi8ELi64ELi64ELi32ELi32ELi4ELb1EEvPKfS1_Pfiii --------------------------
	.section	.nv.info._Z16matmul_v6_kernelILi64ELi128ELi8ELi64ELi64ELi32ELi32ELi4ELb1EEvPKfS1_Pfiii,"",@"SHT_CUDA_INFO"
	.sectionflags	@""
	.align	4


	//----- nvinfo : EIATTR_CUDA_API_VERSION
	.align		4
        /*0000*/ 	.byte	0x04, 0x37
        /*0002*/ 	.short	(.L_43 - .L_42)
.L_42:
        /*0004*/ 	.word	0x00000082


	//----- nvinfo : EIATTR_KPARAM_INFO
	.align		4
.L_43:
        /*0008*/ 	.byte	0x04, 0x17
        /*000a*/ 	.short	(.L_45 - .L_44)
.L_44:
        /*000c*/ 	.word	0x00000000
        /*0010*/ 	.short	0x0005
        /*0012*/ 	.short	0x0020
        /*0014*/ 	.byte	0x00, 0xf0, 0x11, 0x00


	//----- nvinfo : EIATTR_KPARAM_INFO
	.align		4
.L_45:
        /*0018*/ 	.byte	0x04, 0x17
        /*001a*/ 	.short	(.L_47 - .L_46)
.L_46:
        /*001c*/ 	.word	0x00000000
        /*0020*/ 	.short	0x0004
        /*0022*/ 	.short	0x001c
        /*0024*/ 	.byte	0x00, 0xf0, 0x11, 0x00


	//----- nvinfo : EIATTR_KPARAM_INFO
	.align		4
.L_47:
        /*0028*/ 	.byte	0x04, 0x17
        /*002a*/ 	.short	(.L_49 - .L_48)
.L_48:
        /*002c*/ 	.word	0x00000000
        /*0030*/ 	.short	0x0003
        /*0032*/ 	.short	0x0018
        /*0034*/ 	.byte	0x00, 0xf0, 0x11, 0x00


	//----- nvinfo : EIATTR_KPARAM_INFO
	.align		4
.L_49:
        /*0038*/ 	.byte	0x04, 0x17
        /*003a*/ 	.short	(.L_51 - .L_50)
.L_50:
        /*003c*/ 	.word	0x00000000
        /*0040*/ 	.short	0x0002
        /*0042*/ 	.short	0x0010
        /*0044*/ 	.byte	0x00, 0xf5, 0x21, 0x00


	//----- nvinfo : EIATTR_KPARAM_INFO
	.align		4
.L_51:
        /*0048*/ 	.byte	0x04, 0x17
        /*004a*/ 	.short	(.L_53 - .L_52)
.L_52:
        /*004c*/ 	.word	0x00000000
        /*0050*/ 	.short	0x0001
        /*0052*/ 	.short	0x0008
        /*0054*/ 	.byte	0x00, 0xf5, 0x21, 0x00


	//----- nvinfo : EIATTR_KPARAM_INFO
	.align		4
.L_53:
        /*0058*/ 	.byte	0x04, 0x17
        /*005a*/ 	.short	(.L_55 - .L_54)
.L_54:
        /*005c*/ 	.word	0x00000000
        /*0060*/ 	.short	0x0000
        /*0062*/ 	.short	0x0000
        /*0064*/ 	.byte	0x00, 0xf5, 0x21, 0x00


	//----- nvinfo : EIATTR_SPARSE_MMA_MASK
	.align		4
.L_55:
        /*0068*/ 	.byte	0x03, 0x50
        /*006a*/ 	.short	0x0000


	//----- nvinfo : EIATTR_MAXREG_COUNT
	.align		4
        /*006c*/ 	.byte	0x03, 0x1b
        /*006e*/ 	.short	0x00ff


	//----- nvinfo : EIATTR_NUM_BARRIERS
	.align		4
        /*0070*/ 	.byte	0x02, 0x4c
        /*0072*/ 	.byte	0x01
	.zero		1


	//----- nvinfo : EIATTR_MERCURY_ISA_VERSION
	.align		4
        /*0074*/ 	.byte	0x03, 0x5f
        /*0076*/ 	.short	0x0101


	//----- nvinfo : EIATTR_VRC_CTA_INIT_COUNT
	.align		4
        /*0078*/ 	.byte	0x02, 0x4a
	.zero		1
	.zero		1


	//----- nvinfo : EIATTR_EXIT_INSTR_OFFSETS
	.align		4
        /*007c*/ 	.byte	0x04, 0x1c
        /*007e*/ 	.short	(.L_57 - .L_56)


	//   ....[0]....
.L_56:
        /*0080*/ 	.word	0x000019a0


	//----- nvinfo : EIATTR_CBANK_PARAM_SIZE
	.align		4
.L_57:
        /*0084*/ 	.byte	0x03, 0x19
        /*0086*/ 	.short	0x0024


	//----- nvinfo : EIATTR_PARAM_CBANK
	.align		4
        /*0088*/ 	.byte	0x04, 0x0a
        /*008a*/ 	.short	(.L_59 - .L_58)
	.align		4
.L_58:
        /*008c*/ 	.word	index@(.nv.constant0._Z16matmul_v6_kernelILi64ELi128ELi8ELi64ELi64ELi32ELi32ELi4ELb1EEvPKfS1_Pfiii)
        /*0090*/ 	.short	0x0380
        /*0092*/ 	.short	0x0024


	//----- nvinfo : EIATTR_SW_WAR
	.align		4
.L_59:
        /*0094*/ 	.byte	0x04, 0x36
        /*0096*/ 	.short	(.L_61 - .L_60)
.L_60:
        /*0098*/ 	.word	0x00000008
.L_61:


//--------------------- .nv.info._Z16matmul_v6_kernelILi128ELi128ELi16ELi64ELi64ELi16ELi32ELi4ELb0EEvPKfS1_Pfiii --------------------------
	.section	.nv.info._Z16matmul_v6_kernelILi128ELi128ELi16ELi64ELi64ELi16ELi32ELi4ELb0EEvPKfS1_Pfiii,"",@"SHT_CUDA_INFO"
	.sectionflags	@""
	.align	4


	//----- nvinfo : EIATTR_CUDA_API_VERSION
	.align		4
        /*0000*/ 	.byte	0x04, 0x37
        /*0002*/ 	.short	(.L_63 - .L_62)
.L_62:
        /*0004*/ 	.word	0x00000082


	//----- nvinfo : EIATTR_KPARAM_INFO
	.align		4
.L_63:
        /*0008*/ 	.byte	0x04, 0x17
        /*000a*/ 	.short	(.L_65 - .L_64)
.L_64:
        /*000c*/ 	.word	0x00000000
        /*0010*/ 	.short	0x0005
        /*0012*/ 	.short	0x0020
        /*0014*/ 	.byte	0x00, 0xf0, 0x11, 0x00


	//----- nvinfo : EIATTR_KPARAM_INFO
	.align		4
.L_65:
        /*0018*/ 	.byte	0x04, 0x17
        /*001a*/ 	.short	(.L_67 - .L_66)
.L_66:
        /*001c*/ 	.word	0x00000000
        /*0020*/ 	.short	0x0004
        /*0022*/ 	.short	0x001c
        /*0024*/ 	.byte	0x00, 0xf0, 0x11, 0x00


	//----- nvinfo : EIATTR_KPARAM_INFO
	.align		4
.L_67:
        /*0028*/ 	.byte	0x04, 0x17
        /*002a*/ 	.short	(.L_69 - .L_68)
.L_68:
        /*002c*/ 	.word	0x00000000
        /*0030*/ 	.short	0x0003
        /*0032*/ 	.short	0x0018
        /*0034*/ 	.byte	0x00, 0xf0, 0x11, 0x00


	//----- nvinfo : EIATTR_KPARAM_INFO
	.align		4
.L_69:
        /*0038*/ 	.byte	0x04, 0x17
        /*003a*/ 	.short	(.L_71 - .L_70)
.L_70:
        /*003c*/ 	.word	0x00000000
        /*0040*/ 	.short	0x0002
        /*0042*/ 	.short	0x0010
        /*0044*/ 	.byte	0x00, 0xf5, 0x21, 0x00


	//----- nvinfo : EIATTR_KPARAM_INFO
	.align		4
.L_71:
        /*0048*/ 	.byte	0x04, 0x17
        /*004a*/ 	.short	(.L_73 - .L_72)
.L_72:
        /*004c*/ 	.word	0x00000000
        /*0050*/ 	.short	0x0001
        /*0052*/ 	.short	0x0008
        /*0054*/ 	.byte	0x00, 0xf5, 0x21, 0x00


	//----- nvinfo : EIATTR_KPARAM_INFO
	.align		4
.L_73:
        /*0058*/ 	.byte	0x04, 0x17
        /*005a*/ 	.short	(.L_75 - .L_74)
.L_74:
        /*005c*/ 	.word	0x00000000
        /*0060*/ 	.short	0x0000
        /*0062*/ 	.short	0x0000
        /*0064*/ 	.byte	0x00, 0xf5, 0x21, 0x00


	//----- nvinfo : EIATTR_SPARSE_MMA_MASK
	.align		4
.L_75:
        /*0068*/ 	.byte	0x03, 0x50
        /*006a*/ 	.short	0x0000


	//----- nvinfo : EIATTR_MAXREG_COUNT
	.align		4
        /*006c*/ 	.byte	0x03, 0x1b
        /*006e*/ 	.short	0x00ff


	//----- nvinfo : EIATTR_NUM_BARRIERS
	.align		4
        /*0070*/ 	.byte	0x02, 0x4c
        /*0072*/ 	.byte	0x01
	.zero		1


	//----- nvinfo : EIATTR_MERCURY_ISA_VERSION
	.align		4
        /*0074*/ 	.byte	0x03, 0x5f
        /*0076*/ 	.short	0x0101


	//----- nvinfo : EIATTR_VRC_CTA_INIT_COUNT
	.align		4
        /*0078*/ 	.byte	0x02, 0x4a
	.zero		1
	.zero		1


	//----- nvinfo : EIATTR_EXIT_INSTR_OFFSETS
	.align		4
        /*007c*/ 	.byte	0x04, 0x1c
        /*007e*/ 	.short	(.L_77 - .L_76)


	//   ....[0]....
.L_76:
        /*0080*/ 	.word	0x00001b30


	//----- nvinfo : EIATTR_CBANK_PARAM_SIZE
	.align		4
.L_77:
        /*0084*/ 	.byte	0x03, 0x19
        /*0086*/ 	.short	0x0024


	//----- nvinfo : EIATTR_PARAM_CBANK
	.align		4
        /*0088*/ 	.byte	0x04, 0x0a
        /*008a*/ 	.short	(.L_79 - .L_78)
	.align		4
.L_78:
        /*008c*/ 	.word	index@(.nv.constant0._Z16matmul_v6_kernelILi128ELi128ELi16ELi64ELi64ELi16ELi32ELi4ELb0EEvPKfS1_Pfiii)
        /*0090*/ 	.short	0x0380
        /*0092*/ 	.short	0x0024


	//----- nvinfo : EIATTR_SW_WAR
	.align		4
.L_79:
        /*0094*/ 	.byte	0x04, 0x36
        /*0096*/ 	.short	(.L_81 - .L_80)
.L_80:
        /*0098*/ 	.word	0x00000008
.L_81:


//--------------------- .nv.info._Z16matmul_v5_kernelILi128ELi64ELi64ELi32ELi32ELi16ELi32ELi4EEvPKfS1_Pfiii --------------------------
	.section	.nv.info._Z16matmul_v5_kernelILi128ELi64ELi64ELi32ELi32ELi16ELi32ELi4EEvPKfS1_Pfiii,"",@"SHT_CUDA_INFO"
	.sectionflags	@""
	.align	4


	//----- nvinfo : EIATTR_CUDA_API_VERSION
	.align		4
        /*0000*/ 	.byte	0x04, 0x37
        /*0002*/ 	.short	(.L_83 - .L_82)
.L_82:
        /*0004*/ 	.word	0x00000082


	//----- nvinfo : EIATTR_KPARAM_INFO
	.align		4
.L_83:
        /*0008*/ 	.byte	0x04, 0x17
        /*000a*/ 	.short	(.L_85 - .L_84)
.L_84:
        /*000c*/ 	.word	0x00000000
        /*0010*/ 	.short	0x0005
        /*0012*/ 	.short	0x0020
        /*0014*/ 	.byte	0x00, 0xf0, 0x11, 0x00


	//----- nvinfo : EIATTR_KPARAM_INFO
	.align		4
.L_85:
        /*0018*/ 	.byte	0x04, 0x17
        /*001a*/ 	.short	(.L_87 - .L_86)
.L_86:
        /*001c*/ 	.word	0x00000000
        /*0020*/ 	.short	0x0004
        /*0022*/ 	.short	0x001c
        /*0024*/ 	.byte	0x00, 0xf0, 0x11, 0x00


	//----- nvinfo : EIATTR_KPARAM_INFO
	.align		4
.L_87:
        /*0028*/ 	.byte	0x04, 0x17
        /*002a*/ 	.short	(.L_89 - .L_88)
.L_88:
        /*002c*/ 	.word	0x00000000
        /*0030*/ 	.short	0x0003
        /*0032*/ 	.short	0x0018
        /*0034*/ 	.byte	0x00, 0xf0, 0x11, 0x00


	//----- nvinfo : EIATTR_KPARAM_INFO
	.align		4
.L_89:
        /*0038*/ 	.byte	0x04, 0x17
        /*003a*/ 	.short	(.L_91 - .L_90)
.L_90:
        /*003c*/ 	.word	0x00000000
        /*0040*/ 	.short	0x0002
        /*0042*/ 	.short	0x0010
        /*0044*/ 	.byte	0x00, 0xf5, 0x21, 0x00


	//----- nvinfo : EIATTR_KPARAM_INFO
	.align		4
.L_91:
        /*0048*/ 	.byte	0x04, 0x17
        /*004a*/ 	.short	(.L_93 - .L_92)
.L_92:
        /*004c*/ 	.word	0x00000000
        /*0050*/ 	.short	0x0001
        /*0052*/ 	.short	0x0008
        /*0054*/ 	.byte	0x00, 0xf5, 0x21, 0x00


	//----- nvinfo : EIATTR_KPARAM_INFO
	.align		4
.L_93:
        /*0058*/ 	.byte	0x04, 0x17
        /*005a*/ 	.short	(.L_95 - .L_94)
.L_94:
        /*005c*/ 	.word	0x00000000
        /*0060*/ 	.short	0x0000
        /*0062*/ 	.short	0x0000
        /*0064*/ 	.byte	0x00, 0xf5, 0x21, 0x00


	//----- nvinfo : EIATTR_SPARSE_MMA_MASK
	.align		4
.L_95:
        /*0068*/ 	.byte	0x03, 0x50
        /*006a*/ 	.short	0x0000


	//----- nvinfo : EIATTR_MAXREG_COUNT
	.align		4
        /*006c*/ 	.byte	0x03, 0x1b
        /*006e*/ 	.short	0x00ff


	//----- nvinfo : EIATTR_NUM_BARRIERS
	.align		4
        /*0070*/ 	.byte	0x02, 0x4c
        /*0072*/ 	.byte	0x01
	.zero		1


	//----- nvinfo : EIATTR_MERCURY_ISA_VERSION
	.align		4
        /*0074*/ 	.byte	0x03, 0x5f
        /*0076*/ 	.short	0x0101


	//----- nvinfo : EIATTR_VRC_CTA_INIT_COUNT
	.align		4
        /*0078*/ 	.byte	0x02, 0x4a
	.zero		1
	.zero		1


	//----- nvinfo : EIATTR_EXIT_INSTR_OFFSETS
	.align		4
        /*007c*/ 	.byte	0x04, 0x1c
        /*007e*/ 	.short	(.L_97 - .L_96)


	//   ....[0]....
.L_96:
        /*0080*/ 	.word	0x00002440


	//   ....[1]....
        /*0084*/ 	.word	0x00002460


	//----- nvinfo : EIATTR_CRS_STACK_SIZE
	.align		4
.L_97:
        /*0088*/ 	.byte	0x04, 0x1e
        /*008a*/ 	.short	(.L_99 - .L_98)
.L_98:
        /*008c*/ 	.word	0x00000000


	//----- nvinfo : EIATTR_CBANK_PARAM_SIZE
	.align		4
.L_99:
        /*0090*/ 	.byte	0x03, 0x19
        /*0092*/ 	.short	0x0024


	//----- nvinfo : EIATTR_PARAM_CBANK
	.align		4
        /*0094*/ 	.byte	0x04, 0x0a
        /*0096*/ 	.short	(.L_101 - .L_100)
	.align		4
.L_100:
        /*0098*/ 	.word	index@(.nv.constant0._Z16matmul_v5_kernelILi128ELi64ELi64ELi32ELi32ELi16ELi32ELi4EEvPKfS1_Pfiii)
        /*009c*/ 	.short	0x0380
        /*009e*/ 	.short	0x0024


	//----- nvinfo : EIATTR_SW_WAR
	.align		4
.L_101:
        /*00a0*/ 	.byte	0x04, 0x36
        /*00a2*/ 	.short	(.L_103 - .L_102)
.L_102:
        /*00a4*/ 	.word	0x00000008
.L_103:


//--------------------- .nv.info._Z16matmul_v4_kernelILi128ELi128ELi32ELi8ELi8EEvPKfS1_Pfiii --------------------------
	.section	.nv.info._Z16matmul_v4_kernelILi128ELi128ELi32ELi8ELi8EEvPKfS1_Pfiii,"",@"SHT_CUDA_INFO"
	.sectionflags	@""
	.align	4


	//----- nvinfo : EIATTR_CUDA_API_VERSION
	.align		4
        /*0000*/ 	.byte	0x04, 0x37
        /*0002*/ 	.short	(.L_105 - .L_104)
.L_104:
        /*0004*/ 	.word	0x00000082


	//----- nvinfo : EIATTR_KPARAM_INFO
	.align		4
.L_105:
        /*0008*/ 	.byte	0x04, 0x17
        /*000a*/ 	.short	(.L_107 - .L_106)
.L_106:
        /*000c*/ 	.word	0x00000000
        /*0010*/ 	.short	0x0005
        /*0012*/ 	.short	0x0020
        /*0014*/ 	.byte	0x00, 0xf0, 0x11, 0x00


	//----- nvinfo : EIATTR_KPARAM_INFO
	.align		4
.L_107:
        /*0018*/ 	.byte	0x04, 0x17
        /*001a*/ 	.short	(.L_109 - .L_108)
.L_108:
        /*001c*/ 	.word	0x00000000
        /*0020*/ 	.short	0x0004
        /*0022*/ 	.short	0x001c
        /*0024*/ 	.byte	0x00, 0xf0, 0x11, 0x00


	//----- nvinfo : EIATTR_KPARAM_INFO
	.align		4
.L_109:
        /*0028*/ 	.byte	0x04, 0x17
        /*002a*/ 	.short	(.L_111 - .L_110)
.L_110:
        /*002c*/ 	.word	0x00000000
        /*0030*/ 	.short	0x0003
        /*0032*/ 	.short	0x0018
        /*0034*/ 	.byte	0x00, 0xf0, 0x11, 0x00


	//----- nvinfo : EIATTR_KPARAM_INFO
	.align		4
.L_111:
        /*0038*/ 	.byte	0x04, 0x17
        /*003a*/ 	.short	(.L_113 - .L_112)
.L_112:
        /*003c*/ 	.word	0x00000000
        /*0040*/ 	.short	0x0002
        /*0042*/ 	.short	0x0010
        /*0044*/ 	.byte	0x00, 0xf5, 0x21, 0x00


	//----- nvinfo : EIATTR_KPARAM_INFO
	.align		4
.L_113:
        /*0048*/ 	.byte	0x04, 0x17
        /*004a*/ 	.short	(.L_115 - .L_114)
.L_114:
        /*004c*/ 	.word	0x00000000
        /*0050*/ 	.short	0x0001
        /*0052*/ 	.short	0x0008
        /*0054*/ 	.byte	0x00, 0xf5, 0x21, 0x00


	//----- nvinfo : EIATTR_KPARAM_INFO
	.align		4
.L_115:
        /*0058*/ 	.byte	0x04, 0x17
        /*005a*/ 	.short	(.L_117 - .L_116)
.L_116:
        /*005c*/ 	.word	0x00000000
        /*0060*/ 	.short	0x0000
        /*0062*/ 	.short	0x0000
        /*0064*/ 	.byte	0x00, 0xf5, 0x21, 0x00


	//----- nvinfo : EIATTR_SPARSE_MMA_MASK
	.align		4
.L_117:
        /*0068*/ 	.byte	0x03, 0x50
        /*006a*/ 	.short	0x0000


	//----- nvinfo : EIATTR_MAXREG_COUNT
	.align		4
        /*006c*/ 	.byte	0x03, 0x1b
        /*006e*/ 	.short	0x00ff


	//----- nvinfo : EIATTR_NUM_BARRIERS
	.align		4
        /*0070*/ 	.byte	0x02, 0x4c
        /*0072*/ 	.byte	0x01
	.zero		1


	//----- nvinfo : EIATTR_MERCURY_ISA_VERSION
	.align		4
        /*0074*/ 	.byte	0x03, 0x5f
        /*0076*/ 	.short	0x0101


	//----- nvinfo : EIATTR_VRC_CTA_INIT_COUNT
	.align		4
        /*0078*/ 	.byte	0x02, 0x4a
	.zero		1
	.zero		1


	//----- nvinfo : EIATTR_EXIT_INSTR_OFFSETS
	.align		4
        /*007c*/ 	.byte	0x04, 0x1c
        /*007e*/ 	.short	(.L_119 - .L_118)


	//   ....[0]....
.L_118:
        /*0080*/ 	.word	0x00002690


	//   ....[1]....
        /*0084*/ 	.word	0x000026b0


	//----- nvinfo : EIATTR_CRS_STACK_SIZE
	.align		4
.L_119:
        /*0088*/ 	.byte	0x04, 0x1e
        /*008a*/ 	.short	(.L_121 - .L_120)
.L_120:
        /*008c*/ 	.word	0x00000000


	//----- nvinfo : EIATTR_CBANK_PARAM_SIZE
	.align		4
.L_121:
        /*0090*/ 	.byte	0x03, 0x19
        /*0092*/ 	.short	0x0024


	//----- nvinfo : EIATTR_PARAM_CBANK
	.align		4
        /*0094*/ 	.byte	0x04, 0x0a
        /*0096*/ 	.short	(.L_123 - .L_122)
	.align		4
.L_122:
        /*0098*/ 	.word	index@(.nv.constant0._Z16matmul_v4_kernelILi128ELi128ELi32ELi8ELi8EEvPKfS1_Pfiii)
        /*009c*/ 	.short	0x0380
        /*009e*/ 	.short	0x0024


	//----- nvinfo : EIATTR_SW_WAR
	.align		4
.L_123:
        /*00a0*/ 	.byte	0x04, 0x36
        /*00a2*/ 	.short	(.L_125 - .L_124)
.L_124:
        /*00a4*/ 	.word	0x00000008
.L_125:


//--------------------- .nv.info._Z16matmul_v3_kernelILi256ELi128ELi128ELi32EEvPKfS1_Pfiii --------------------------
	.section	.nv.info._Z16matmul_v3_kernelILi256ELi128ELi128ELi32EEvPKfS1_Pfiii,"",@"SHT_CUDA_INFO"
	.sectionflags	@""
	.align	4


	//----- nvinfo : EIATTR_CUDA_API_VERSION
	.align		4
        /*0000*/ 	.byte	0x04, 0x37
        /*0002*/ 	.short	(.L_127 - .L_126)
.L_126:
        /*0004*/ 	.word	0x00000082


	//----- nvinfo : EIATTR_KPARAM_INFO
	.align		4
.L_127:
        /*0008*/ 	.byte	0x04, 0x17
        /*000a*/ 	.short	(.L_129 - .L_128)
.L_128:
        /*000c*/ 	.word	0x00000000
        /*0010*/ 	.short	0x0005
        /*0012*/ 	.short	0x0020
        /*0014*/ 	.byte	0x00, 0xf0, 0x11, 0x00


	//----- nvinfo : EIATTR_KPARAM_INFO
	.align		4
.L_129:
        /*0018*/ 	.byte	0x04, 0x17
        /*001a*/ 	.short	(.L_131 - .L_130)
.L_130:
        /*001c*/ 	.word	0x00000000
        /*0020*/ 	.short	0x0004
        /*0022*/ 	.short	0x001c
        /*0024*/ 	.byte	0x00, 0xf0, 0x11, 0x00


	//----- nvinfo : EIATTR_KPARAM_INFO
	.align		4
.L_131:
        /*0028*/ 	.byte	0x04, 0x17
        /*002a*/ 	.short	(.L_133 - .L_132)
.L_132:
        /*002c*/ 	.word	0x00000000
        /*0030*/ 	.short	0x0003
        /*0032*/ 	.short	0x0018
        /*0034*/ 	.byte	0x00, 0xf0, 0x11, 0x00


	//----- nvinfo : EIATTR_KPARAM_INFO
	.align		4
.L_133:
        /*0038*/ 	.byte	0x04, 0x17
        /*003a*/ 	.short	(.L_135 - .L_134)
.L_134:
        /*003c*/ 	.word	0x00000000
        /*0040*/ 	.short	0x0002
        /*0042*/ 	.short	0x0010
        /*0044*/ 	.byte	0x00, 0xf5, 0x21, 0x00


	//----- nvinfo : EIATTR_KPARAM_INFO
	.align		4
.L_135:
        /*0048*/ 	.byte	0x04, 0x17
        /*004a*/ 	.short	(.L_137 - .L_136)
.L_136:
        /*004c*/ 	.word	0x00000000
        /*0050*/ 	.short	0x0001
        /*0052*/ 	.short	0x0008
        /*0054*/ 	.byte	0x00, 0xf5, 0x21, 0x00


	//----- nvinfo : EIATTR_KPARAM_INFO
	.align		4
.L_137:
        /*0058*/ 	.byte	0x04, 0x17
        /*005a*/ 	.short	(.L_139 - .L_138)
.L_138:
        /*005c*/ 	.word	0x00000000
        /*0060*/ 	.short	0x0000
        /*0062*/ 	.short	0x0000
        /*0064*/ 	.byte	0x00, 0xf5, 0x21, 0x00


	//----- nvinfo : EIATTR_SPARSE_MMA_MASK
	.align		4
.L_139:
        /*0068*/ 	.byte	0x03, 0x50
        /*006a*/ 	.short	0x0000


	//----- nvinfo : EIATTR_MAXREG_COUNT
	.align		4
        /*006c*/ 	.byte	0x03, 0x1b
        /*006e*/ 	.short	0x00ff


	//----- nvinfo : EIATTR_NUM_BARRIERS
	.align		4
        /*0070*/ 	.byte	0x02, 0x4c
        /*0072*/ 	.byte	0x01
	.zero		1


	//----- nvinfo : EIATTR_MERCURY_ISA_VERSION
	.align		4
        /*0074*/ 	.byte	0x03, 0x5f
        /*0076*/ 	.short	0x0101


	//----- nvinfo : EIATTR_VRC_CTA_INIT_COUNT
	.align		4
        /*0078*/ 	.byte	0x02, 0x4a
	.zero		1
	.zero		1


	//----- nvinfo : EIATTR_EXIT_INSTR_OFFSETS
	.align		4
        /*007c*/ 	.byte	0x04, 0x1c
        /*007e*/ 	.short	(.L_141 - .L_140)


	//   ....[0]....
.L_140:
        /*0080*/ 	.word	0x00002030


	//----- nvinfo : EIATTR_CRS_STACK_SIZE
	.align		4
.L_141:
        /*0084*/ 	.byte	0x04, 0x1e
        /*0086*/ 	.short	(.L_143 - .L_142)
.L_142:
        /*0088*/ 	.word	0x00000000


	//----- nvinfo : EIATTR_CBANK_PARAM_SIZE
	.align		4
.L_143:
        /*008c*/ 	.byte	0x03, 0x19
        /*008e*/ 	.short	0x0024


	//----- nvinfo : EIATTR_PARAM_CBANK
	.align		4
        /*0090*/ 	.byte	0x04, 0x0a
        /*0092*/ 	.short	(.L_145 - .L_144)
	.align		4
.L_144:
        /*0094*/ 	.word	index@(.nv.constant0._Z16matmul_v3_kernelILi256ELi128ELi128ELi32EEvPKfS1_Pfiii)
        /*0098*/ 	.short	0x0380
        /*009a*/ 	.short	0x0024


	//----- nvinfo : EIATTR_SW_WAR
	.align		4
.L_145:
        /*009c*/ 	.byte	0x04, 0x36
        /*009e*/ 	.short	(.L_147 - .L_146)
.L_146:
        /*00a0*/ 	.word	0x00000008
.L_147:


//--------------------- .nv.info._Z16matmul_v2_kernelILi32EEvPKfS1_Pfiii --------------------------
	.section	.nv.info._Z16matmul_v2_kernelILi32EEvPKfS1_Pfiii,"",@"SHT_CUDA_INFO"
	.sectionflags	@""
	.align	4


	//----- nvinfo : EIATTR_CUDA_API_VERSION
	.align		4
        /*0000*/ 	.byte	0x04, 0x37
        /*0002*/ 	.short	(.L_149 - .L_148)
.L_148:
        /*0004*/ 	.word	0x00000082


	//----- nvinfo : EIATTR_KPARAM_INFO
	.align		4
.L_149:
        /*0008*/ 	.byte	0x04, 0x17
        /*000a*/ 	.short	(.L_151 - .L_150)
.L_150:
        /*000c*/ 	.word	0x00000000
        /*0010*/ 	.short	0x0005
        /*0012*/ 	.short	0x0020
        /*0014*/ 	.byte	0x00, 0xf0, 0x11, 0x00


	//----- nvinfo : EIATTR_KPARAM_INFO
	.align		4
.L_151:
        /*0018*/ 	.byte	0x04, 0x17
        /*001a*/ 	.short	(.L_153 - .L_152)
.L_152:
        /*001c*/ 	.word	0x00000000
        /*0020*/ 	.short	0x0004
        /*0022*/ 	.short	0x001c
        /*0024*/ 	.byte	0x00, 0xf0, 0x11, 0x00


	//----- nvinfo : EIATTR_KPARAM_INFO
	.align		4
.L_153:
        /*0028*/ 	.byte	0x04, 0x17
        /*002a*/ 	.short	(.L_155 - .L_154)
.L_154:
        /*002c*/ 	.word	0x00000000
        /*0030*/ 	.short	0x0003
        /*0032*/ 	.short	0x0018
        /*0034*/ 	.byte	0x00, 0xf0, 0x11, 0x00


	//----- nvinfo : EIATTR_KPARAM_INFO
	.align		4
.L_155:
        /*0038*/ 	.byte	0x04, 0x17
        /*003a*/ 	.short	(.L_157 - .L_156)
.L_156:
        /*003c*/ 	.word	0x00000000
        /*0040*/ 	.short	0x0002
        /*0042*/ 	.short	0x0010
        /*0044*/ 	.byte	0x00, 0xf5, 0x21, 0x00


	//----- nvinfo : EIATTR_KPARAM_INFO
	.align		4
.L_157:
        /*0048*/ 	.byte	0x04, 0x17
        /*004a*/ 	.short	(.L_159 - .L_158)
.L_158:
        /*004c*/ 	.word	0x00000000
        /*0050*/ 	.short	0x0001
        /*0052*/ 	.short	0x0008
        /*0054*/ 	.byte	0x00, 0xf5, 0x21, 0x00


	//----- nvinfo : EIATTR_KPARAM_INFO
	.align		4
.L_159:
        /*0058*/ 	.byte	0x04, 0x17
        /*005a*/ 	.short	(.L_161 - .L_160)
.L_160:
        /*005c*/ 	.word	0x00000000
        /*0060*/ 	.short	0x0000
        /*0062*/ 	.short	0x0000
        /*0064*/ 	.byte	0x00, 0xf5, 0x21, 0x00


	//----- nvinfo : EIATTR_SPARSE_MMA_MASK
	.align		4
.L_161:
        /*0068*/ 	.byte	0x03, 0x50
        /*006a*/ 	.short	0x0000


	//----- nvinfo : EIATTR_MAXREG_COUNT
	.align		4
        /*006c*/ 	.byte	0x03, 0x1b
        /*006e*/ 	.short	0x00ff


	//----- nvinfo : EIATTR_NUM_BARRIERS
	.align		4
        /*0070*/ 	.byte	0x02, 0x4c
        /*0072*/ 	.byte	0x01
	.zero		1


	//----- nvinfo : EIATTR_MERCURY_ISA_VERSION
	.align		4
        /*0074*/ 	.byte	0x03, 0x5f
        /*0076*/ 	.short	0x0101


	//----- nvinfo : EIATTR_VRC_CTA_INIT_COUNT
	.align		4
        /*0078*/ 	.byte	0x02, 0x4a
	.zero		1
	.zero		1


	//----- nvinfo : EIATTR_EXIT_INSTR_OFFSETS
	.align		4
        /*007c*/ 	.byte	0x04, 0x1c
        /*007e*/ 	.short	(.L_163 - .L_162)


	//   ....[0]....
.L_162:
        /*0080*/ 	.word	0x00000880


	//   ....[1]....
        /*0084*/ 	.word	0x00000920


	//----- nvinfo : EIATTR_CBANK_PARAM_SIZE
	.align		4
.L_163:
        /*0088*/ 	.byte	0x03, 0x19
        /*008a*/ 	.short	0x0024


	//----- nvinfo : EIATTR_PARAM_CBANK
	.align		4
        /*008c*/ 	.byte	0x04, 0x0a
        /*008e*/ 	.short	(.L_165 - .L_164)
	.align		4
.L_164:
        /*0090*/ 	.word	index@(.nv.constant0._Z16matmul_v2_kernelILi32EEvPKfS1_Pfiii)
        /*0094*/ 	.short	0x0380
        /*0096*/ 	.short	0x0024


	//----- nvinfo : EIATTR_SW_WAR
	.align		4
.L_165:
        /*0098*/ 	.byte	0x04, 0x36
        /*009a*/ 	.short	(.L_167 - .L_166)
.L_166:
        /*009c*/ 	.word	0x00000008
.L_167:


//--------------------- .nv.info._Z16matmul_v1_kernelPKfS0_Pfiii --------------------------
	.section	.nv.info._Z16matmul_v1_kernelPKfS0_Pfiii,"",@"SHT_CUDA_INFO"
	.sectionflags	@""
	.align	4


	//----- nvinfo : EIATTR_CUDA_API_VERSION
	.align		4
        /*0000*/ 	.byte	0x04, 0x37
        /*0002*/ 	.short	(.L_169 - .L_168)
.L_168:
        /*0004*/ 	.word	0x00000082


	//----- nvinfo : EIATTR_KPARAM_INFO
	.align		4
.L_169:
        /*0008*/ 	.byte	0x04, 0x17
        /*000a*/ 	.short	(.L_171 - .L_170)
.L_170:
        /*000c*/ 	.word	0x00000000
        /*0010*/ 	.short	0x0005
        /*0012*/ 	.short	0x0020
        /*0014*/ 	.byte	0x00, 0xf0, 0x11, 0x00


	//----- nvinfo : EIATTR_KPARAM_INFO
	.align		4
.L_171:
        /*0018*/ 	.byte	0x04, 0x17
        /*001a*/ 	.short	(.L_173 - .L_172)
.L_172:
        /*001c*/ 	.word	0x00000000
        /*0020*/ 	.short	0x0004
        /*0022*/ 	.short	0x001c
        /*0024*/ 	.byte	0x00, 0xf0, 0x11, 0x00


	//----- nvinfo : EIATTR_KPARAM_INFO
	.align		4
.L_173:
        /*0028*/ 	.byte	0x04, 0x17
        /*002a*/ 	.short	(.L_175 - .L_174)
.L_174:
        /*002c*/ 	.word	0x00000000
        /*0030*/ 	.short	0x0003
        /*0032*/ 	.short	0x0018
        /*0034*/ 	.byte	0x00, 0xf0, 0x11, 0x00


	//----- nvinfo : EIATTR_KPARAM_INFO
	.align		4
.L_175:
        /*0038*/ 	.byte	0x04, 0x17
        /*003a*/ 	.short	(.L_177 - .L_176)
.L_176:
        /*003c*/ 	.word	0x00000000
        /*0040*/ 	.short	0x0002
        /*0042*/ 	.short	0x0010
        /*0044*/ 	.byte	0x00, 0xf5, 0x21, 0x00


	//----- nvinfo : EIATTR_KPARAM_INFO
	.align		4
.L_177:
        /*0048*/ 	.byte	0x04, 0x17
        /*004a*/ 	.short	(.L_179 - .L_178)
.L_178:
        /*004c*/ 	.word	0x00000000
        /*0050*/ 	.short	0x0001
        /*0052*/ 	.short	0x0008
        /*0054*/ 	.byte	0x00, 0xf5, 0x21, 0x00


	//----- nvinfo : EIATTR_KPARAM_INFO
	.align		4
.L_179:
        /*0058*/ 	.byte	0x04, 0x17
        /*005a*/ 	.short	(.L_181 - .L_180)
.L_180:
        /*005c*/ 	.word	0x00000000
        /*0060*/ 	.short	0x0000
        /*0062*/ 	.short	0x0000
        /*0064*/ 	.byte	0x00, 0xf5, 0x21, 0x00


	//----- nvinfo : EIATTR_SPARSE_MMA_MASK
	.align		4
.L_181:
        /*0068*/ 	.byte	0x03, 0x50
        /*006a*/ 	.short	0x0000


	//----- nvinfo : EIATTR_MAXREG_COUNT
	.align		4
        /*006c*/ 	.byte	0x03, 0x1b
        /*006e*/ 	.short	0x00ff


	//----- nvinfo : EIATTR_MERCURY_ISA_VERSION
	.align		4
        /*0070*/ 	.byte	0x03, 0x5f
        /*0072*/ 	.short	0x0101


	//----- nvinfo : EIATTR_VRC_CTA_INIT_COUNT
	.align		4
        /*0074*/ 	.byte	0x02, 0x4a
	.zero		1
	.zero		1


	//----- nvinfo : EIATTR_EXIT_INSTR_OFFSETS
	.align		4
        /*0078*/ 	.byte	0x04, 0x1c
        /*007a*/ 	.short	(.L_183 - .L_182)


	//   ....[0]....
.L_182:
        /*007c*/ 	.word	0x000000c0


	//   ....[1]....
        /*0080*/ 	.word	0x000008e0


	//----- nvinfo : EIATTR_CBANK_PARAM_SIZE
	.align		4
.L_183:
        /*0084*/ 	.byte	0x03, 0x19
        /*0086*/ 	.short	0x0024


	//----- nvinfo : EIATTR_PARAM_CBANK
	.align		4
        /*0088*/ 	.byte	0x04, 0x0a
        /*008a*/ 	.short	(.L_185 - .L_184)
	.align		4
.L_184:
        /*008c*/ 	.word	index@(.nv.constant0._Z16matmul_v1_kernelPKfS0_Pfiii)
        /*0090*/ 	.short	0x0380
        /*0092*/ 	.short	0x0024


	//----- nvinfo : EIATTR_SW_WAR
	.align		4
.L_185:
        /*0094*/ 	.byte	0x04, 0x36
        /*0096*/ 	.short	(.L_187 - .L_186)
.L_186:
        /*0098*/ 	.word	0x00000008
.L_187:


//--------------------- .nv.callgraph             --------------------------
	.section	.nv.callgraph,"",@"SHT_CUDA_CALLGRAPH"
	.align	4
	.sectionentsize	8
	.align		4
        /*0000*/ 	.word	0x00000000
	.align		4
        /*0004*/ 	.word	0xffffffff
	.align		4
        /*0008*/ 	.word	0x00000000
	.align		4
        /*000c*/ 	.word	0xfffffffe
	.align		4
        /*0010*/ 	.word	0x00000000
	.align		4
        /*0014*/ 	.word	0xfffffffd
	.align		4
        /*0018*/ 	.word	0x00000000
	.align		4
        /*001c*/ 	.word	0xfffffffc


//--------------------- .text._Z16matmul_v6_kernelILi64ELi128ELi8ELi64ELi64ELi32ELi32ELi4ELb1EEvPKfS1_Pfiii --------------------------
	.section	.text._Z16matmul_v6_kernelILi64ELi128ELi8ELi64ELi64ELi32ELi32ELi4ELb1EEvPKfS1_Pfiii,"ax",@progbits
	.align	128
        .global         _Z16matmul_v6_kernelILi64ELi128ELi8ELi64ELi64ELi32ELi32ELi4ELb1EEvPKfS1_Pfiii
        .type           _Z16matmul_v6_kernelILi64ELi128ELi8ELi64ELi64ELi32ELi32ELi4ELb1EEvPKfS1_Pfiii,@function
        .size           _Z16matmul_v6_kernelILi64ELi128ELi8ELi64ELi64ELi32ELi32ELi4ELb1EEvPKfS1_Pfiii,(.L_x_67 - _Z16matmul_v6_kernelILi64ELi128ELi8ELi64ELi64ELi32ELi32ELi4ELb1EEvPKfS1_Pfiii)
        .other          _Z16matmul_v6_kernelILi64ELi128ELi8ELi64ELi64ELi32ELi32ELi4ELb1EEvPKfS1_Pfiii,@"STO_CUDA_ENTRY STV_DEFAULT"
_Z16matmul_v6_kernelILi64ELi128ELi8ELi64ELi64ELi32ELi32ELi4ELb1EEvPKfS1_Pfiii:
.text._Z16matmul_v6_kernelILi64ELi128ELi8ELi64ELi64ELi32ELi32ELi4ELb1EEvPKfS1_Pfiii:
[----:B------:R-:W-:Y:S01]  /*0000*/  LDC R1, c[0x0][0x37c] ;  /* 0x0000df00ff017b82 */ /* 0x000fe20000000800 */
[----:B------:R-:W0:Y:S01]  /*0010*/  LDCU UR4, c[0x0][0x39c] ;  /* 0x00007380ff0477ac */ /* 0x000e220008000800 */
[----:B------:R-:W1:Y:S01]  /*0020*/  S2R R149, SR_CTAID.X ;  /* 0x0000000000957919 */ /* 0x000e620000002500 */
[----:B------:R-:W-:Y:S02]  /*0030*/  CS2R R146, SRZ ;  /* 0x0000000000927805 */ /* 0x000fe4000001ff00 */
[----:B------:R-:W-:Y:S01]  /*0040*/  CS2R R144, SRZ ;  /* 0x0000000000907805 */ /* 0x000fe2000001ff00 */
[----:B------:R-:W2:Y:S01]  /*0050*/  LDCU.64 UR6, c[0x0][0x358] ;  /* 0x00006b00ff0677ac */ /* 0x000ea20008000a00 */
[----:B------:R-:W-:Y:S02]  /*0060*/  CS2R R142, SRZ ;  /* 0x00000000008e7805 */ /* 0x000fe4000001ff00 */
[----:B------:R-:W-:Y:S02]  /*0070*/  CS2R R140, SRZ ;  /* 0x00000000008c7805 */ /* 0x000fe4000001ff00 */
[----:B------:R-:W-:-:S02]  /*0080*/  CS2R R138, SRZ ;  /* 0x00000000008a7805 */ /* 0x000fc4000001ff00 */
[----:B------:R-:W-:Y:S02]  /*0090*/  CS2R R136, SRZ ;  /* 0x0000000000887805 */ /* 0x000fe4000001ff00 */
[----:B------:R-:W-:Y:S02]  /*00a0*/  CS2R R134, SRZ ;  /* 0x0000000000867805 */ /* 0x000fe4000001ff00 */
[----:B------:R-:W-:Y:S02]  /*00b0*/  CS2R R132, SRZ ;  /* 0x0000000000847805 */ /* 0x000fe4000001ff00 */
[----:B------:R-:W-:Y:S02]  /*00c0*/  CS2R R130, SRZ ;  /* 0x0000000000827805 */ /* 0x000fe4000001ff00 */
[----:B------:R-:W-:Y:S02]  /*00d0*/  CS2R R128, SRZ ;  /* 0x0000000000807805 */ /* 0x000fe4000001ff00 */
[----:B------:R-:W-:-:S02]  /*00e0*/  CS2R R126, SRZ ;  /* 0x00000000007e7805 */ /* 0x000fc4000001ff00 */
[----:B------:R-:W-:Y:S02]  /*00f0*/  CS2R R124, SRZ ;  /* 0x00000000007c7805 */ /* 0x000fe4000001ff00 */
[----:B------:R-:W-:Y:S02]  /*0100*/  CS2R R122, SRZ ;  /* 0x00000000007a7805 */ /* 0x000fe4000001ff00 */
[----:B------:R-:W-:Y:S02]  /*0110*/  CS2R R120, SRZ ;  /* 0x0000000000787805 */ /* 0x000fe4000001ff00 */
[----:B------:R-:W-:Y:S02]  /*0120*/  CS2R R118, SRZ ;  /* 0x0000000000767805 */ /* 0x000fe4000001ff00 */
[----:B0-----:R-:W-:Y:S02]  /*0130*/  MOV R0, UR4 ;  /* 0x0000000400007c02 */ /* 0x001fe40008000f00 */
[----:B------:R-:W-:-:S02]  /*0140*/  CS2R R116, SRZ ;  /* 0x0000000000747805 */ /* 0x000fc4000001ff00 */
[----:B------:R-:W-:Y:S02]  /*0150*/  CS2R R114, SRZ ;  /* 0x0000000000727805 */ /* 0x000fe4000001ff00 */
[----:B------:R-:W-:Y:S02]  /*0160*/  CS2R R112, SRZ ;  /* 0x0000000000707805 */ /* 0x000fe4000001ff00 */
[----:B------:R-:W-:Y:S02]  /*0170*/  IADD3 R2, PT, PT, R0, 0x7f, RZ ;  /* 0x0000007f00027810 */ /* 0x000fe40007ffe0ff */
[----:B------:R-:W-:Y:S02]  /*0180*/  CS2R R110, SRZ ;  /* 0x00000000006e7805 */ /* 0x000fe4000001ff00 */
[----:B------:R-:W-:Y:S02]  /*0190*/  CS2R R108, SRZ ;  /* 0x00000000006c7805 */ /* 0x000fe4000001ff00 */
[----:B------:R-:W-:-:S02]  /*01a0*/  CS2R R106, SRZ ;  /* 0x00000000006a7805 */ /* 0x000fc4000001ff00 */
[----:B------:R-:W-:Y:S02]  /*01b0*/  SHF.R.S32.HI R3, RZ, 0x1f, R2 ;  /* 0x0000001fff037819 */ /* 0x000fe40000011402 */
[----:B------:R-:W-:Y:S02]  /*01c0*/  CS2R R104, SRZ ;  /* 0x0000000000687805 */ /* 0x000fe4000001ff00 */
[----:B------:R-:W-:Y:S02]  /*01d0*/  CS2R R102, SRZ ;  /* 0x0000000000667805 */ /* 0x000fe4000001ff00 */
[----:B------:R-:W-:Y:S02]  /*01e0*/  CS2R R100, SRZ ;  /* 0x0000000000647805 */ /* 0x000fe4000001ff00 */
[----:B------:R-:W-:Y:S02]  /*01f0*/  LEA.HI R3, R3, R2, RZ, 0x7 ;  /* 0x0000000203037211 */ /* 0x000fe400078f38ff */
[----:B------:R-:W-:-:S02]  /*0200*/  CS2R R98, SRZ ;  /* 0x0000000000627805 */ /* 0x000fc4000001ff00 */
[----:B------:R-:W-:Y:S02]  /*0210*/  CS2R R96, SRZ ;  /* 0x0000000000607805 */ /* 0x000fe4000001ff00 */
[----:B-1----:R-:W-:Y:S02]  /*0220*/  IABS R8, R149 ;  /* 0x0000009500087213 */ /* 0x002fe40000000000 */
[----:B------:R-:W-:Y:S02]  /*0230*/  CS2R R94, SRZ ;  /* 0x00000000005e7805 */ /* 0x000fe4000001ff00 */
[----:B------:R-:W-:Y:S02]  /*0240*/  SHF.R.S32.HI R4, RZ, 0x7, R3 ;  /* 0x00000007ff047819 */ /* 0x000fe40000011403 */
[----:B------:R-:W-:Y:S02]  /*0250*/  CS2R R92, SRZ ;  /* 0x00000000005c7805 */ /* 0x000fe4000001ff00 */
[----:B------:R-:W-:-:S02]  /*0260*/  CS2R R90, SRZ ;  /* 0x00000000005a7805 */ /* 0x000fc4000001ff00 */
[----:B------:R-:W-:Y:S02]  /*0270*/  CS2R R88, SRZ ;  /* 0x0000000000587805 */ /* 0x000fe4000001ff00 */
[-C--:B------:R-:W-:Y:S02]  /*0280*/  IABS R7, R4.reuse ;  /* 0x0000000400077213 */ /* 0x080fe40000000000 */
[----:B------:R-:W-:Y:S02]  /*0290*/  CS2R R86, SRZ ;  /* 0x0000000000567805 */ /* 0x000fe4000001ff00 */
[----:B------:R-:W-:Y:S02]  /*02a0*/  IABS R10, R4 ;  /* 0x00000004000a7213 */ /* 0x000fe40000000000 */
[----:B------:R-:W-:Y:S01]  /*02b0*/  CS2R R84, SRZ ;  /* 0x0000000000547805 */ /* 0x000fe2000001ff00 */
[----:B------:R-:W0:Y:S01]  /*02c0*/  I2F.RP R5, R7 ;  /* 0x0000000700057306 */ /* 0x000e220000209400 */
        /* <DEDUP_REMOVED lines=13> */
[----:B------:R-:W-:Y:S01]  /*03a0*/  CS2R R56, SRZ ;  /* 0x0000000000387805 */ /* 0x000fe2000001ff00 */
[----:B0-----:R-:W0:Y:S01]  /*03b0*/  MUFU.RCP R5, R5 ;  /* 0x0000000500057308 */ /* 0x001e220000001000 */
        /* <DEDUP_REMOVED lines=16> */
[----:B0-----:R-:W-:-:S02]  /*04c0*/  IADD3 R2, PT, PT, R5, 0xffffffe, RZ ;  /* 0x0ffffffe05027810 */ /* 0x001fc40007ffe0ff */
[----:B------:R-:W-:Y:S02]  /*04d0*/  CS2R R20, SRZ ;  /* 0x0000000000147805 */ /* 0x000fe4000001ff00 */
[----:B------:R-:W-:Y:S02]  /*04e0*/  IADD3 R5, PT, PT, RZ, -R10, RZ ;  /* 0x8000000aff057210 */ /* 0x000fe40007ffe0ff */
[----:B------:R-:W-:Y:S01]  /*04f0*/  CS2R R22, SRZ ;  /* 0x0000000000167805 */ /* 0x000fe2000001ff00 */
[----:B------:R0:W1:Y:S02]  /*0500*/  F2I.FTZ.U32.TRUNC.NTZ R3, R2 ;  /* 0x0000000200037305 */ /* 0x000064000021f000 */
[----:B0-----:R-:W-:Y:S01]  /*0510*/  HFMA2 R2, -RZ, RZ, 0, 0 ;  /* 0x00000000ff027431 */ /* 0x001fe200000001ff */
[----:B-1----:R-:W-:-:S05]  /*0520*/  IADD3 R6, PT, PT, RZ, -R3, RZ ;  /* 0x80000003ff067210 */ /* 0x002fca0007ffe0ff */
[----:B------:R-:W-:Y:S01]  /*0530*/  IMAD R9, R6, R7, RZ ;  /* 0x0000000706097224 */ /* 0x000fe200078e02ff */
[----:B------:R-:W-:-:S03]  /*0540*/  MOV R6, R8 ;  /* 0x0000000800067202 */ /* 0x000fc60000000f00 */
[----:B------:R-:W-:-:S06]  /*0550*/  IMAD.HI.U32 R3, R3, R9, R2 ;  /* 0x0000000903037227 */ /* 0x000fcc00078e0002 */
[----:B------:R-:W-:-:S04]  /*0560*/  IMAD.HI.U32 R3, R3, R6, RZ ;  /* 0x0000000603037227 */ /* 0x000fc800078e00ff */
[----:B------:R-:W-:Y:S02]  /*0570*/  IMAD R2, R3, R5, R6 ;  /* 0x0000000503027224 */ /* 0x000fe400078e0206 */
[----:B------:R-:W0:Y:S03]  /*0580*/  LDC R5, c[0x0][0x3a0] ;  /* 0x0000e800ff057b82 */ /* 0x000e260000000800 */
[----:B------:R-:W-:-:S13]  /*0590*/  ISETP.GT.U32.AND P2, PT, R7, R2, PT ;  /* 0x000000020700720c */ /* 0x000fda0003f44070 */
[-C--:B------:R-:W-:Y:S02]  /*05a0*/  @!P2 IADD3 R2, PT, PT, R2, -R7.reuse, RZ ;  /* 0x800000070202a210 */ /* 0x080fe40007ffe0ff */
[----:B------:R-:W-:Y:S02]  /*05b0*/  @!P2 IADD3 R3, PT, PT, R3, 0x1, RZ ;  /* 0x000000010303a810 */ /* 0x000fe40007ffe0ff */
[----:B------:R-:W-:Y:S02]  /*05c0*/  ISETP.GE.U32.AND P0, PT, R2, R7, PT ;  /* 0x000000070200720c */ /* 0x000fe40003f06070 */
[----:B------:R-:W-:Y:S02]  /*05d0*/  LOP3.LUT R2, R149, R4, RZ, 0x3c, !PT ;  /* 0x0000000495027212 */ /* 0x000fe400078e3cff */
[----:B------:R-:W-:Y:S02]  /*05e0*/  ISETP.NE.AND P2, PT, R4, RZ, PT ;  /* 0x000000ff0400720c */ /* 0x000fe40003f45270 */
[----:B------:R-:W-:-:S07]  /*05f0*/  ISETP.GE.AND P1, PT, R2, RZ, PT ;  /* 0x000000ff0200720c */ /* 0x000fce0003f26270 */
[----:B------:R-:W-:Y:S02]  /*0600*/  @P0 IADD3 R3, PT, PT, R3, 0x1, RZ ;  /* 0x0000000103030810 */ /* 0x000fe40007ffe0ff */
[----:B0-----:R-:W-:-:S04]  /*0610*/  ISETP.GE.AND P0, PT, R5, 0x1, PT ;  /* 0x000000010500780c */ /* 0x001fc80003f06270 */
[----:B------:R-:W-:Y:S02]  /*0620*/  @!P1 IADD3 R3, PT, PT, -R3, RZ, RZ ;  /* 0x000000ff03039210 */ /* 0x000fe40007ffe1ff */
[----:B------:R-:W-:-:S04]  /*0630*/  @!P2 LOP3.LUT R3, RZ, R4, RZ, 0x33, !PT ;  /* 0x00000004ff03a212 */ /* 0x000fc800078e33ff */
[C---:B------:R-:W-:Y:S02]  /*0640*/  IADD3 R2, PT, PT, -R3.reuse, RZ, RZ ;  /* 0x000000ff03027210 */ /* 0x040fe40007ffe1ff */
[----:B------:R-:W-:-:S03]  /*0650*/  SHF.L.U32 R148, R3, 0x6, RZ ;  /* 0x0000000603947819 */ /* 0x000fc600000006ff */
[----:B------:R-:W-:-:S05]  /*0660*/  IMAD R149, R4, R2, R149 ;  /* 0x0000000204957224 */ /* 0x000fca00078e0295 */
[----:B------:R-:W-:Y:S01]  /*0670*/  SHF.L.U32 R149, R149, 0x7, RZ ;  /* 0x0000000795957819 */ /* 0x000fe200000006ff */
[----:B--2---:R-:W-:Y:S06]  /*0680*/  @!P0 BRA `(.L_x_0) ;  /* 0x0000000c00a48947 */ /* 0x004fec0003800000 */
[----:B------:R-:W0:Y:S01]  /*0690*/  LDC.64 R2, c[0x0][0x380] ;  /* 0x0000e000ff027b82 */ /* 0x000e220000000a00 */
[----:B------:R-:W-:Y:S01]  /*06a0*/  IMAD R5, R148, R5, RZ ;  /* 0x0000000594057224 */ /* 0x000fe200078e02ff */
[----:B------:R-:W-:Y:S01]  /*06b0*/  MOV R147, RZ ;  /* 0x000000ff00937202 */ /* 0x000fe20000000f00 */
[----:B------:R-:W-:-:S05]  /*06c0*/  UMOV UR4, URZ ;  /* 0x000000ff00047c82 */ /* 0x000fca0008000000 */
[----:B------:R-:W1:Y:S01]  /*06d0*/  LDC.64 R150, c[0x0][0x388] ;  /* 0x0000e200ff967b82 */ /* 0x000e620000000a00 */
[----:B0-----:R-:W-:-:S04]  /*06e0*/  IMAD.WIDE R2, R5, 0x4, R2 ;  /* 0x0000000405027825 */ /* 0x001fc800078e0202 */
[----:B-1----:R-:W-:-:S07]  /*06f0*/  IMAD.WIDE.U32 R150, R149, 0x4, R150 ;  /* 0x0000000495967825 */ /* 0x002fce00078e0096 */
.L_x_2:
[----:B------:R-:W0:Y:S01]  /*0700*/  S2R R153, SR_TID.X ;  /* 0x0000000000997919 */ /* 0x000e220000002100 */
[----:B------:R-:W1:Y:S01]  /*0710*/  LDCU UR8, c[0x0][0x3a0] ;  /* 0x00007400ff0877ac */ /* 0x000e620008000800 */
[----:B------:R-:W2:Y:S01]  /*0720*/  LDC R0, c[0x0][0x39c] ;  /* 0x0000e700ff007b82 */ /* 0x000ea20000000800 */
[----:B0-----:R-:W-:Y:S02]  /*0730*/  SHF.L.U32 R154, R153, 0x2, RZ ;  /* 0x00000002999a7819 */ /* 0x001fe400000006ff */
[----:B------:R-:W-:Y:S02]  /*0740*/  SHF.R.U32.HI R6, RZ, 0x1, R153 ;  /* 0x00000001ff067819 */ /* 0x000fe40000011699 */
[C---:B------:R-:W-:Y:S02]  /*0750*/  IADD3 R157, PT, PT, R154.reuse, 0x100, RZ ;  /* 0x000001009a9d7810 */ /* 0x040fe40007ffe0ff */
[----:B------:R-:W-:Y:S02]  /*0760*/  LOP3.LUT R5, R154, 0x4, RZ, 0xc0, !PT ;  /* 0x000000049a057812 */ /* 0x000fe400078ec0ff */
[----:B------:R-:W-:-:S03]  /*0770*/  SHF.R.U32.HI R4, RZ, 0x3, R157 ;  /* 0x00000003ff047819 */ /* 0x000fc6000001169d */
[--C-:B-1----:R-:W-:Y:S02]  /*0780*/  IMAD R9, R6, UR8, R5.reuse ;  /* 0x0000000806097c24 */ /* 0x102fe4000f8e0205 */
[----:B------:R-:W-:Y:S02]  /*0790*/  IMAD R13, R4, UR8, R5 ;  /* 0x00000008040d7c24 */ /* 0x000fe4000f8e0205 */
[----:B------:R-:W-:-:S04]  /*07a0*/  IMAD.WIDE.U32 R8, R9, 0x4, R2 ;  /* 0x0000000409087825 */ /* 0x000fc800078e0002 */
[----:B------:R-:W-:Y:S02]  /*07b0*/  IMAD.WIDE.U32 R12, R13, 0x4, R2 ;  /* 0x000000040d0c7825 */ /* 0x000fe400078e0002 */
[----:B------:R-:W3:Y:S04]  /*07c0*/  LDG.E.128 R8, desc[UR6][R8.64] ;  /* 0x0000000608087981 */ /* 0x000ee8000c1e1d00 */
[----:B------:R-:W4:Y:S01]  /*07d0*/  LDG.E.128 R12, desc[UR6][R12.64] ;  /* 0x000000060c0c7981 */ /* 0x000f22000c1e1d00 */
[----:B------:R-:W-:Y:S02]  /*07e0*/  SHF.L.U32 R5, R153, 0x8, RZ ;  /* 0x0000000899057819 */ /* 0x000fe400000006ff */
[----:B------:R-:W-:Y:S01]  /*07f0*/  MOV R155, 0x400 ;  /* 0x00000400009b7802 */ /* 0x000fe20000000f00 */
[----:B------:R-:W0:Y:S01]  /*0800*/  S2R R156, SR_CgaCtaId ;  /* 0x00000000009c7919 */ /* 0x000e220000008800 */
[----:B------:R-:W-:-:S02]  /*0810*/  LOP3.LUT R5, R5, 0x100, RZ, 0xc0, !PT ;  /* 0x0000010005057812 */ /* 0x000fc400078ec0ff */
[----:B------:R-:W-:Y:S02]  /*0820*/  IADD3 R160, PT, PT, R154, 0x200, RZ ;  /* 0x000002009aa07810 */ /* 0x000fe40007ffe0ff */
[----:B------:R-:W-:Y:S02]  /*0830*/  IADD3 R7, PT, PT, R6, R5, RZ ;  /* 0x0000000506077210 */ /* 0x000fe40007ffe0ff */
[C---:B------:R-:W-:Y:S02]  /*0840*/  IADD3 R158, PT, PT, R154.reuse, 0x300, RZ ;  /* 0x000003009a9e7810 */ /* 0x040fe40007ffe0ff */
[----:B------:R-:W-:Y:S02]  /*0850*/  SHF.R.U32.HI R159, RZ, 0x5, R153 ;  /* 0x00000005ff9f7819 */ /* 0x000fe40000011699 */
[----:B------:R-:W-:Y:S02]  /*0860*/  LOP3.LUT R17, R154, 0x7c, RZ, 0xc0, !PT ;  /* 0x0000007c9a117812 */ /* 0x000fe400078ec0ff */
[----:B0-----:R-:W-:-:S04]  /*0870*/  LEA R152, R156, R155, 0x18 ;  /* 0x0000009b9c987211 */ /* 0x001fc800078ec0ff */
[----:B------:R-:W-:Y:S02]  /*0880*/  LEA R16, R7, R152, 0x2 ;  /* 0x0000009807107211 */ /* 0x000fe400078e10ff */
[----:B------:R-:W-:Y:S01]  /*0890*/  IADD3 R7, PT, PT, R4, R5, RZ ;  /* 0x0000000504077210 */ /* 0x000fe20007ffe0ff */
[----:B--2---:R-:W-:-:S03]  /*08a0*/  IMAD R5, R159, R0, R17 ;  /* 0x000000009f057224 */ /* 0x004fc600078e0211 */
[----:B------:R-:W-:Y:S01]  /*08b0*/  LEA R18, R7, R152, 0x2 ;  /* 0x0000009807127211 */ /* 0x000fe200078e10ff */
[----:B------:R-:W-:-:S06]  /*08c0*/  IMAD.WIDE R4, R5, 0x4, R150 ;  /* 0x0000000405047825 */ /* 0x000fcc00078e0296 */
[----:B------:R-:W2:Y:S04]  /*08d0*/  LDG.E.128 R4, desc[UR6][R4.64] ;  /* 0x0000000604047981 */ /* 0x000ea8000c1e1d00 */
[----:B---3--:R0:W-:Y:S04]  /*08e0*/  STS [R16], R8 ;  /* 0x0000000810007388 */ /* 0x0081e80000000800 */
[----:B------:R1:W-:Y:S04]  /*08f0*/  STS [R16+0x100], R9 ;  /* 0x0001000910007388 */ /* 0x0003e80000000800 */
[----:B------:R-:W-:Y:S01]  /*0900*/  STS [R16+0x200], R10 ;  /* 0x0002000a10007388 */ /* 0x000fe20000000800 */
[----:B0-----:R-:W-:-:S03]  /*0910*/  SHF.R.U32.HI R8, RZ, 0x7, R157 ;  /* 0x00000007ff087819 */ /* 0x001fc6000001169d */
[----:B------:R0:W-:Y:S04]  /*0920*/  STS [R16+0x300], R11 ;  /* 0x0003000b10007388 */ /* 0x0001e80000000800 */
[----:B----4-:R3:W-:Y:S01]  /*0930*/  STS [R18], R12 ;  /* 0x0000000c12007388 */ /* 0x0107e20000000800 */
[----:B-1----:R-:W-:-:S03]  /*0940*/  IMAD R9, R8, R0, R17 ;  /* 0x0000000008097224 */ /* 0x002fc600078e0211 */
[----:B------:R1:W-:Y:S01]  /*0950*/  STS [R18+0x100], R13 ;  /* 0x0001000d12007388 */ /* 0x0003e20000000800 */
[----:B0-----:R-:W-:-:S03]  /*0960*/  SHF.R.U32.HI R16, RZ, 0x7, R158 ;  /* 0x00000007ff107819 */ /* 0x001fc6000001169e */
[----:B------:R-:W-:Y:S01]  /*0970*/  STS [R18+0x200], R14 ;  /* 0x0002000e12007388 */ /* 0x000fe20000000800 */
[----:B---3--:R-:W-:Y:S01]  /*0980*/  SHF.R.U32.HI R12, RZ, 0x7, R160 ;  /* 0x00000007ff0c7819 */ /* 0x008fe200000116a0 */
[----:B------:R-:W-:-:S04]  /*0990*/  IMAD.WIDE R8, R9, 0x4, R150 ;  /* 0x0000000409087825 */ /* 0x000fc800078e0296 */
[-CC-:B-1----:R-:W-:Y:S02]  /*09a0*/  IMAD R13, R12, R0.reuse, R17.reuse ;  /* 0x000000000c0d7224 */ /* 0x182fe400078e0211 */
[----:B------:R-:W-:Y:S01]  /*09b0*/  IMAD R17, R16, R0, R17 ;  /* 0x0000000010117224 */ /* 0x000fe200078e0211 */
[----:B------:R0:W-:Y:S01]  /*09c0*/  STS [R18+0x300], R15 ;  /* 0x0003000f12007388 */ /* 0x0001e20000000800 */
[----:B------:R-:W-:-:S03]  /*09d0*/  IMAD.WIDE R12, R13, 0x4, R150 ;  /* 0x000000040d0c7825 */ /* 0x000fc600078e0296 */
[----:B------:R-:W3:Y:S01]  /*09e0*/  LDG.E.128 R8, desc[UR6][R8.64] ;  /* 0x0000000608087981 */ /* 0x000ee2000c1e1d00 */
[----:B------:R-:W-:-:S03]  /*09f0*/  IMAD.WIDE R16, R17, 0x4, R150 ;  /* 0x0000000411107825 */ /* 0x000fc600078e0296 */
[----:B0-----:R-:W4:Y:S04]  /*0a00*/  LDG.E.128 R12, desc[UR6][R12.64] ;  /* 0x000000060c0c7981 */ /* 0x001f28000c1e1d00 */
[----:B------:R-:W5:Y:S01]  /*0a10*/  LDG.E.128 R16, desc[UR6][R16.64] ;  /* 0x0000000610107981 */ /* 0x000f62000c1e1d00 */
[----:B------:R-:W-:Y:S02]  /*0a20*/  IADD3 R155, PT, PT, R155, 0x800, RZ ;  /* 0x000008009b9b7810 */ /* 0x000fe40007ffe0ff */
[----:B------:R-:W-:Y:S02]  /*0a30*/  LOP3.LUT R157, R157, 0x1f80, RZ, 0xc0, !PT ;  /* 0x00001f809d9d7812 */ /* 0x000fe400078ec0ff */
[----:B------:R-:W-:Y:S02]  /*0a40*/  LOP3.LUT R161, R160, 0x1f80, RZ, 0xc0, !PT ;  /* 0x00001f80a0a17812 */ /* 0x000fe400078ec0ff */
[----:B------:R-:W-:-:S02]  /*0a50*/  LOP3.LUT R163, R158, 0x1f80, RZ, 0xc0, !PT ;  /* 0x00001f809ea37812 */ /* 0x000fc400078ec0ff */
[----:B------:R-:W-:Y:S02]  /*0a60*/  LEA R156, R156, R155, 0x18 ;  /* 0x0000009b9c9c7211 */ /* 0x000fe400078ec0ff */
[--C-:B------:R-:W-:Y:S02]  /*0a70*/  LOP3.LUT R157, R157, 0x7c, R154.reuse, 0xf8, !PT ;  /* 0x0000007c9d9d7812 */ /* 0x100fe400078ef89a */
[--C-:B------:R-:W-:Y:S02]  /*0a80*/  LOP3.LUT R161, R161, 0x7c, R154.reuse, 0xf8, !PT ;  /* 0x0000007ca1a17812 */ /* 0x100fe400078ef89a */
[----:B------:R-:W-:Y:S02]  /*0a90*/  LOP3.LUT R163, R163, 0x7c, R154, 0xf8, !PT ;  /* 0x0000007ca3a37812 */ /* 0x000fe400078ef89a */
[-C--:B------:R-:W-:Y:S02]  /*0aa0*/  LEA R155, R153, R156.reuse, 0x4 ;  /* 0x0000009c999b7211 */ /* 0x080fe400078e20ff */
[----:B------:R-:W-:-:S02]  /*0ab0*/  LEA R157, R157, R156, 0x2 ;  /* 0x0000009c9d9d7211 */ /* 0x000fc400078e10ff */
[-C--:B------:R-:W-:Y:S02]  /*0ac0*/  LEA R161, R161, R156.reuse, 0x2 ;  /* 0x0000009ca1a17211 */ /* 0x080fe400078e10ff */
[----:B------:R-:W-:Y:S01]  /*0ad0*/  LEA R163, R163, R156, 0x2 ;  /* 0x0000009ca3a37211 */ /* 0x000fe200078e10ff */
[----:B--2---:R0:W-:Y:S01]  /*0ae0*/  STS.128 [R155], R4 ;  /* 0x000000049b007388 */ /* 0x0041e20000000c00 */
[----:B------:R-:W-:Y:S02]  /*0af0*/  LOP3.LUT R154, R154, 0xf00, RZ, 0xc0, !PT ;  /* 0x00000f009a9a7812 */ /* 0x000fe400078ec0ff */
[----:B------:R-:W-:Y:S02]  /*0b00*/  LOP3.LUT R159, R159, 0x1, RZ, 0xc0, !PT ;  /* 0x000000019f9f7812 */ /* 0x000fe400078ec0ff */
[C---:B0-----:R-:W-:Y:S02]  /*0b10*/  LOP3.LUT R5, R153.reuse, 0xffff, RZ, 0xc0, !PT ;  /* 0x0000ffff99057812 */ /* 0x041fe400078ec0ff */
[----:B------:R-:W-:-:S02]  /*0b20*/  SHF.L.U32 R4, R153, 0x4, RZ ;  /* 0x0000000499047819 */ /* 0x000fc400000006ff */
[----:B------:R-:W-:Y:S02]  /*0b30*/  SHF.R.U32.HI R5, RZ, 0x3, R5 ;  /* 0x00000003ff057819 */ /* 0x000fe40000011605 */
[----:B------:R-:W-:Y:S02]  /*0b40*/  LOP3.LUT R4, R4, 0x70, RZ, 0xe2, !PT ;  /* 0x0000007004047812 */ /* 0x000fe400078ee2ff */
[----:B------:R-:W-:Y:S02]  /*0b50*/  LOP3.LUT R5, R5, 0x3, RZ, 0xc0, !PT ;  /* 0x0000000305057812 */ /* 0x000fe400078ec0ff */
[----:B------:R-:W-:Y:S02]  /*0b60*/  LEA R159, R159, R4, 0x8 ;  /* 0x000000049f9f7211 */ /* 0x000fe400078e40ff */
[----:B------:R-:W-:Y:S02]  /*0b70*/  LEA R5, R5, R154, 0x5 ;  /* 0x0000009a05057211 */ /* 0x000fe400078e28ff */
[----:B------:R-:W-:-:S02]  /*0b80*/  IADD3 R156, PT, PT, R159, 0x80, R156 ;  /* 0x000000809f9c7810 */ /* 0x000fc40007ffe09c */
[----:B------:R-:W-:Y:S01]  /*0b90*/  IADD3 R152, PT, PT, R5, 0x80, R152 ;  /* 0x0000008005987810 */ /* 0x000fe20007ffe098 */
[----:B------:R-:W-:Y:S01]  /*0ba0*/  UMOV UR5, 0x90 ;  /* 0x0000009000057882 */ /* 0x000fe20000000000 */
[----:B---3--:R0:W-:Y:S04]  /*0bb0*/  STS.128 [R157], R8 ;  /* 0x000000089d007388 */ /* 0x0081e80000000c00 */
[----:B----4-:R0:W-:Y:S04]  /*0bc0*/  STS.128 [R161], R12 ;  /* 0x0000000ca1007388 */ /* 0x0101e80000000c00 */
[----:B-----5:R0:W-:Y:S01]  /*0bd0*/  STS.128 [R163], R16 ;  /* 0x00000010a3007388 */ /* 0x0201e20000000c00 */
[----:B------:R-:W-:Y:S06]  /*0be0*/  BAR.SYNC.DEFER_BLOCKING 0x0 ;  /* 0x0000000000007b1d */ /* 0x000fec0000010000 */
.L_x_1:
[----:B------:R-:W-:Y:S01]  /*0bf0*/  LDS.128 R4, [R152+-0x80] ;  /* 0xffff800098047984 */ /* 0x000fe20000000c00 */
[----:B------:R-:W-:-:S03]  /*0c00*/  UIADD3 UR5, UPT, UPT, UR5, 0x100, URZ ;  /* 0x0000010005057890 */ /* 0x000fc6000fffe0ff */
[----:B0-----:R-:W0:Y:S01]  /*0c10*/  LDS.128 R16, [R156+-0x80] ;  /* 0xffff80009c107984 */ /* 0x001e220000000c00 */
[----:B------:R-:W-:-:S03]  /*0c20*/  UISETP.NE.AND UP0, UPT, UR5, 0x890, UPT ;  /* 0x000008900500788c */ /* 0x000fc6000bf05270 */
[----:B------:R1:W2:Y:S04]  /*0c30*/  LDS.128 R12, [R156] ;  /* 0x000000009c0c7984 */ /* 0x0002a80000000c00 */
[----:B------:R-:W3:Y:S01]  /*0c40*/  LDS.128 R8, [R152+-0x70] ;  /* 0xffff900098087984 */ /* 0x000ee20000000c00 */
[----:B-1----:R-:W-:Y:S01]  /*0c50*/  IADD3 R156, PT, PT, R156, 0x200, RZ ;  /* 0x000002009c9c7810 */ /* 0x002fe20007ffe0ff */
[C---:B0-----:R-:W-:Y:S01]  /*0c60*/  FFMA R44, R4.reuse, R16, R44 ;  /* 0x00000010042c7223 */ /* 0x041fe2000000002c */
[C---:B------:R-:W-:Y:S01]  /*0c70*/  FFMA R45, R4.reuse, R17, R45 ;  /* 0x00000011042d7223 */ /* 0x040fe2000000002d */
[C---:B------:R-:W-:Y:S01]  /*0c80*/  FFMA R46, R4.reuse, R18, R46 ;  /* 0x00000012042e7223 */ /* 0x040fe2000000002e */
[C---:B------:R-:W-:Y:S01]  /*0c90*/  FFMA R47, R4.reuse, R19, R47 ;  /* 0x00000013042f7223 */ /* 0x040fe2000000002f */
[C---:B--2---:R-:W-:Y:S01]  /*0ca0*/  FFMA R76, R4.reuse, R12, R76 ;  /* 0x0000000c044c7223 */ /* 0x044fe2000000004c */
[C---:B------:R-:W-:Y:S01]  /*0cb0*/  FFMA R77, R4.reuse, R13, R77 ;  /* 0x0000000d044d7223 */ /* 0x040fe2000000004d */
[C---:B------:R-:W-:Y:S01]  /*0cc0*/  FFMA R78, R4.reuse, R14, R78 ;  /* 0x0000000e044e7223 */ /* 0x040fe2000000004e */
[----:B------:R-:W-:Y:S01]  /*0cd0*/  FFMA R79, R4, R15, R79 ;  /* 0x0000000f044f7223 */ /* 0x000fe2000000004f */
[C---:B------:R-:W-:Y:S01]  /*0ce0*/  FFMA R48, R5.reuse, R16, R48 ;  /* 0x0000001005307223 */ /* 0x040fe20000000030 */
[C---:B------:R-:W-:Y:S01]  /*0cf0*/  FFMA R49, R5.reuse, R17, R49 ;  /* 0x0000001105317223 */ /* 0x040fe20000000031 */
[C---:B------:R-:W-:Y:S01]  /*0d00*/  FFMA R50, R5.reuse, R18, R50 ;  /* 0x0000001205327223 */ /* 0x040fe20000000032 */
[C---:B------:R-:W-:Y:S01]  /*0d10*/  FFMA R51, R5.reuse, R19, R51 ;  /* 0x0000001305337223 */ /* 0x040fe20000000033 */
[C---:B------:R-:W-:Y:S01]  /*0d20*/  FFMA R80, R5.reuse, R12, R80 ;  /* 0x0000000c05507223 */ /* 0x040fe20000000050 */
        /* <DEDUP_REMOVED lines=19> */
[C---:B---3--:R-:W-:Y:S01]  /*0e60*/  FFMA R60, R8.reuse, R16, R60 ;  /* 0x00000010083c7223 */ /* 0x048fe2000000003c */
        /* <DEDUP_REMOVED lines=31> */
[----:B------:R-:W0:Y:S04]  /*1060*/  LDS.128 R4, [R152] ;  /* 0x0000000098047984 */ /* 0x000e280000000c00 */
[----:B------:R1:W2:Y:S02]  /*1070*/  LDS.128 R8, [R152+0x10] ;  /* 0x0000100098087984 */ /* 0x0002a40000000c00 */
[----:B-1----:R-:W-:Y:S01]  /*1080*/  IADD3 R152, PT, PT, R152, 0x100, RZ ;  /* 0x0000010098987810 */ /* 0x002fe20007ffe0ff */
[C---:B0-----:R-:W-:Y:S01]  /*1090*/  FFMA R108, R4.reuse, R16, R108 ;  /* 0x00000010046c7223 */ /* 0x041fe2000000006c */
        /* <DEDUP_REMOVED lines=31> */
[-C--:B--2---:R-:W-:Y:S01]  /*1290*/  FFMA R124, R8, R16.reuse, R124 ;  /* 0x00000010087c7223 */ /* 0x084fe2000000007c */
[-C--:B------:R-:W-:Y:S01]  /*12a0*/  FFMA R128, R9, R16.reuse, R128 ;  /* 0x0000001009807223 */ /* 0x080fe20000000080 */
[-C--:B------:R-:W-:Y:S01]  /*12b0*/  FFMA R132, R10, R16.reuse, R132 ;  /* 0x000000100a847223 */ /* 0x080fe20000000084 */
[----:B------:R-:W-:Y:S01]  /*12c0*/  FFMA R136, R11, R16, R136 ;  /* 0x000000100b887223 */ /* 0x000fe20000000088 */
[-C--:B------:R-:W-:Y:S01]  /*12d0*/  FFMA R125, R8, R17.reuse, R125 ;  /* 0x00000011087d7223 */ /* 0x080fe2000000007d */
        /* <DEDUP_REMOVED lines=11> */
[C---:B------:R-:W-:Y:S01]  /*1390*/  FFMA R32, R8.reuse, R12, R32 ;  /* 0x0000000c08207223 */ /* 0x040fe20000000020 */
[C---:B------:R-:W-:Y:S01]  /*13a0*/  FFMA R33, R8.reuse, R13, R33 ;  /* 0x0000000d08217223 */ /* 0x040fe20000000021 */
[C---:B------:R-:W-:Y:S01]  /*13b0*/  FFMA R34, R8.reuse, R14, R34 ;  /* 0x0000000e08227223 */ /* 0x040fe20000000022 */
        /* <DEDUP_REMOVED lines=13> */
[----:B------:R-:W-:Y:S06]  /*1490*/  BRA.U UP0, `(.L_x_1) ;  /* 0xfffffff500d47547 */ /* 0x000fec000b83ffff */
[----:B------:R-:W-:Y:S01]  /*14a0*/  BAR.SYNC.DEFER_BLOCKING 0x0 ;  /* 0x0000000000007b1d */ /* 0x000fe20000010000 */
[----:B------:R-:W-:Y:S01]  /*14b0*/  UIADD3 UR4, UPT, UPT, UR4, 0x8, URZ ;  /* 0x0000000804047890 */ /* 0x000fe2000fffe0ff */
[----:B------:R-:W-:Y:S02]  /*14c0*/  SHF.L.U32 R5, R0, 0x3, RZ ;  /* 0x0000000300057819 */ /* 0x000fe400000006ff */
[----:B------:R-:W-:Y:S01]  /*14d0*/  IADD3 R2, P0, PT, R2, 0x20, RZ ;  /* 0x0000002002027810 */ /* 0x000fe20007f1e0ff */
[----:B------:R-:W-:Y:S02]  /*14e0*/  UISETP.GE.AND UP0, UPT, UR4, UR8, UPT ;  /* 0x000000080400728c */ /* 0x000fe4000bf06270 */
[----:B------:R-:W-:Y:S01]  /*14f0*/  IMAD.WIDE R150, R5, 0x4, R150 ;  /* 0x0000000405967825 */ /* 0x000fe200078e0296 */
[----:B------:R-:W-:-:S06]  /*1500*/  IADD3.X R3, PT, PT, RZ, R3, RZ, P0, !PT ;  /* 0x00000003ff037210 */ /* 0x000fcc00007fe4ff */
[----:B------:R-:W-:Y:S05]  /*1510*/  BRA.U !UP0, `(.L_x_2) ;  /* 0xfffffff108787547 */ /* 0x000fea000b83ffff */
.L_x_0:
[----:B------:R-:W0:Y:S01]  /*1520*/  S2R R5, SR_TID.X ;  /* 0x0000000000057919 */ /* 0x000e220000002100 */
[----:B------:R-:W1:Y:S01]  /*1530*/  LDC.64 R2, c[0x0][0x390] ;  /* 0x0000e400ff027b82 */ /* 0x000e620000000a00 */
[CC--:B------:R-:W-:Y:S01]  /*1540*/  LEA R9, R0.reuse, R0.reuse, 0x1 ;  /* 0x0000000000097211 */ /* 0x0c0fe200078e08ff */
[C---:B------:R-:W-:Y:S01]  /*1550*/  IMAD R15, R0.reuse, 0x6, RZ ;  /* 0x00000006000f7824 */ /* 0x040fe200078e02ff */
[C---:B------:R-:W-:Y:S02]  /*1560*/  SHF.L.U32 R11, R0.reuse, 0x2, RZ ;  /* 0x00000002000b7819 */ /* 0x040fe400000006ff */
[CC--:B------:R-:W-:Y:S02]  /*1570*/  LEA R13, R0.reuse, R0.reuse, 0x2 ;  /* 0x00000000000d7211 */ /* 0x0c0fe400078e10ff */
[C---:B------:R-:W-:Y:S02]  /*1580*/  LEA R17, R0.reuse, -R0, 0x3 ;  /* 0x8000000000117211 */ /* 0x040fe400078e18ff */
[----:B------:R-:W-:-:S02]  /*1590*/  SHF.L.U32 R19, R0, 0x5, RZ ;  /* 0x0000000500137819 */ /* 0x000fc400000006ff */
[C---:B0-----:R-:W-:Y:S02]  /*15a0*/  SHF.L.U32 R4, R5.reuse, 0x2, RZ ;  /* 0x0000000205047819 */ /* 0x041fe400000006ff */
[C---:B------:R-:W-:Y:S02]  /*15b0*/  SHF.L.U32 R7, R5.reuse, 0x1, RZ ;  /* 0x0000000105077819 */ /* 0x040fe400000006ff */
[----:B------:R-:W-:Y:S02]  /*15c0*/  LOP3.LUT R4, R4, 0x1c, RZ, 0xc0, !PT ;  /* 0x0000001c04047812 */ /* 0x000fe400078ec0ff */
[----:B------:R-:W-:Y:S02]  /*15d0*/  LOP3.LUT R5, R5, 0x3d8, RZ, 0xc0, !PT ;  /* 0x000003d805057812 */ /* 0x000fe400078ec0ff */
[----:B------:R-:W-:Y:S02]  /*15e0*/  LOP3.LUT R4, R4, 0x40, R7, 0xf8, !PT ;  /* 0x0000004004047812 */ /* 0x000fe400078ef807 */
[----:B------:R-:W-:-:S02]  /*15f0*/  IADD3 R5, PT, PT, R148, R5, RZ ;  /* 0x0000000594057210 */ /* 0x000fc40007ffe0ff */
[----:B------:R-:W-:Y:S02]  /*1600*/  IADD3 R4, PT, PT, R149, R4, RZ ;  /* 0x0000000495047210 */ /* 0x000fe40007ffe0ff */
[----:B------:R-:W-:-:S03]  /*1610*/  SHF.L.U32 R7, R0, 0x1, RZ ;  /* 0x0000000100077819 */ /* 0x000fc600000006ff */
[----:B------:R-:W-:-:S04]  /*1620*/  IMAD R5, R5, R0, R4 ;  /* 0x0000000005057224 */ /* 0x000fc800078e0204 */
[----:B-1----:R-:W-:-:S05]  /*1630*/  IMAD.WIDE R2, R5, 0x4, R2 ;  /* 0x0000000405027825 */ /* 0x002fca00078e0202 */
[----:B------:R0:W-:Y:S01]  /*1640*/  STG.E.128 desc[UR6][R2.64], R44 ;  /* 0x0000002c02007986 */ /* 0x0001e2000c101d06 */
[----:B------:R-:W-:-:S04]  /*1650*/  IMAD.WIDE R4, R0, 0x4, R2 ;  /* 0x0000000400047825 */ /* 0x000fc800078e0202 */
[--C-:B------:R-:W-:Y:S01]  /*1660*/  IMAD.WIDE R6, R7, 0x4, R2.reuse ;  /* 0x0000000407067825 */ /* 0x100fe200078e0202 */
[----:B------:R1:W-:Y:S03]  /*1670*/  STG.E.128 desc[UR6][R4.64], R48 ;  /* 0x0000003004007986 */ /* 0x0003e6000c101d06 */
[--C-:B------:R-:W-:Y:S01]  /*1680*/  IMAD.WIDE R8, R9, 0x4, R2.reuse ;  /* 0x0000000409087825 */ /* 0x100fe200078e0202 */
[----:B------:R2:W-:Y:S03]  /*1690*/  STG.E.128 desc[UR6][R6.64], R52 ;  /* 0x0000003406007986 */ /* 0x0005e6000c101d06 */
[--C-:B------:R-:W-:Y:S01]  /*16a0*/  IMAD.WIDE R10, R11, 0x4, R2.reuse ;  /* 0x000000040b0a7825 */ /* 0x100fe200078e0202 */
[----:B------:R3:W-:Y:S03]  /*16b0*/  STG.E.128 desc[UR6][R8.64], R56 ;  /* 0x0000003808007986 */ /* 0x0007e6000c101d06 */
[----:B------:R-:W-:Y:S01]  /*16c0*/  IMAD.WIDE R12, R13, 0x4, R2 ;  /* 0x000000040d0c7825 */ /* 0x000fe200078e0202 */
[----:B------:R-:W-:Y:S01]  /*16d0*/  STG.E.128 desc[UR6][R10.64], R60 ;  /* 0x0000003c0a007986 */ /* 0x000fe2000c101d06 */
[----:B0-----:R-:W-:-:S02]  /*16e0*/  LEA R45, R0, R0, 0x5 ;  /* 0x00000000002d7211 */ /* 0x001fc400078e28ff */
[--C-:B------:R-:W-:Y:S01]  /*16f0*/  IMAD.WIDE R14, R15, 0x4, R2.reuse ;  /* 0x000000040f0e7825 */ /* 0x100fe200078e0202 */
[----:B------:R-:W-:Y:S03]  /*1700*/  STG.E.128 desc[UR6][R12.64], R64 ;  /* 0x000000400c007986 */ /* 0x000fe6000c101d06 */
[----:B------:R-:W-:Y:S01]  /*1710*/  IMAD.WIDE R16, R17, 0x4, R2 ;  /* 0x0000000411107825 */ /* 0x000fe200078e0202 */
[----:B------:R-:W-:Y:S03]  /*1720*/  STG.E.128 desc[UR6][R14.64], R68 ;  /* 0x000000440e007986 */ /* 0x000fe6000c101d06 */
[C---:B------:R-:W-:Y:S01]  /*1730*/  IMAD R47, R0.reuse, 0x22, RZ ;  /* 0x00000022002f7824 */ /* 0x040fe200078e02ff */
[----:B------:R-:W-:Y:S01]  /*1740*/  STG.E.128 desc[UR6][R16.64], R72 ;  /* 0x0000004810007986 */ /* 0x000fe2000c101d06 */
[----:B-1----:R-:W-:-:S02]  /*1750*/  IMAD R49, R0, 0x23, RZ ;  /* 0x0000002300317824 */ /* 0x002fc400078e02ff */
[----:B------:R-:W-:Y:S01]  /*1760*/  IMAD R51, R0, 0x24, RZ ;  /* 0x0000002400337824 */ /* 0x000fe200078e02ff */
[----:B------:R-:W-:Y:S01]  /*1770*/  STG.E.128 desc[UR6][R2.64+0x80], R76 ;  /* 0x0000804c02007986 */ /* 0x000fe2000c101d06 */
[----:B------:R-:W-:-:S03]  /*1780*/  IMAD.WIDE R18, R19, 0x4, R2 ;  /* 0x0000000413127825 */ /* 0x000fc600078e0202 */
[----:B------:R-:W-:Y:S01]  /*1790*/  STG.E.128 desc[UR6][R4.64+0x80], R80 ;  /* 0x0000805004007986 */ /* 0x000fe2000c101d06 */
[C---:B--2---:R-:W-:Y:S02]  /*17a0*/  IMAD R53, R0.reuse, 0x25, RZ ;  /* 0x0000002500357824 */ /* 0x044fe400078e02ff */
[--C-:B------:R-:W-:Y:S01]  /*17b0*/  IMAD.WIDE R44, R45, 0x4, R2.reuse ;  /* 0x000000042d2c7825 */ /* 0x100fe200078e0202 */
[----:B------:R-:W-:Y:S03]  /*17c0*/  STG.E.128 desc[UR6][R6.64+0x80], R84 ;  /* 0x0000805406007986 */ /* 0x000fe6000c101d06 */
[----:B------:R-:W-:Y:S01]  /*17d0*/  IMAD R55, R0, 0x26, RZ ;  /* 0x0000002600377824 */ /* 0x000fe200078e02ff */
[----:B------:R-:W-:Y:S01]  /*17e0*/  STG.E.128 desc[UR6][R8.64+0x80], R88 ;  /* 0x0000805808007986 */ /* 0x000fe2000c101d06 */
[----:B------:R-:W-:-:S03]  /*17f0*/  IMAD.WIDE R46, R47, 0x4, R2 ;  /* 0x000000042f2e7825 */ /* 0x000fc600078e0202 */
[----:B------:R-:W-:Y:S01]  /*1800*/  STG.E.128 desc[UR6][R10.64+0x80], R92 ;  /* 0x0000805c0a007986 */ /* 0x000fe2000c101d06 */
[----:B---3--:R-:W-:Y:S02]  /*1810*/  IMAD R57, R0, 0x27, RZ ;  /* 0x0000002700397824 */ /* 0x008fe400078e02ff */
[--C-:B------:R-:W-:Y:S01]  /*1820*/  IMAD.WIDE R48, R49, 0x4, R2.reuse ;  /* 0x0000000431307825 */ /* 0x100fe200078e0202 */
[----:B------:R-:W-:Y:S03]  /*1830*/  STG.E.128 desc[UR6][R12.64+0x80], R96 ;  /* 0x000080600c007986 */ /* 0x000fe6000c101d06 */
[--C-:B------:R-:W-:Y:S01]  /*1840*/  IMAD.WIDE R50, R51, 0x4, R2.reuse ;  /* 0x0000000433327825 */ /* 0x100fe200078e0202 */
[----:B------:R-:W-:Y:S03]  /*1850*/  STG.E.128 desc[UR6][R14.64+0x80], R100 ;  /* 0x000080640e007986 */ /* 0x000fe6000c101d06 */
[--C-:B------:R-:W-:Y:S01]  /*1860*/  IMAD.WIDE R52, R53, 0x4, R2.reuse ;  /* 0x0000000435347825 */ /* 0x100fe200078e0202 */
[----:B------:R-:W-:Y:S03]  /*1870*/  STG.E.128 desc[UR6][R16.64+0x80], R104 ;  /* 0x0000806810007986 */ /* 0x000fe6000c101d06 */
[--C-:B------:R-:W-:Y:S01]  /*1880*/  IMAD.WIDE R54, R55, 0x4, R2.reuse ;  /* 0x0000000437367825 */ /* 0x100fe200078e0202 */
[----:B------:R-:W-:Y:S03]  /*1890*/  STG.E.128 desc[UR6][R18.64], R108 ;  /* 0x0000006c12007986 */ /* 0x000fe6000c101d06 */
[----:B------:R-:W-:Y:S01]  /*18a0*/  IMAD.WIDE R56, R57, 0x4, R2 ;  /* 0x0000000439387825 */ /* 0x000fe200078e0202 */
[----:B------:R-:W-:Y:S04]  /*18b0*/  STG.E.128 desc[UR6][R44.64], R112 ;  /* 0x000000702c007986 */ /* 0x000fe8000c101d06 */
        /* <DEDUP_REMOVED lines=13> */
[----:B------:R-:W-:Y:S01]  /*1990*/  STG.E.128 desc[UR6][R56.64+0x80], R20 ;  /* 0x0000801438007986 */ /* 0x000fe2000c101d06 */
[----:B------:R-:W-:Y:S05]  /*19a0*/  EXIT ;  /* 0x000000000000794d */ /* 0x000fea0003800000 */
.L_x_3:
[----:B------:R-:W-:-:S00]  /*19b0*/  BRA `(.L_x_3) ;  /* 0xfffffffc00fc7947 */ /* 0x000fc0000383ffff */
[----:B------:R-:W-:-:S00]  /*19c0*/  NOP ;  /* 0x0000000000007918 */ /* 0x000fc00000000000 */
        /* <DEDUP_REMOVED lines=11> */
.L_x_67:


//--------------------- .text._Z16matmul_v6_kernelILi128ELi128ELi16ELi64ELi64ELi16ELi32ELi4ELb0EEvPKfS1_Pfiii --------------------------
	.section	.text._Z16matmul_v6_kernelILi128ELi128ELi16ELi64ELi64ELi16ELi32ELi4ELb0EEvPKfS1_Pfiii,"ax",@progbits
	.align	128
        .global         _Z16matmul_v6_kernelILi128ELi128ELi16ELi64ELi64ELi16ELi32ELi4ELb0EEvPKfS1_Pfiii
        .type           _Z16matmul_v6_kernelILi128ELi128ELi16ELi64ELi64ELi16ELi32ELi4ELb0EEvPKfS1_Pfiii,@function
        .size           _Z16matmul_v6_kernelILi128ELi128ELi16ELi64ELi64ELi16ELi32ELi4ELb0EEvPKfS1_Pfiii,(.L_x_68 - _Z16matmul_v6_kernelILi128ELi128ELi16ELi64ELi64ELi16ELi32ELi4ELb0EEvPKfS1_Pfiii)
        .other          _Z16matmul_v6_kernelILi128ELi128ELi16ELi64ELi64ELi16ELi32ELi4ELb0EEvPKfS1_Pfiii,@"STO_CUDA_ENTRY STV_DEFAULT"
_Z16matmul_v6_kernelILi128ELi128ELi16ELi64ELi64ELi16ELi32ELi4ELb0EEvPKfS1_Pfiii:
.text._Z16matmul_v6_kernelILi128ELi128ELi16ELi64ELi64ELi16ELi32ELi4ELb0EEvPKfS1_Pfiii:
        /* <DEDUP_REMOVED lines=77> */
[----:B------:R-:W-:Y:S02]  /*04d0*/  IADD3 R4, PT, PT, RZ, -R10, RZ ;  /* 0x8000000aff047210 */ /* 0x000fe40007ffe0ff */
[----:B------:R-:W-:Y:S01]  /*04e0*/  CS2R R10, SRZ ;  /* 0x00000000000a7805 */ /* 0x000fe2000001ff00 */
[----:B------:R0:W1:Y:S02]  /*04f0*/  F2I.FTZ.U32.TRUNC.NTZ R3, R2 ;  /* 0x0000000200037305 */ /* 0x000064000021f000 */
[----:B0-----:R-:W-:Y:S01]  /*0500*/  HFMA2 R2, -RZ, RZ, 0, 0 ;  /* 0x00000000ff027431 */ /* 0x001fe200000001ff */
[----:B-1----:R-:W-:-:S05]  /*0510*/  IADD3 R6, PT, PT, RZ, -R3, RZ ;  /* 0x80000003ff067210 */ /* 0x002fca0007ffe0ff */
[----:B------:R-:W-:Y:S01]  /*0520*/  IMAD R9, R6, R7, RZ ;  /* 0x0000000706097224 */ /* 0x000fe200078e02ff */
[----:B------:R-:W-:-:S03]  /*0530*/  MOV R6, R8 ;  /* 0x0000000800067202 */ /* 0x000fc60000000f00 */
[----:B------:R-:W-:Y:S01]  /*0540*/  IMAD.HI.U32 R3, R3, R9, R2 ;  /* 0x0000000903037227 */ /* 0x000fe200078e0002 */
[----:B------:R-:W-:-:S05]  /*0550*/  CS2R R8, SRZ ;  /* 0x0000000000087805 */ /* 0x000fca000001ff00 */
[----:B------:R-:W-:-:S04]  /*0560*/  IMAD.HI.U32 R3, R3, R6, RZ ;  /* 0x0000000603037227 */ /* 0x000fc800078e00ff */
[----:B------:R-:W-:-:S05]  /*0570*/  IMAD R2, R3, R4, R6 ;  /* 0x0000000403027224 */ /* 0x000fca00078e0206 */
[----:B------:R-:W-:-:S13]  /*0580*/  ISETP.GT.U32.AND P2, PT, R7, R2, PT ;  /* 0x000000020700720c */ /* 0x000fda0003f44070 */
[-C--:B------:R-:W-:Y:S02]  /*0590*/  @!P2 IADD3 R2, PT, PT, R2, -R7.reuse, RZ ;  /* 0x800000070202a210 */ /* 0x080fe40007ffe0ff */
[----:B------:R-:W-:Y:S02]  /*05a0*/  @!P2 IADD3 R3, PT, PT, R3, 0x1, RZ ;  /* 0x000000010303a810 */ /* 0x000fe40007ffe0ff */
[----:B------:R-:W-:Y:S02]  /*05b0*/  ISETP.GE.U32.AND P0, PT, R2, R7, PT ;  /* 0x000000070200720c */ /* 0x000fe40003f06070 */
[----:B------:R-:W0:Y:S01]  /*05c0*/  LDC R7, c[0x0][0x3a0] ;  /* 0x0000e800ff077b82 */ /* 0x000e220000000800 */
[----:B------:R-:W-:Y:S02]  /*05d0*/  LOP3.LUT R2, R5, R0, RZ, 0x3c, !PT ;  /* 0x0000000005027212 */ /* 0x000fe400078e3cff */
[----:B------:R-:W-:Y:S02]  /*05e0*/  ISETP.NE.AND P2, PT, R0, RZ, PT ;  /* 0x000000ff0000720c */ /* 0x000fe40003f45270 */
[----:B------:R-:W-:-:S06]  /*05f0*/  ISETP.GE.AND P1, PT, R2, RZ, PT ;  /* 0x000000ff0200720c */ /* 0x000fcc0003f26270 */
[----:B------:R-:W-:-:S07]  /*0600*/  @P0 IADD3 R3, PT, PT, R3, 0x1, RZ ;  /* 0x0000000103030810 */ /* 0x000fce0007ffe0ff */
[----:B------:R-:W-:Y:S02]  /*0610*/  @!P1 IADD3 R3, PT, PT, -R3, RZ, RZ ;  /* 0x000000ff03039210 */ /* 0x000fe40007ffe1ff */
[----:B------:R-:W-:Y:S02]  /*0620*/  @!P2 LOP3.LUT R3, RZ, R0, RZ, 0x33, !PT ;  /* 0x00000000ff03a212 */ /* 0x000fe400078e33ff */
[----:B0-----:R-:W-:Y:S02]  /*0630*/  ISETP.GE.AND P0, PT, R7, 0x1, PT ;  /* 0x000000010700780c */ /* 0x001fe40003f06270 */
[----:B------:R-:W-:-:S05]  /*0640*/  IADD3 R2, PT, PT, -R3, RZ, RZ ;  /* 0x000000ff03027210 */ /* 0x000fca0007ffe1ff */
[----:B------:R-:W-:Y:S01]  /*0650*/  IMAD R2, R0, R2, R5 ;  /* 0x0000000200027224 */ /* 0x000fe200078e0205 */
[----:B------:R-:W-:-:S04]  /*0660*/  SHF.L.U32 R0, R3, 0x7, RZ ;  /* 0x0000000703007819 */ /* 0x000fc800000006ff */
[----:B------:R-:W-:Y:S01]  /*0670*/  SHF.L.U32 R2, R2, 0x7, RZ ;  /* 0x0000000702027819 */ /* 0x000fe200000006ff */
[----:B--2---:R-:W-:Y:S06]  /*0680*/  @!P0 BRA `(.L_x_4) ;  /* 0x0000001000008947 */ /* 0x004fec0003800000 */
[----:B------:R-:W0:Y:S01]  /*0690*/  LDC.64 R4, c[0x0][0x380] ;  /* 0x0000e000ff047b82 */ /* 0x000e220000000a00 */
[----:B------:R-:W-:Y:S01]  /*06a0*/  IMAD R3, R0, R7, RZ ;  /* 0x0000000700037224 */ /* 0x000fe200078e02ff */
[----:B------:R-:W-:Y:S01]  /*06b0*/  MOV R11, RZ ;  /* 0x000000ff000b7202 */ /* 0x000fe20000000f00 */
[----:B------:R-:W-:-:S05]  /*06c0*/  UMOV UR4, URZ ;  /* 0x000000ff00047c82 */ /* 0x000fca0008000000 */
[----:B------:R-:W1:Y:S01]  /*06d0*/  LDC.64 R158, c[0x0][0x388] ;  /* 0x0000e200ff9e7b82 */ /* 0x000e620000000a00 */
[----:B0-----:R-:W-:-:S03]  /*06e0*/  IMAD.WIDE R4, R3, 0x4, R4 ;  /* 0x0000000403047825 */ /* 0x001fc600078e0204 */
[----:B------:R-:W-:Y:S02]  /*06f0*/  MOV R156, R4 ;  /* 0x00000004009c7202 */ /* 0x000fe40000000f00 */
[----:B------:R-:W-:Y:S01]  /*0700*/  MOV R157, R5 ;  /* 0x00000005009d7202 */ /* 0x000fe20000000f00 */
[----:B-1----:R-:W-:-:S07]  /*0710*/  IMAD.WIDE.U32 R158, R2, 0x4, R158 ;  /* 0x00000004029e7825 */ /* 0x002fce00078e009e */
.L_x_6:
[----:B------:R-:W0:Y:S01]  /*0720*/  S2R R4, SR_TID.X ;  /* 0x0000000000047919 */ /* 0x000e220000002100 */
[----:B------:R-:W1:Y:S01]  /*0730*/  LDCU UR8, c[0x0][0x3a0] ;  /* 0x00007400ff0877ac */ /* 0x000e620008000800 */
[----:B0-----:R-:W-:Y:S02]  /*0740*/  SHF.L.U32 R152, R4, 0x2, RZ ;  /* 0x0000000204987819 */ /* 0x001fe400000006ff */
[----:B------:R-:W-:Y:S02]  /*0750*/  SHF.R.U32.HI R3, RZ, 0x2, R4 ;  /* 0x00000002ff037819 */ /* 0x000fe40000011604 */
[----:B------:R-:W-:-:S05]  /*0760*/  LOP3.LUT R136, R152, 0xc, RZ, 0xc0, !PT ;  /* 0x0000000c98887812 */ /* 0x000fca00078ec0ff */
[----:B-1----:R-:W-:Y:S01]  /*0770*/  IMAD R149, R3, UR8, R136 ;  /* 0x0000000803957c24 */ /* 0x002fe2000f8e0288 */
[C---:B------:R-:W-:Y:S02]  /*0780*/  IADD3 R3, PT, PT, R152.reuse, 0x200, RZ ;  /* 0x0000020098037810 */ /* 0x040fe40007ffe0ff */
[----:B------:R-:W-:Y:S01]  /*0790*/  IADD3 R6, PT, PT, R152, 0x400, RZ ;  /* 0x0000040098067810 */ /* 0x000fe20007ffe0ff */
[----:B------:R-:W-:Y:S01]  /*07a0*/  IMAD.WIDE.U32 R148, R149, 0x4, R156 ;  /* 0x0000000495947825 */ /* 0x000fe200078e009c */
[----:B------:R-:W-:-:S05]  /*07b0*/  SHF.R.U32.HI R5, RZ, 0x4, R3 ;  /* 0x00000004ff057819 */ /* 0x000fca0000011603 */
[----:B------:R-:W-:Y:S01]  /*07c0*/  IMAD R5, R5, UR8, R136 ;  /* 0x0000000805057c24 */ /* 0x000fe2000f8e0288 */
[----:B------:R-:W2:Y:S03]  /*07d0*/  LDG.E.128 R148, desc[UR6][R148.64] ;  /* 0x0000000694947981 */ /* 0x000ea6000c1e1d00 */
[----:B------:R-:W-:Y:S01]  /*07e0*/  IMAD.WIDE.U32 R144, R5, 0x4, R156 ;  /* 0x0000000405907825 */ /* 0x000fe200078e009c */
[----:B------:R-:W-:Y:S02]  /*07f0*/  SHF.R.U32.HI R5, RZ, 0x4, R6 ;  /* 0x00000004ff057819 */ /* 0x000fe40000011606 */
[----:B------:R-:W-:-:S03]  /*0800*/  IADD3 R7, PT, PT, R152, 0x600, RZ ;  /* 0x0000060098077810 */ /* 0x000fc60007ffe0ff */
[----:B------:R-:W-:Y:S01]  /*0810*/  IMAD R141, R5, UR8, R136 ;  /* 0x00000008058d7c24 */ /* 0x000fe2000f8e0288 */
[----:B------:R-:W3:Y:S01]  /*0820*/  LDG.E.128 R144, desc[UR6][R144.64] ;  /* 0x0000000690907981 */ /* 0x000ee2000c1e1d00 */
[----:B------:R-:W-:Y:S02]  /*0830*/  SHF.R.U32.HI R5, RZ, 0x4, R7 ;  /* 0x00000004ff057819 */ /* 0x000fe40000011607 */
[----:B------:R-:W-:-:S04]  /*0840*/  IMAD.WIDE.U32 R140, R141, 0x4, R156 ;  /* 0x000000048d8c7825 */ /* 0x000fc800078e009c */
[----:B------:R-:W-:Y:S02]  /*0850*/  IMAD R5, R5, UR8, R136 ;  /* 0x0000000805057c24 */ /* 0x000fe4000f8e0288 */
[----:B------:R-:W4:Y:S02]  /*0860*/  LDG.E.128 R140, desc[UR6][R140.64] ;  /* 0x000000068c8c7981 */ /* 0x000f24000c1e1d00 */
[----:B------:R-:W-:-:S06]  /*0870*/  IMAD.WIDE.U32 R136, R5, 0x4, R156 ;  /* 0x0000000405887825 */ /* 0x000fcc00078e009c */
[----:B------:R-:W5:Y:S01]  /*0880*/  LDG.E.128 R136, desc[UR6][R136.64] ;  /* 0x0000000688887981 */ /* 0x000f62000c1e1d00 */
[----:B------:R-:W-:Y:S02]  /*0890*/  LOP3.LUT R155, R3, 0x1ff0, RZ, 0xc0, !PT ;  /* 0x00001ff0039b7812 */ /* 0x000fe400078ec0ff */
[----:B------:R-:W-:Y:S01]  /*08a0*/  MOV R154, 0x400 ;  /* 0x00000400009a7802 */ /* 0x000fe20000000f00 */
[----:B------:R-:W0:Y:S01]  /*08b0*/  S2R R5, SR_CgaCtaId ;  /* 0x0000000000057919 */ /* 0x000e220000008800 */
[----:B------:R-:W-:Y:S02]  /*08c0*/  LOP3.LUT R162, R155, 0xc, R152, 0xf8, !PT ;  /* 0x0000000c9ba27812 */ /* 0x000fe400078ef898 */
[----:B------:R-:W1:Y:S01]  /*08d0*/  LDC R155, c[0x0][0x39c] ;  /* 0x0000e700ff9b7b82 */ /* 0x000e620000000800 */
[----:B------:R-:W-:-:S04]  /*08e0*/  LOP3.LUT R161, R6, 0x1ff0, RZ, 0xc0, !PT ;  /* 0x00001ff006a17812 */ /* 0x000fc800078ec0ff */
[----:B------:R-:W-:Y:S02]  /*08f0*/  LOP3.LUT R164, R161, 0xc, R152, 0xf8, !PT ;  /* 0x0000000ca1a47812 */ /* 0x000fe400078ef898 */
[----:B------:R-:W-:Y:S02]  /*0900*/  LOP3.LUT R161, R7, 0x1ff0, RZ, 0xc0, !PT ;  /* 0x00001ff007a17812 */ /* 0x000fe400078ec0ff */
[----:B0-----:R-:W-:-:S04]  /*0910*/  LEA R153, R5, R154, 0x18 ;  /* 0x0000009a05997211 */ /* 0x001fc800078ec0ff */
[-C--:B------:R-:W-:Y:S02]  /*0920*/  LEA R160, R4, R153.reuse, 0x4 ;  /* 0x0000009904a07211 */ /* 0x080fe400078e20ff */
[-C--:B------:R-:W-:Y:S02]  /*0930*/  LEA R162, R162, R153.reuse, 0x2 ;  /* 0x00000099a2a27211 */ /* 0x080fe400078e10ff */
[----:B------:R-:W-:Y:S01]  /*0940*/  LEA R164, R164, R153, 0x2 ;  /* 0x00000099a4a47211 */ /* 0x000fe200078e10ff */
[----:B--2---:R0:W-:Y:S04]  /*0950*/  STS.128 [R160], R148 ;  /* 0x00000094a0007388 */ /* 0x0041e80000000c00 */
[----:B---3--:R1:W-:Y:S01]  /*0960*/  STS.128 [R162], R144 ;  /* 0x00000090a2007388 */ /* 0x0083e20000000c00 */
[----:B0-----:R-:W-:-:S02]  /*0970*/  SHF.R.U32.HI R149, RZ, 0x5, R4 ;  /* 0x00000005ff957819 */ /* 0x001fc40000011604 */
[----:B------:R-:W-:Y:S01]  /*0980*/  LOP3.LUT R148, R152, 0x7c, RZ, 0xc0, !PT ;  /* 0x0000007c98947812 */ /* 0x000fe200078ec0ff */
[----:B----4-:R0:W-:Y:S01]  /*0990*/  STS.128 [R164], R140 ;  /* 0x0000008ca4007388 */ /* 0x0101e20000000c00 */
[----:B------:R-:W-:-:S04]  /*09a0*/  LOP3.LUT R150, R161, 0xc, R152, 0xf8, !PT ;  /* 0x0000000ca1967812 */ /* 0x000fc800078ef898 */
[----:B------:R-:W-:Y:S01]  /*09b0*/  LEA R160, R150, R153, 0x2 ;  /* 0x0000009996a07211 */ /* 0x000fe200078e10ff */
[-C--:B-1----:R-:W-:Y:S01]  /*09c0*/  IMAD R145, R149, R155.reuse, R148 ;  /* 0x0000009b95917224 */ /* 0x082fe200078e0294 */
[----:B------:R-:W-:Y:S02]  /*09d0*/  SHF.R.U32.HI R149, RZ, 0x7, R3 ;  /* 0x00000007ff957819 */ /* 0x000fe40000011603 */
[----:B------:R-:W-:Y:S01]  /*09e0*/  SHF.R.U32.HI R150, RZ, 0x7, R6 ;  /* 0x00000007ff967819 */ /* 0x000fe20000011606 */
[----:B------:R-:W-:Y:S01]  /*09f0*/  IMAD.WIDE R144, R145, 0x4, R158 ;  /* 0x0000000491907825 */ /* 0x000fe200078e029e */
[----:B-----5:R1:W-:Y:S03]  /*0a00*/  STS.128 [R160], R136 ;  /* 0x00000088a0007388 */ /* 0x0203e60000000c00 */
[-CC-:B0-----:R-:W-:Y:S01]  /*0a10*/  IMAD R141, R149, R155.reuse, R148.reuse ;  /* 0x0000009b958d7224 */ /* 0x181fe200078e0294 */
[----:B------:R-:W-:Y:S01]  /*0a20*/  SHF.R.U32.HI R149, RZ, 0x7, R7 ;  /* 0x00000007ff957819 */ /* 0x000fe20000011607 */
[----:B------:R-:W-:Y:S01]  /*0a30*/  IMAD R151, R150, R155, R148 ;  /* 0x0000009b96977224 */ /* 0x000fe200078e0294 */
[----:B------:R-:W2:Y:S01]  /*0a40*/  LDG.E.128 R144, desc[UR6][R144.64] ;  /* 0x0000000690907981 */ /* 0x000ea2000c1e1d00 */
[----:B------:R-:W-:-:S04]  /*0a50*/  IMAD.WIDE R140, R141, 0x4, R158 ;  /* 0x000000048d8c7825 */ /* 0x000fc800078e029e */
[----:B------:R-:W-:Y:S02]  /*0a60*/  IMAD R149, R149, R155, R148 ;  /* 0x0000009b95957224 */ /* 0x000fe400078e0294 */
[----:B------:R-:W3:Y:S01]  /*0a70*/  LDG.E.128 R140, desc[UR6][R140.64] ;  /* 0x000000068c8c7981 */ /* 0x000ee2000c1e1d00 */
[----:B-1----:R-:W-:-:S04]  /*0a80*/  IMAD.WIDE R136, R151, 0x4, R158 ;  /* 0x0000000497887825 */ /* 0x002fc800078e029e */
[----:B------:R-:W-:Y:S02]  /*0a90*/  IMAD.WIDE R148, R149, 0x4, R158 ;  /* 0x0000000495947825 */ /* 0x000fe400078e029e */
[----:B------:R-:W4:Y:S04]  /*0aa0*/  LDG.E.128 R136, desc[UR6][R136.64] ;  /* 0x0000000688887981 */ /* 0x000f28000c1e1d00 */
[----:B------:R-:W5:Y:S01]  /*0ab0*/  LDG.E.128 R148, desc[UR6][R148.64] ;  /* 0x0000000694947981 */ /* 0x000f62000c1e1d00 */
[----:B------:R-:W-:Y:S01]  /*0ac0*/  LOP3.LUT R3, R3, 0x1f80, RZ, 0xc0, !PT ;  /* 0x00001f8003037812 */ /* 0x000fe200078ec0ff */
[----:B------:R-:W-:Y:S01]  /*0ad0*/  UMOV UR5, 0x80 ;  /* 0x0000008000057882 */ /* 0x000fe20000000000 */
[----:B------:R-:W-:Y:S02]  /*0ae0*/  IADD3 R154, PT, PT, R154, 0x2000, RZ ;  /* 0x000020009a9a7810 */ /* 0x000fe40007ffe0ff */
[----:B------:R-:W-:-:S02]  /*0af0*/  LOP3.LUT R160, R3, 0x7c, R152, 0xf8, !PT ;  /* 0x0000007c03a07812 */ /* 0x000fc400078ef898 */
[----:B------:R-:W-:Y:S02]  /*0b00*/  LOP3.LUT R3, R6, 0x1f80, RZ, 0xc0, !PT ;  /* 0x00001f8006037812 */ /* 0x000fe400078ec0ff */
[----:B------:R-:W-:Y:S02]  /*0b10*/  LOP3.LUT R7, R7, 0x1f80, RZ, 0xc0, !PT ;  /* 0x00001f8007077812 */ /* 0x000fe400078ec0ff */
[----:B------:R-:W-:Y:S02]  /*0b20*/  LEA R5, R5, R154, 0x18 ;  /* 0x0000009a05057211 */ /* 0x000fe400078ec0ff */
[--C-:B------:R-:W-:Y:S02]  /*0b30*/  LOP3.LUT R6, R3, 0x7c, R152.reuse, 0xf8, !PT ;  /* 0x0000007c03067812 */ /* 0x100fe400078ef898 */
[----:B------:R-:W-:Y:S02]  /*0b40*/  LOP3.LUT R152, R7, 0x7c, R152, 0xf8, !PT ;  /* 0x0000007c07987812 */ /* 0x000fe400078ef898 */
[----:B------:R-:W-:-:S02]  /*0b50*/  LEA R154, R4, R5, 0x4 ;  /* 0x00000005049a7211 */ /* 0x000fc400078e20ff */
[-C--:B------:R-:W-:Y:S02]  /*0b60*/  LEA R160, R160, R5.reuse, 0x2 ;  /* 0x00000005a0a07211 */ /* 0x080fe400078e10ff */
[-C--:B------:R-:W-:Y:S02]  /*0b70*/  LEA R6, R6, R5.reuse, 0x2 ;  /* 0x0000000506067211 */ /* 0x080fe400078e10ff */
[----:B------:R-:W-:Y:S02]  /*0b80*/  LEA R152, R152, R5, 0x2 ;  /* 0x0000000598987211 */ /* 0x000fe400078e10ff */
[C---:B------:R-:W-:Y:S02]  /*0b90*/  LOP3.LUT R7, R4.reuse, 0xffff, RZ, 0xc0, !PT ;  /* 0x0000ffff04077812 */ /* 0x040fe400078ec0ff */
[----:B------:R-:W-:-:S04]  /*0ba0*/  SHF.L.U32 R3, R4, 0x6, RZ ;  /* 0x0000000604037819 */ /* 0x000fc800000006ff */
[----:B------:R-:W-:Y:S01]  /*0bb0*/  LOP3.LUT R3, R3, 0xf000, RZ, 0xc0, !PT ;  /* 0x0000f00003037812 */ /* 0x000fe200078ec0ff */
[----:B--2---:R-:W-:Y:S04]  /*0bc0*/  STS.128 [R154], R144 ;  /* 0x000000909a007388 */ /* 0x004fe80000000c00 */
[----:B---3--:R0:W-:Y:S04]  /*0bd0*/  STS.128 [R160], R140 ;  /* 0x0000008ca0007388 */ /* 0x0081e80000000c00 */
[----:B----4-:R1:W-:Y:S04]  /*0be0*/  STS.128 [R6], R136 ;  /* 0x0000008806007388 */ /* 0x0103e80000000c00 */
[----:B-----5:R1:W-:Y:S01]  /*0bf0*/  STS.128 [R152], R148 ;  /* 0x0000009498007388 */ /* 0x0203e20000000c00 */
[----:B0-----:R-:W-:-:S02]  /*0c00*/  SHF.L.U32 R140, R4, 0x4, RZ ;  /* 0x00000004048c7819 */ /* 0x001fc400000006ff */
[--C-:B------:R-:W-:Y:S02]  /*0c10*/  SHF.R.U32.HI R4, RZ, 0x3, R7.reuse ;  /* 0x00000003ff047819 */ /* 0x100fe40000011607 */
[----:B------:R-:W-:Y:S02]  /*0c20*/  SHF.R.U32.HI R7, RZ, 0x5, R7 ;  /* 0x00000005ff077819 */ /* 0x000fe40000011607 */
[----:B------:R-:W-:Y:S02]  /*0c30*/  LOP3.LUT R140, R140, 0x70, RZ, 0xe2, !PT ;  /* 0x000000708c8c7812 */ /* 0x000fe400078ee2ff */
[----:B------:R-:W-:Y:S02]  /*0c40*/  LOP3.LUT R4, R4, 0x3, RZ, 0xc0, !PT ;  /* 0x0000000304047812 */ /* 0x000fe400078ec0ff */
[----:B------:R-:W-:Y:S02]  /*0c50*/  LOP3.LUT R7, R7, 0x1, RZ, 0xc0, !PT ;  /* 0x0000000107077812 */ /* 0x000fe400078ec0ff */
[----:B------:R-:W-:-:S02]  /*0c60*/  LEA R4, R4, R3, 0x8 ;  /* 0x0000000304047211 */ /* 0x000fc400078e40ff */
[----:B------:R-:W-:Y:S02]  /*0c70*/  LEA R140, R7, R140, 0x8 ;  /* 0x0000008c078c7211 */ /* 0x000fe400078e40ff */
[----:B------:R-:W-:Y:S02]  /*0c80*/  IADD3 R153, PT, PT, R4, 0x800, R153 ;  /* 0x0000080004997810 */ /* 0x000fe40007ffe099 */
[----:B------:R-:W-:Y:S01]  /*0c90*/  IADD3 R140, PT, PT, R5, R140, RZ ;  /* 0x0000008c058c7210 */ /* 0x000fe20007ffe0ff */
[----:B-1----:R-:W-:Y:S06]  /*0ca0*/  BAR.SYNC.DEFER_BLOCKING 0x0 ;  /* 0x0000000000007b1d */ /* 0x002fec0000010000 */
.L_x_5:
[----:B------:R-:W-:Y:S04]  /*0cb0*/  LDS R3, [R153+-0x800] ;  /* 0xfff8000099037984 */ /* 0x000fe80000000800 */
[----:B------:R-:W0:Y:S04]  /*0cc0*/  LDS.128 R4, [R140+UR5+-0x80] ;  /* 0xffff80058c047984 */ /* 0x000e280008000c00 */
[----:B------:R-:W1:Y:S01]  /*0cd0*/  LDS.128 R136, [R140+UR5] ;  /* 0x000000058c887984 */ /* 0x000e620008000c00 */
[----:B------:R-:W-:-:S03]  /*0ce0*/  UIADD3 UR5, UPT, UPT, UR5, 0x200, URZ ;  /* 0x0000020005057890 */ /* 0x000fc6000fffe0ff */
[----:B------:R-:W2:Y:S01]  /*0cf0*/  LDS R141, [R153+-0x7c0] ;  /* 0xfff84000998d7984 */ /* 0x000ea20000000800 */
[----:B------:R-:W-:-:S03]  /*0d00*/  UISETP.NE.AND UP0, UPT, UR5, 0x2080, UPT ;  /* 0x000020800500788c */ /* 0x000fc6000bf05270 */
[----:B------:R-:W3:Y:S04]  /*0d10*/  LDS R143, [R153+-0x780] ;  /* 0xfff88000998f7984 */ /* 0x000ee80000000800 */
[----:B------:R-:W4:Y:S04]  /*0d20*/  LDS R145, [R153+-0x740] ;  /* 0xfff8c00099917984 */ /* 0x000f280000000800 */
[----:B------:R-:W5:Y:S04]  /*0d30*/  LDS R147, [R153+-0x400] ;  /* 0xfffc000099937984 */ /* 0x000f680000000800 */
[----:B------:R-:W5:Y:S01]  /*0d40*/  LDS R149, [R153] ;  /* 0x0000000099957984 */ /* 0x000f620000000800 */
[C---:B0-----:R-:W-:Y:S01]  /*0d50*/  FFMA R108, R3.reuse, R4, R108 ;  /* 0x00000004036c7223 */ /* 0x041fe2000000006c */
[C---:B------:R-:W-:Y:S01]  /*0d60*/  FFMA R109, R3.reuse, R5, R109 ;  /* 0x00000005036d7223 */ /* 0x040fe2000000006d */
[C---:B------:R-:W-:Y:S01]  /*0d70*/  FFMA R110, R3.reuse, R6, R110 ;  /* 0x00000006036e7223 */ /* 0x040fe2000000006e */
[C---:B------:R-:W-:Y:S01]  /*0d80*/  FFMA R111, R3.reuse, R7, R111 ;  /* 0x00000007036f7223 */ /* 0x040fe2000000006f */
[C---:B-1----:R-:W-:Y:S01]  /*0d90*/  FFMA R92, R3.reuse, R136, R92 ;  /* 0x00000088035c7223 */ /* 0x042fe2000000005c */
[C---:B------:R-:W-:Y:S01]  /*0da0*/  FFMA R93, R3.reuse, R137, R93 ;  /* 0x00000089035d7223 */ /* 0x040fe2000000005d */
[C---:B------:R-:W-:Y:S01]  /*0db0*/  FFMA R94, R3.reuse, R138, R94 ;  /* 0x0000008a035e7223 */ /* 0x040fe2000000005e */
[----:B------:R-:W-:Y:S01]  /*0dc0*/  FFMA R95, R3, R139, R95 ;  /* 0x0000008b035f7223 */ /* 0x000fe2000000005f */
[C---:B--2---:R-:W-:Y:S01]  /*0dd0*/  FFMA R104, R141.reuse, R4, R104 ;  /* 0x000000048d687223 */ /* 0x044fe20000000068 */
        /* <DEDUP_REMOVED lines=15> */
[C---:B----4-:R-:W-:Y:S01]  /*0ed0*/  FFMA R96, R145.reuse, R4, R96 ;  /* 0x0000000491607223 */ /* 0x050fe20000000060 */
[C---:B------:R-:W-:Y:S01]  /*0ee0*/  FFMA R97, R145.reuse, R5, R97 ;  /* 0x0000000591617223 */ /* 0x040fe20000000061 */
[C---:B------:R-:W-:Y:S01]  /*0ef0*/  FFMA R98, R145.reuse, R6, R98 ;  /* 0x0000000691627223 */ /* 0x040fe20000000062 */
[C---:B------:R-:W-:Y:S01]  /*0f00*/  FFMA R99, R145.reuse, R7, R99 ;  /* 0x0000000791637223 */ /* 0x040fe20000000063 */
[C---:B------:R-:W-:Y:S01]  /*0f10*/  FFMA R80, R145.reuse, R136, R80 ;  /* 0x0000008891507223 */ /* 0x040fe20000000050 */
[C---:B------:R-:W-:Y:S01]  /*0f20*/  FFMA R81, R145.reuse, R137, R81 ;  /* 0x0000008991517223 */ /* 0x040fe20000000051 */
[C---:B------:R-:W-:Y:S01]  /*0f30*/  FFMA R82, R145.reuse, R138, R82 ;  /* 0x0000008a91527223 */ /* 0x040fe20000000052 */
[----:B------:R-:W-:Y:S01]  /*0f40*/  FFMA R83, R145, R139, R83 ;  /* 0x0000008b91537223 */ /* 0x000fe20000000053 */
[----:B------:R-:W0:Y:S01]  /*0f50*/  LDS R3, [R153+-0x3c0] ;  /* 0xfffc400099037984 */ /* 0x000e220000000800 */
[C---:B-----5:R-:W-:Y:S01]  /*0f60*/  FFMA R76, R147.reuse, R4, R76 ;  /* 0x00000004934c7223 */ /* 0x060fe2000000004c */
[C---:B------:R-:W-:Y:S01]  /*0f70*/  FFMA R77, R147.reuse, R5, R77 ;  /* 0x00000005934d7223 */ /* 0x040fe2000000004d */
[C---:B------:R-:W-:Y:S01]  /*0f80*/  FFMA R78, R147.reuse, R6, R78 ;  /* 0x00000006934e7223 */ /* 0x040fe2000000004e */
[----:B------:R-:W1:Y:S01]  /*0f90*/  LDS R141, [R153+-0x380] ;  /* 0xfffc8000998d7984 */ /* 0x000e620000000800 */
[C---:B------:R-:W-:Y:S01]  /*0fa0*/  FFMA R79, R147.reuse, R7, R79 ;  /* 0x00000007934f7223 */ /* 0x040fe2000000004f */
[C---:B------:R-:W-:Y:S01]  /*0fb0*/  FFMA R60, R147.reuse, R136, R60 ;  /* 0x00000088933c7223 */ /* 0x040fe2000000003c */
[C---:B------:R-:W-:Y:S01]  /*0fc0*/  FFMA R61, R147.reuse, R137, R61 ;  /* 0x00000089933d7223 */ /* 0x040fe2000000003d */
[----:B------:R-:W2:Y:S01]  /*0fd0*/  LDS R143, [R153+-0x340] ;  /* 0xfffcc000998f7984 */ /* 0x000ea20000000800 */
[C---:B------:R-:W-:Y:S01]  /*0fe0*/  FFMA R62, R147.reuse, R138, R62 ;  /* 0x0000008a933e7223 */ /* 0x040fe2000000003e */
[----:B------:R-:W-:Y:S01]  /*0ff0*/  FFMA R63, R147, R139, R63 ;  /* 0x0000008b933f7223 */ /* 0x000fe2000000003f */
[C---:B------:R-:W-:Y:S01]  /*1000*/  FFMA R44, R149.reuse, R4, R44 ;  /* 0x00000004952c7223 */ /* 0x040fe2000000002c */
[----:B------:R-:W3:Y:S01]  /*1010*/  LDS R145, [R153+0x40] ;  /* 0x0000400099917984 */ /* 0x000ee20000000800 */
[C---:B------:R-:W-:Y:S01]  /*1020*/  FFMA R45, R149.reuse, R5, R45 ;  /* 0x00000005952d7223 */ /* 0x040fe2000000002d */
[C---:B------:R-:W-:Y:S01]  /*1030*/  FFMA R46, R149.reuse, R6, R46 ;  /* 0x00000006952e7223 */ /* 0x040fe2000000002e */
[C---:B------:R-:W-:Y:S01]  /*1040*/  FFMA R47, R149.reuse, R7, R47 ;  /* 0x00000007952f7223 */ /* 0x040fe2000000002f */
[C---:B------:R-:W-:Y:S01]  /*1050*/  FFMA R28, R149.reuse, R136, R28 ;  /* 0x00000088951c7223 */ /* 0x040fe2000000001c */
[C---:B------:R-:W-:Y:S01]  /*1060*/  FFMA R29, R149.reuse, R137, R29 ;  /* 0x00000089951d7223 */ /* 0x040fe2000000001d */
[C---:B------:R-:W-:Y:S01]  /*1070*/  FFMA R30, R149.reuse, R138, R30 ;  /* 0x0000008a951e7223 */ /* 0x040fe2000000001e */
[----:B------:R-:W-:Y:S01]  /*1080*/  FFMA R31, R149, R139, R31 ;  /* 0x0000008b951f7223 */ /* 0x000fe2000000001f */
[----:B------:R-:W4:Y:S04]  /*1090*/  LDS R147, [R153+0x440] ;  /* 0x0004400099937984 */ /* 0x000f280000000800 */
[----:B------:R-:W5:Y:S01]  /*10a0*/  LDS R149, [R153+0x480] ;  /* 0x0004800099957984 */ /* 0x000f620000000800 */
        /* <DEDUP_REMOVED lines=8> */
[C---:B-1----:R-:W-:Y:S01]  /*1130*/  FFMA R68, R141.reuse, R4, R68 ;  /* 0x000000048d447223 */ /* 0x042fe20000000044 */
[C---:B------:R-:W-:Y:S01]  /*1140*/  FFMA R69, R141.reuse, R5, R69 ;  /* 0x000000058d457223 */ /* 0x040fe20000000045 */
[C---:B------:R-:W-:Y:S01]  /*1150*/  FFMA R70, R141.reuse, R6, R70 ;  /* 0x000000068d467223 */ /* 0x040fe20000000046 */
[C---:B------:R-:W-:Y:S01]  /*1160*/  FFMA R71, R141.reuse, R7, R71 ;  /* 0x000000078d477223 */ /* 0x040fe20000000047 */
[C---:B------:R-:W-:Y:S01]  /*1170*/  FFMA R52, R141.reuse, R136, R52 ;  /* 0x000000888d347223 */ /* 0x040fe20000000034 */
        /* <DEDUP_REMOVED lines=19> */
[----:B------:R-:W0:Y:S01]  /*12b0*/  LDS R3, [R153+0x80] ;  /* 0x0000800099037984 */ /* 0x000e220000000800 */
[C---:B----4-:R-:W-:Y:S01]  /*12c0*/  FFMA R8, R147.reuse, R4, R8 ;  /* 0x0000000493087223 */ /* 0x050fe20000000008 */
[C---:B------:R-:W-:Y:S01]  /*12d0*/  FFMA R9, R147.reuse, R5, R9 ;  /* 0x0000000593097223 */ /* 0x040fe20000000009 */
[C---:B------:R-:W-:Y:S01]  /*12e0*/  FFMA R10, R147.reuse, R6, R10 ;  /* 0x00000006930a7223 */ /* 0x040fe2000000000a */
[----:B------:R-:W1:Y:S01]  /*12f0*/  LDS R141, [R153+0xc0] ;  /* 0x0000c000998d7984 */ /* 0x000e620000000800 */
[C---:B------:R-:W-:Y:S01]  /*1300*/  FFMA R11, R147.reuse, R7, R11 ;  /* 0x00000007930b7223 */ /* 0x040fe2000000000b */
[C---:B------:R-:W-:Y:S01]  /*1310*/  FFMA R124, R147.reuse, R136, R124 ;  /* 0x00000088937c7223 */ /* 0x040fe2000000007c */
[C---:B------:R-:W-:Y:S01]  /*1320*/  FFMA R125, R147.reuse, R137, R125 ;  /* 0x00000089937d7223 */ /* 0x040fe2000000007d */
[----:B------:R-:W2:Y:S01]  /*1330*/  LDS R143, [R153+0x400] ;  /* 0x00040000998f7984 */ /* 0x000ea20000000800 */
[C---:B------:R-:W-:Y:S01]  /*1340*/  FFMA R126, R147.reuse, R138, R126 ;  /* 0x0000008a937e7223 */ /* 0x040fe2000000007e */
[----:B------:R-:W-:Y:S01]  /*1350*/  FFMA R127, R147, R139, R127 ;  /* 0x0000008b937f7223 */ /* 0x000fe2000000007f */
[C---:B-----5:R-:W-:Y:S01]  /*1360*/  FFMA R112, R149.reuse, R4, R112 ;  /* 0x0000000495707223 */ /* 0x060fe20000000070 */
[----:B------:R3:W4:Y:S01]  /*1370*/  LDS R145, [R153+0x4c0] ;  /* 0x0004c00099917984 */ /* 0x0007220000000800 */
[C---:B------:R-:W-:Y:S01]  /*1380*/  FFMA R113, R149.reuse, R5, R113 ;  /* 0x0000000595717223 */ /* 0x040fe20000000071 */
[C---:B------:R-:W-:Y:S01]  /*1390*/  FFMA R114, R149.reuse, R6, R114 ;  /* 0x0000000695727223 */ /* 0x040fe20000000072 */
[C---:B------:R-:W-:Y:S01]  /*13a0*/  FFMA R115, R149.reuse, R7, R115 ;  /* 0x0000000795737223 */ /* 0x040fe20000000073 */
[C---:B------:R-:W-:Y:S01]  /*13b0*/  FFMA R128, R149.reuse, R136, R128 ;  /* 0x0000008895807223 */ /* 0x040fe20000000080 */
[C---:B------:R-:W-:Y:S01]  /*13c0*/  FFMA R129, R149.reuse, R137, R129 ;  /* 0x0000008995817223 */ /* 0x040fe20000000081 */
[C---:B------:R-:W-:Y:S01]  /*13d0*/  FFMA R130, R149.reuse, R138, R130 ;  /* 0x0000008a95827223 */ /* 0x040fe20000000082 */
[----:B------:R-:W-:Y:S01]  /*13e0*/  FFMA R131, R149, R139, R131 ;  /* 0x0000008b95837223 */ /* 0x000fe20000000083 */
[----:B---3--:R-:W-:Y:S01]  /*13f0*/  IADD3 R153, PT, PT, R153, 0x4, RZ ;  /* 0x0000000499997810 */ /* 0x008fe20007ffe0ff */
        /* <DEDUP_REMOVED lines=41> */
.L_x_4:
[----:B------:R-:W0:Y:S01]  /*1690*/  S2R R136, SR_TID.X ;  /* 0x0000000000887919 */ /* 0x000e220000002100 */
[----:B------:R-:W1:Y:S01]  /*16a0*/  LDC.64 R4, c[0x0][0x390] ;  /* 0x0000e400ff047b82 */ /* 0x000e620000000a00 */
[CC--:B------:R-:W-:Y:S01]  /*16b0*/  LEA R137, R155.reuse, R155.reuse, 0x1 ;  /* 0x0000009b9b897211 */ /* 0x0c0fe200078e08ff */
[C---:B------:R-:W-:Y:S01]  /*16c0*/  IMAD R141, R155.reuse, 0x12, RZ ;  /* 0x000000129b8d7824 */ /* 0x040fe200078e02ff */
[C---:B------:R-:W-:Y:S01]  /*16d0*/  SHF.L.U32 R157, R155.reuse, 0x4, RZ ;  /* 0x000000049b9d7819 */ /* 0x040fe200000006ff */
[C---:B------:R-:W-:Y:S01]  /*16e0*/  IMAD R143, R155.reuse, 0x13, RZ ;  /* 0x000000139b8f7824 */ /* 0x040fe200078e02ff */
[CC--:B------:R-:W-:Y:S01]  /*16f0*/  LEA R139, R155.reuse, R155.reuse, 0x4 ;  /* 0x0000009b9b8b7211 */ /* 0x0c0fe200078e20ff */
[C---:B------:R-:W-:Y:S01]  /*1700*/  IMAD R149, R155.reuse, 0x30, RZ ;  /* 0x000000309b957824 */ /* 0x040fe200078e02ff */
[C---:B------:R-:W-:Y:S01]  /*1710*/  SHF.L.U32 R145, R155.reuse, 0x5, RZ ;  /* 0x000000059b917819 */ /* 0x040fe200000006ff */
[C---:B------:R-:W-:Y:S01]  /*1720*/  IMAD R151, R155.reuse, 0x31, RZ ;  /* 0x000000319b977824 */ /* 0x040fe200078e02ff */
[C---:B------:R-:W-:Y:S01]  /*1730*/  LEA R147, R155.reuse, R155, 0x5 ;  /* 0x0000009b9b937211 */ /* 0x040fe200078e28ff */
[----:B------:R-:W-:Y:S01]  /*1740*/  IMAD R153, R155, 0x32, RZ ;  /* 0x000000329b997824 */ /* 0x000fe200078e02ff */
[----:B0-----:R-:W-:-:S02]  /*1750*/  SHF.R.U32.HI R3, RZ, 0x1, R136 ;  /* 0x00000001ff037819 */ /* 0x001fc40000011688 */
[C---:B------:R-:W-:Y:S02]  /*1760*/  SHF.L.U32 R6, R136.reuse, 0x2, RZ ;  /* 0x0000000288067819 */ /* 0x040fe400000006ff */
[----:B------:R-:W-:Y:S02]  /*1770*/  SHF.L.U32 R7, R136, 0x1, RZ ;  /* 0x0000000188077819 */ /* 0x000fe400000006ff */
[----:B------:R-:W-:Y:S02]  /*1780*/  LOP3.LUT R3, R3, 0xc, RZ, 0xc0, !PT ;  /* 0x0000000c03037812 */ /* 0x000fe400078ec0ff */
[----:B------:R-:W-:Y:S02]  /*1790*/  LOP3.LUT R6, R6, 0x1c, RZ, 0xc0, !PT ;  /* 0x0000001c06067812 */ /* 0x000fe400078ec0ff */
[----:B------:R-:W-:Y:S02]  /*17a0*/  LOP3.LUT R3, R3, 0x3c0, R136, 0xf8, !PT ;  /* 0x000003c003037812 */ /* 0x000fe400078ef888 */
[----:B------:R-:W-:-:S02]  /*17b0*/  LOP3.LUT R7, R6, 0x40, R7, 0xf8, !PT ;  /* 0x0000004006077812 */ /* 0x000fc400078ef807 */
[----:B------:R-:W-:Y:S02]  /*17c0*/  IADD3 R0, PT, PT, R0, R3, RZ ;  /* 0x0000000300007210 */ /* 0x000fe40007ffe0ff */
[----:B------:R-:W-:-:S05]  /*17d0*/  IADD3 R7, PT, PT, R2, R7, RZ ;  /* 0x0000000702077210 */ /* 0x000fca0007ffe0ff */
[----:B------:R-:W-:Y:S01]  /*17e0*/  IMAD R3, R0, R155, R7 ;  /* 0x0000009b00037224 */ /* 0x000fe200078e0207 */
[----:B------:R-:W-:-:S03]  /*17f0*/  SHF.L.U32 R7, R155, 0x1, RZ ;  /* 0x000000019b077819 */ /* 0x000fc600000006ff */
[----:B-1----:R-:W-:-:S05]  /*1800*/  IMAD.WIDE R2, R3, 0x4, R4 ;  /* 0x0000000403027825 */ /* 0x002fca00078e0204 */
[----:B------:R0:W-:Y:S01]  /*1810*/  STG.E.128 desc[UR6][R2.64], R108 ;  /* 0x0000006c02007986 */ /* 0x0001e2000c101d06 */
[----:B------:R-:W-:-:S04]  /*1820*/  IMAD.WIDE R4, R155, 0x4, R2 ;  /* 0x000000049b047825 */ /* 0x000fc800078e0202 */
[--C-:B------:R-:W-:Y:S01]  /*1830*/  IMAD.WIDE R6, R7, 0x4, R2.reuse ;  /* 0x0000000407067825 */ /* 0x100fe200078e0202 */
[----:B------:R1:W-:Y:S03]  /*1840*/  STG.E.128 desc[UR6][R4.64], R104 ;  /* 0x0000006804007986 */ /* 0x0003e6000c101d06 */
[----:B------:R-:W-:Y:S01]  /*1850*/  IMAD.WIDE R136, R137, 0x4, R2 ;  /* 0x0000000489887825 */ /* 0x000fe200078e0202 */
[----:B------:R2:W-:Y:S04]  /*1860*/  STG.E.128 desc[UR6][R6.64], R100 ;  /* 0x0000006406007986 */ /* 0x0005e8000c101d06 */
[----:B------:R3:W-:Y:S04]  /*1870*/  STG.E.128 desc[UR6][R136.64], R96 ;  /* 0x0000006088007986 */ /* 0x0007e8000c101d06 */
[----:B------:R-:W-:Y:S01]  /*1880*/  STG.E.128 desc[UR6][R2.64+0x80], R92 ;  /* 0x0000805c02007986 */ /* 0x000fe2000c101d06 */
[----:B0-----:R-:W-:-:S02]  /*1890*/  IMAD R109, R155, 0x22, RZ ;  /* 0x000000229b6d7824 */ /* 0x001fc400078e02ff */
[----:B------:R-:W-:Y:S01]  /*18a0*/  IMAD R111, R155, 0x23, RZ ;  /* 0x000000239b6f7824 */ /* 0x000fe200078e02ff */
[----:B------:R-:W-:Y:S01]  /*18b0*/  STG.E.128 desc[UR6][R4.64+0x80], R88 ;  /* 0x0000805804007986 */ /* 0x000fe2000c101d06 */
[----:B------:R-:W-:-:S03]  /*18c0*/  IMAD.WIDE R108, R109, 0x4, R2 ;  /* 0x000000046d6c7825 */ /* 0x000fc600078e0202 */
[----:B------:R-:W-:Y:S01]  /*18d0*/  STG.E.128 desc[UR6][R6.64+0x80], R84 ;  /* 0x0000805406007986 */ /* 0x000fe2000c101d06 */
[----:B-1----:R-:W-:-:S03]  /*18e0*/  IMAD.WIDE R104, R145, 0x4, R2 ;  /* 0x0000000491687825 */ /* 0x002fc600078e0202 */
[----:B------:R-:W-:Y:S01]  /*18f0*/  STG.E.128 desc[UR6][R136.64+0x80], R80 ;  /* 0x0000805088007986 */ /* 0x000fe2000c101d06 */
[----:B--2---:R-:W-:-:S04]  /*1900*/  IMAD.WIDE R100, R141, 0x4, R2 ;  /* 0x000000048d647825 */ /* 0x004fc800078e0202 */
[----:B---3--:R-:W-:-:S04]  /*1910*/  IMAD.WIDE R96, R157, 0x4, R2 ;  /* 0x000000049d607825 */ /* 0x008fc800078e0202 */
        /* <DEDUP_REMOVED lines=8> */
[----:B------:R-:W-:Y:S01]  /*19a0*/  IMAD R155, R155, 0x33, RZ ;  /* 0x000000339b9b7824 */ /* 0x000fe200078e02ff */
[----:B------:R-:W-:Y:S01]  /*19b0*/  STG.E.128 desc[UR6][R96.64+0x80], R60 ;  /* 0x0000803c60007986 */ /* 0x000fe2000c101d06 */
[----:B------:R-:W-:-:S03]  /*19c0*/  IMAD.WIDE R138, R149, 0x4, R2 ;  /* 0x00000004958a7825 */ /* 0x000fc600078e0202 */
[----:B------:R-:W-:Y:S01]  /*19d0*/  STG.E.128 desc[UR6][R98.64+0x80], R56 ;  /* 0x0000803862007986 */ /* 0x000fe2000c101d06 */
[----:B------:R-:W-:-:S03]  /*19e0*/  IMAD.WIDE R140, R151, 0x4, R2 ;  /* 0x00000004978c7825 */ /* 0x000fc600078e0202 */
[----:B------:R-:W-:Y:S01]  /*19f0*/  STG.E.128 desc[UR6][R100.64+0x80], R52 ;  /* 0x0000803464007986 */ /* 0x000fe2000c101d06 */
[----:B------:R-:W-:-:S03]  /*1a00*/  IMAD.WIDE R142, R153, 0x4, R2 ;  /* 0x00000004998e7825 */ /* 0x000fc600078e0202 */
[----:B------:R-:W-:Y:S01]  /*1a10*/  STG.E.128 desc[UR6][R102.64+0x80], R48 ;  /* 0x0000803066007986 */ /* 0x000fe2000c101d06 */
[----:B------:R-:W-:-:S03]  /*1a20*/  IMAD.WIDE R144, R155, 0x4, R2 ;  /* 0x000000049b907825 */ /* 0x000fc600078e0202 */
        /* <DEDUP_REMOVED lines=17> */
.L_x_7:
        /* <DEDUP_REMOVED lines=12> */
.L_x_68:


//--------------------- .text._Z16matmul_v5_kernelILi128ELi64ELi64ELi32ELi32ELi16ELi32ELi4EEvPKfS1_Pfiii --------------------------
	.section	.text._Z16matmul_v5_kernelILi128ELi64ELi64ELi32ELi32ELi16ELi32ELi4EEvPKfS1_Pfiii,"ax",@progbits
	.align	128
        .global         _Z16matmul_v5_kernelILi128ELi64ELi64ELi32ELi32ELi16ELi32ELi4EEvPKfS1_Pfiii
        .type           _Z16matmul_v5_kernelILi128ELi64ELi64ELi32ELi32ELi16ELi32ELi4EEvPKfS1_Pfiii,@function
        .size           _Z16matmul_v5_kernelILi128ELi64ELi64ELi32ELi32ELi16ELi32ELi4EEvPKfS1_Pfiii,(.L_x_69 - _Z16matmul_v5_kernelILi128ELi64ELi64ELi32ELi32ELi16ELi32ELi4EEvPKfS1_Pfiii)
        .other          _Z16matmul_v5_kernelILi128ELi64ELi64ELi32ELi32ELi16ELi32ELi4EEvPKfS1_Pfiii,@"STO_CUDA_ENTRY STV_DEFAULT"
_Z16matmul_v5_kernelILi128ELi64ELi64ELi32ELi32ELi16ELi32ELi4EEvPKfS1_Pfiii:
.text._Z16matmul_v5_kernelILi128ELi64ELi64ELi32ELi32ELi16ELi32ELi4EEvPKfS1_Pfiii:
[----:B------:R-:W-:Y:S01]  /*0000*/  LDC R1, c[0x0][0x37c] ;  /* 0x0000df00ff017b82 */ /* 0x000fe20000000800 */
[----:B------:R-:W0:Y:S01]  /*0010*/  LDCU UR4, c[0x0][0x39c] ;  /* 0x00007380ff0477ac */ /* 0x000e220008000800 */
[----:B------:R-:W1:Y:S06]  /*0020*/  S2R R7, SR_CTAID.X ;  /* 0x0000000000077919 */ /* 0x000e6c0000002500 */
[----:B------:R-:W2:Y:S01]  /*0030*/  LDC R13, c[0x0][0x3a0] ;  /* 0x0000e800ff0d7b82 */ /* 0x000ea20000000800 */
[----:B------:R-:W-:Y:S01]  /*0040*/  HFMA2 R75, -RZ, RZ, 0, 0 ;  /* 0x00000000ff4b7431 */ /* 0x000fe200000001ff */
[----:B------:R-:W3:Y:S01]  /*0050*/  LDCU.64 UR8, c[0x0][0x358] ;  /* 0x00006b00ff0877ac */ /* 0x000ee20008000a00 */
[----:B------:R-:W-:-:S02]  /*0060*/  HFMA2 R50, -RZ, RZ, 0, 0 ;  /* 0x00000000ff327431 */ /* 0x000fc400000001ff */
[----:B------:R-:W-:Y:S01]  /*0070*/  IMAD.MOV.U32 R46, RZ, RZ, RZ ;  /* 0x000000ffff2e7224 */ /* 0x000fe200078e00ff */
[----:B------:R-:W-:Y:S01]  /*0080*/  CS2R R44, SRZ ;  /* 0x00000000002c7805 */ /* 0x000fe2000001ff00 */
[----:B------:R-:W-:Y:S01]  /*0090*/  IMAD.MOV.U32 R73, RZ, RZ, RZ ;  /* 0x000000ffff497224 */ /* 0x000fe200078e00ff */
[----:B------:R-:W-:Y:S02]  /*00a0*/  MOV R42, RZ ;  /* 0x000000ff002a7202 */ /* 0x000fe40000000f00 */
[----:B------:R-:W-:Y:S02]  /*00b0*/  CS2R R40, SRZ ;  /* 0x0000000000287805 */ /* 0x000fe4000001ff00 */
[----:B------:R-:W-:Y:S02]  /*00c0*/  CS2R R66, SRZ ;  /* 0x0000000000427805 */ /* 0x000fe4000001ff00 */
[----:B------:R-:W-:Y:S02]  /*00d0*/  CS2R R68, SRZ ;  /* 0x0000000000447805 */ /* 0x000fe4000001ff00 */
[----:B------:R-:W-:-:S02]  /*00e0*/  CS2R R64, SRZ ;  /* 0x0000000000407805 */ /* 0x000fc4000001ff00 */
[----:B------:R-:W-:Y:S01]  /*00f0*/  CS2R R70, SRZ ;  /* 0x0000000000467805 */ /* 0x000fe2000001ff00 */
[----:B------:R-:W-:Y:S01]  /*0100*/  IMAD.MOV.U32 R37, RZ, RZ, RZ ;  /* 0x000000ffff257224 */ /* 0x000fe200078e00ff */
[----:B------:R-:W-:Y:S02]  /*0110*/  CS2R R30, SRZ ;  /* 0x00000000001e7805 */ /* 0x000fe4000001ff00 */
[----:B------:R-:W-:Y:S02]  /*0120*/  CS2R R28, SRZ ;  /* 0x00000000001c7805 */ /* 0x000fe4000001ff00 */
[----:B0-----:R-:W-:Y:S02]  /*0130*/  MOV R0, UR4 ;  /* 0x0000000400007c02 */ /* 0x001fe40008000f00 */
[----:B------:R-:W-:Y:S02]  /*0140*/  CS2R R48, SRZ ;  /* 0x0000000000307805 */ /* 0x000fe4000001ff00 */
[----:B------:R-:W-:-:S02]  /*0150*/  CS2R R60, SRZ ;  /* 0x00000000003c7805 */ /* 0x000fc4000001ff00 */
[----:B------:R-:W-:Y:S02]  /*0160*/  CS2R R62, SRZ ;  /* 0x00000000003e7805 */ /* 0x000fe4000001ff00 */
[----:B------:R-:W-:Y:S01]  /*0170*/  CS2R R58, SRZ ;  /* 0x00000000003a7805 */ /* 0x000fe2000001ff00 */
[----:B------:R-:W-:Y:S01]  /*0180*/  VIADD R2, R0, 0x3f ;  /* 0x0000003f00027836 */ /* 0x000fe20000000000 */
[----:B------:R-:W-:-:S04]  /*0190*/  CS2R R52, SRZ ;  /* 0x0000000000347805 */ /* 0x000fc8000001ff00 */
[----:B------:R-:W-:-:S04]  /*01a0*/  SHF.R.S32.HI R3, RZ, 0x1f, R2 ;  /* 0x0000001fff037819 */ /* 0x000fc80000011402 */
[----:B------:R-:W-:Y:S02]  /*01b0*/  LEA.HI R3, R3, R2, RZ, 0x6 ;  /* 0x0000000203037211 */ /* 0x000fe400078f30ff */
[----:B-1----:R-:W-:Y:S02]  /*01c0*/  IABS R8, R7 ;  /* 0x0000000700087213 */ /* 0x002fe40000000000 */
[----:B------:R-:W-:-:S04]  /*01d0*/  SHF.R.S32.HI R4, RZ, 0x6, R3 ;  /* 0x00000006ff047819 */ /* 0x000fc80000011403 */
[-C--:B------:R-:W-:Y:S02]  /*01e0*/  IABS R9, R4.reuse ;  /* 0x0000000400097213 */ /* 0x080fe40000000000 */
[----:B------:R-:W-:Y:S02]  /*01f0*/  IABS R10, R4 ;  /* 0x00000004000a7213 */ /* 0x000fe40000000000 */
[----:B------:R-:W0:Y:S08]  /*0200*/  I2F.RP R5, R9 ;  /* 0x0000000900057306 */ /* 0x000e300000209400 */
[----:B0-----:R-:W0:Y:S02]  /*0210*/  MUFU.RCP R5, R5 ;  /* 0x0000000500057308 */ /* 0x001e240000001000 */
[----:B0-----:R-:W-:-:S02]  /*0220*/  IADD3 R2, PT, PT, R5, 0xffffffe, RZ ;  /* 0x0ffffffe05027810 */ /* 0x001fc40007ffe0ff */
[----:B------:R-:W-:-:S04]  /*0230*/  IADD3 R5, PT, PT, RZ, -R10, RZ ;  /* 0x8000000aff057210 */ /* 0x000fc80007ffe0ff */
[----:B------:R0:W1:Y:S02]  /*0240*/  F2I.FTZ.U32.TRUNC.NTZ R3, R2 ;  /* 0x0000000200037305 */ /* 0x000064000021f000 */
[----:B0-----:R-:W-:Y:S02]  /*0250*/  IMAD.MOV.U32 R2, RZ, RZ, RZ ;  /* 0x000000ffff027224 */ /* 0x001fe400078e00ff */
[----:B-1----:R-:W-:-:S04]  /*0260*/  IMAD.MOV R6, RZ, RZ, -R3 ;  /* 0x000000ffff067224 */ /* 0x002fc800078e0a03 */
[----:B------:R-:W-:Y:S01]  /*0270*/  IMAD R11, R6, R9, RZ ;  /* 0x00000009060b7224 */ /* 0x000fe200078e02ff */
[----:B------:R-:W-:-:S03]  /*0280*/  MOV R6, R8 ;  /* 0x0000000800067202 */ /* 0x000fc60000000f00 */
[----:B------:R-:W-:Y:S02]  /*0290*/  IMAD.HI.U32 R3, R3, R11, R2 ;  /* 0x0000000b03037227 */ /* 0x000fe400078e0002 */
[----:B------:R-:W0:Y:S04]  /*02a0*/  S2R R11, SR_TID.X ;  /* 0x00000000000b7919 */ /* 0x000e280000002100 */
[----:B------:R-:W-:-:S04]  /*02b0*/  IMAD.HI.U32 R3, R3, R6, RZ ;  /* 0x0000000603037227 */ /* 0x000fc800078e00ff */
[----:B------:R-:W-:-:S05]  /*02c0*/  IMAD R2, R3, R5, R6 ;  /* 0x0000000503027224 */ /* 0x000fca00078e0206 */
[----:B------:R-:W-:-:S13]  /*02d0*/  ISETP.GT.U32.AND P1, PT, R9, R2, PT ;  /* 0x000000020900720c */ /* 0x000fda0003f24070 */
[----:B------:R-:W-:Y:S01]  /*02e0*/  @!P1 IMAD.IADD R2, R2, 0x1, -R9 ;  /* 0x0000000102029824 */ /* 0x000fe200078e0a09 */
[----:B------:R-:W-:Y:S02]  /*02f0*/  @!P1 IADD3 R3, PT, PT, R3, 0x1, RZ ;  /* 0x0000000103039810 */ /* 0x000fe40007ffe0ff */
[----:B------:R-:W-:Y:S02]  /*0300*/  ISETP.NE.AND P1, PT, R4, RZ, PT ;  /* 0x000000ff0400720c */ /* 0x000fe40003f25270 */
[----:B------:R-:W-:Y:S02]  /*0310*/  ISETP.GE.U32.AND P0, PT, R2, R9, PT ;  /* 0x000000090200720c */ /* 0x000fe40003f06070 */
[----:B------:R-:W-:-:S04]  /*0320*/  LOP3.LUT R2, R7, R4, RZ, 0x3c, !PT ;  /* 0x0000000407027212 */ /* 0x000fc800078e3cff */
[----:B------:R-:W-:-:S07]  /*0330*/  ISETP.GE.AND P2, PT, R2, RZ, PT ;  /* 0x000000ff0200720c */ /* 0x000fce0003f46270 */
[----:B------:R-:W-:Y:S01]  /*0340*/  @P0 VIADD R3, R3, 0x1 ;  /* 0x0000000103030836 */ /* 0x000fe20000000000 */
[----:B--2---:R-:W-:-:S04]  /*0350*/  ISETP.GE.AND P0, PT, R13, 0x1, PT ;  /* 0x000000010d00780c */ /* 0x004fc80003f06270 */
[----:B------:R-:W-:Y:S02]  /*0360*/  MOV R2, R3 ;  /* 0x0000000300027202 */ /* 0x000fe40000000f00 */
[----:B0-----:R-:W-:-:S03]  /*0370*/  SHF.R.U32.HI R3, RZ, 0x1, R11 ;  /* 0x00000001ff037819 */ /* 0x001fc6000001160b */
[----:B------:R-:W-:Y:S01]  /*0380*/  @!P2 IMAD.MOV R2, RZ, RZ, -R2 ;  /* 0x000000ffff02a224 */ /* 0x000fe200078e0a02 */
[----:B------:R-:W-:Y:S02]  /*0390*/  @!P1 LOP3.LUT R2, RZ, R4, RZ, 0x33, !PT ;  /* 0x00000004ff029212 */ /* 0x000fe400078e33ff */
[----:B------:R-:W-:Y:S02]  /*03a0*/  LOP3.LUT R3, R3, 0x1ec, RZ, 0xc0, !PT ;  /* 0x000001ec03037812 */ /* 0x000fe400078ec0ff */
[----:B------:R-:W-:-:S05]  /*03b0*/  IADD3 R5, PT, PT, -R2, RZ, RZ ;  /* 0x000000ff02057210 */ /* 0x000fca0007ffe1ff */
[----:B------:R-:W-:Y:S01]  /*03c0*/  IMAD R5, R4, R5, R7 ;  /* 0x0000000504057224 */ /* 0x000fe200078e0207 */
[----:B------:R-:W-:Y:S01]  /*03d0*/  SHF.L.U32 R4, R2, 0x7, RZ ;  /* 0x0000000702047819 */ /* 0x000fe200000006ff */
[----:B------:R-:W-:Y:S02]  /*03e0*/  IMAD.SHL.U32 R7, R11, 0x4, RZ ;  /* 0x000000040b077824 */ /* 0x000fe400078e00ff */
[----:B------:R-:W-:Y:S01]  /*03f0*/  IMAD.SHL.U32 R5, R5, 0x40, RZ ;  /* 0x0000004005057824 */ /* 0x000fe200078e00ff */
[----:B---3--:R-:W-:Y:S06]  /*0400*/  @!P0 BRA `(.L_x_8) ;  /* 0x0000001800208947 */ /* 0x008fec0003800000 */
[----:B------:R-:W0:Y:S01]  /*0410*/  LDC.64 R8, c[0x0][0x380] ;  /* 0x0000e000ff087b82 */ /* 0x000e220000000a00 */
[----:B------:R-:W-:Y:S01]  /*0420*/  UMOV UR4, 0x400 ;  /* 0x0000040000047882 */ /* 0x000fe20000000000 */
[C---:B------:R-:W-:Y:S01]  /*0430*/  IADD3 R2, PT, PT, R11.reuse, 0x200, RZ ;  /* 0x000002000b027810 */ /* 0x040fe20007ffe0ff */
[----:B------:R-:W-:Y:S01]  /*0440*/  IMAD R13, R4, R13, RZ ;  /* 0x0000000d040d7224 */ /* 0x000fe200078e02ff */
[----:B------:R-:W-:Y:S01]  /*0450*/  UIADD3 UR4, UPT, UPT, UR4, 0x8000, URZ ;  /* 0x0000800004047890 */ /* 0x000fe2000fffe0ff */
[----:B------:R-:W-:Y:S02]  /*0460*/  LOP3.LUT R11, R11, 0x3f, RZ, 0xc0, !PT ;  /* 0x0000003f0b0b7812 */ /* 0x000fe400078ec0ff */
[----:B------:R-:W-:Y:S01]  /*0470*/  SHF.R.U32.HI R2, RZ, 0x6, R2 ;  /* 0x00000006ff027819 */ /* 0x000fe20000011602 */
[----:B------:R-:W1:Y:S01]  /*0480*/  S2UR UR5, SR_CgaCtaId ;  /* 0x00000000000579c3 */ /* 0x000e620000008800 */
[----:B------:R-:W-:Y:S01]  /*0490*/  LOP3.LUT R56, R7, 0xfc, RZ, 0xc0, !PT ;  /* 0x000000fc07387812 */ /* 0x000fe200078ec0ff */
[----:B------:R-:W-:Y:S01]  /*04a0*/  IMAD.IADD R7, R0, 0x1, -R5 ;  /* 0x0000000100077824 */ /* 0x000fe200078e0a05 */
[----:B------:R-:W-:Y:S01]  /*04b0*/  MOV R46, RZ ;  /* 0x000000ff002e7202 */ /* 0x000fe20000000f00 */
[----:B------:R-:W-:-:S04]  /*04c0*/  IMAD R6, R2, R0, R11 ;  /* 0x0000000002067224 */ /* 0x000fc800078e020b */
[----:B------:R-:W2:Y:S01]  /*04d0*/  LDC.64 R80, c[0x0][0x388] ;  /* 0x0000e200ff507b82 */ /* 0x000ea20000000a00 */
[----:B0-----:R-:W-:-:S04]  /*04e0*/  IMAD.WIDE R8, R13, 0x4, R8 ;  /* 0x000000040d087825 */ /* 0x001fc800078e0208 */
[----:B------:R-:W-:Y:S01]  /*04f0*/  IMAD.MOV.U32 R78, RZ, RZ, R8 ;  /* 0x000000ffff4e7224 */ /* 0x000fe200078e0008 */
[----:B------:R-:W-:Y:S01]  /*0500*/  MOV R79, R9 ;  /* 0x00000009004f7202 */ /* 0x000fe20000000f00 */
[----:B-1----:R-:W-:-:S06]  /*0510*/  ULEA UR4, UR5, UR4, 0x18 ;  /* 0x0000000405047291 */ /* 0x002fcc000f8ec0ff */
[----:B------:R-:W-:Y:S01]  /*0520*/  VIADD R56, R56, UR4 ;  /* 0x0000000438387c36 */ /* 0x000fe20008000000 */
[----:B------:R-:W-:Y:S01]  /*0530*/  UMOV UR4, URZ ;  /* 0x000000ff00047c82 */ /* 0x000fe20008000000 */
[----:B--2---:R-:W-:-:S07]  /*0540*/  IMAD.WIDE.U32 R80, R5, 0x4, R80 ;  /* 0x0000000405507825 */ /* 0x004fce00078e0050 */
.L_x_22:
[----:B------:R-:W0:Y:S01]  /*0550*/  S2R R57, SR_TID.X ;  /* 0x0000000000397919 */ /* 0x000e220000002100 */
[----:B------:R-:W1:Y:S01]  /*0560*/  LDCU UR10, c[0x0][0x3a0] ;  /* 0x00007400ff0a77ac */ /* 0x000e620008000800 */
[----:B------:R-:W-:Y:S01]  /*0570*/  BSSY.RECONVERGENT B0, `(.L_x_9) ;  /* 0x0000039000007945 */ /* 0x000fe20003800200 */
[----:B------:R-:W2:Y:S01]  /*0580*/  LDCU UR5, c[0x0][0x398] ;  /* 0x00007300ff0577ac */ /* 0x000ea20008000800 */
[----:B-1----:R-:W-:Y:S02]  /*0590*/  UIADD3 UR7, UPT, UPT, -UR4, UR10, URZ ;  /* 0x0000000a04077290 */ /* 0x002fe4000fffe1ff */
[----:B------:R-:W-:Y:S01]  /*05a0*/  UIADD3 UR4, UPT, UPT, UR4, 0x40, URZ ;  /* 0x0000004004047890 */ /* 0x000fe2000fffe0ff */
[----:B--2---:R-:W-:-:S03]  /*05b0*/  IADD3 R20, PT, PT, -R4, UR5, RZ ;  /* 0x0000000504147c10 */ /* 0x004fc6000fffe1ff */
[----:B------:R-:W-:Y:S01]  /*05c0*/  UISETP.GE.AND UP0, UPT, UR4, UR10, UPT ;  /* 0x0000000a0400728c */ /* 0x000fe2000bf06270 */
[--C-:B0-----:R-:W-:Y:S01]  /*05d0*/  SHF.R.U32.HI R0, RZ, 0x8, R57.reuse ;  /* 0x00000008ff007819 */ /* 0x101fe20000011639 */
[C---:B------:R-:W-:Y:S01]  /*05e0*/  VIADD R18, R57.reuse, 0x100 ;  /* 0x0000010039127836 */ /* 0x040fe20000000000 */
[C---:B------:R-:W-:Y:S01]  /*05f0*/  IADD3 R2, PT, PT, R57.reuse, 0x200, RZ ;  /* 0x0000020039027810 */ /* 0x040fe20007ffe0ff */
[--C-:B------:R-:W-:Y:S01]  /*0600*/  IMAD.MOV.U32 R22, RZ, RZ, R57.reuse ;  /* 0x000000ffff167224 */ /* 0x100fe200078e0039 */
[----:B------:R-:W-:Y:S02]  /*0610*/  IADD3 R0, PT, PT, -R0, RZ, RZ ;  /* 0x000000ff00007210 */ /* 0x000fe40007ffe1ff */
[----:B------:R-:W-:Y:S02]  /*0620*/  SHF.R.U32.HI R21, RZ, 0x6, R57 ;  /* 0x00000006ff157819 */ /* 0x000fe40000011639 */
[----:B------:R-:W-:Y:S02]  /*0630*/  LOP3.LUT R16, R0, 0x3, RZ, 0xc0, !PT ;  /* 0x0000000300107812 */ /* 0x000fe400078ec0ff */
[----:B------:R-:W-:-:S02]  /*0640*/  LOP3.LUT R0, R57, 0x3f, RZ, 0xc0, !PT ;  /* 0x0000003f39007812 */ /* 0x000fc400078ec0ff */
[----:B------:R-:W-:Y:S02]  /*0650*/  ISETP.NE.AND P1, PT, R16, RZ, PT ;  /* 0x000000ff1000720c */ /* 0x000fe40003f25270 */
[----:B------:R-:W-:Y:S02]  /*0660*/  SHF.R.U32.HI R19, RZ, 0x6, R18 ;  /* 0x00000006ff137819 */ /* 0x000fe40000011612 */
[----:B------:R-:W-:-:S09]  /*0670*/  SHF.R.U32.HI R17, RZ, 0x6, R2 ;  /* 0x00000006ff117819 */ /* 0x000fd20000011602 */
[----:B------:R-:W-:Y:S05]  /*0680*/  @!P1 BRA `(.L_x_10) ;  /* 0x00000000009c9947 */ /* 0x000fea0003800000 */
[----:B------:R-:W-:Y:S02]  /*0690*/  ISETP.GE.AND P0, PT, R0, UR7, PT ;  /* 0x0000000700007c0c */ /* 0x000fe4000bf06270 */
[----:B------:R-:W-:Y:S02]  /*06a0*/  MOV R10, RZ ;  /* 0x000000ff000a7202 */ /* 0x000fe40000000f00 */
[----:B------:R-:W-:-:S13]  /*06b0*/  ISETP.GE.OR P2, PT, R21, R20, P0 ;  /* 0x000000141500720c */ /* 0x000fda0000746670 */
[----:B------:R-:W-:-:S04]  /*06c0*/  @!P2 IMAD R9, R21, UR10, R0 ;  /* 0x0000000a1509ac24 */ /* 0x000fc8000f8e0200 */
[----:B------:R-:W-:-:S05]  /*06d0*/  @!P2 IMAD.WIDE.U32 R8, R9, 0x4, R78 ;  /* 0x000000040908a825 */ /* 0x000fca00078e004e */
[----:B------:R-:W2:Y:S01]  /*06e0*/  @!P2 LDG.E R10, desc[UR8][R8.64] ;  /* 0x00000008080aa981 */ /* 0x000ea2000c1e1900 */
[----:B------:R-:W-:Y:S01]  /*06f0*/  MOV R12, 0x400 ;  /* 0x00000400000c7802 */ /* 0x000fe20000000f00 */
[----:B------:R-:W-:Y:S01]  /*0700*/  IMAD.MOV.U32 R22, RZ, RZ, R18 ;  /* 0x000000ffff167224 */ /* 0x000fe200078e0012 */
[----:B------:R-:W-:Y:S01]  /*0710*/  ISETP.NE.AND P2, PT, R16, 0x1, PT ;  /* 0x000000011000780c */ /* 0x000fe20003f45270 */
[----:B------:R-:W0:Y:S02]  /*0720*/  S2R R11, SR_CgaCtaId ;  /* 0x00000000000b7919 */ /* 0x000e240000008800 */
[----:B0-----:R-:W-:-:S05]  /*0730*/  LEA R12, R11, R12, 0x18 ;  /* 0x0000000c0b0c7211 */ /* 0x001fca00078ec0ff */
[----:B------:R-:W-:-:S05]  /*0740*/  IMAD R11, R21, 0x100, R12 ;  /* 0x00000100150b7824 */ /* 0x000fca00078e020c */
[----:B------:R-:W-:-:S05]  /*0750*/  LEA R11, R0, R11, 0x2 ;  /* 0x0000000b000b7211 */ /* 0x000fca00078e10ff */
[----:B--2---:R0:W-:Y:S01]  /*0760*/  STS [R11], R10 ;  /* 0x0000000a0b007388 */ /* 0x0041e20000000800 */
[----:B------:R-:W-:Y:S05]  /*0770*/  @!P2 BRA `(.L_x_10) ;  /* 0x000000000060a947 */ /* 0x000fea0003800000 */
[----:B------:R-:W1:Y:S01]  /*0780*/  LDC R13, c[0x0][0x3a0] ;  /* 0x0000e800ff0d7b82 */ /* 0x000e620000000800 */
[C---:B------:R-:W-:Y:S01]  /*0790*/  ISETP.GE.OR P2, PT, R19.reuse, R20, P0 ;  /* 0x000000141300720c */ /* 0x040fe20000746670 */
[----:B0-----:R-:W-:Y:S02]  /*07a0*/  HFMA2 R10, -RZ, RZ, 0, 0 ;  /* 0x00000000ff0a7431 */ /* 0x001fe400000001ff */
[----:B-1----:R-:W-:-:S10]  /*07b0*/  IMAD R9, R19, R13, R0 ;  /* 0x0000000d13097224 */ /* 0x002fd400078e0200 */
[----:B------:R-:W-:-:S05]  /*07c0*/  @!P2 IMAD.WIDE.U32 R8, R9, 0x4, R78 ;  /* 0x000000040908a825 */ /* 0x000fca00078e004e */
[----:B------:R-:W2:Y:S01]  /*07d0*/  @!P2 LDG.E R10, desc[UR8][R8.64] ;  /* 0x00000008080aa981 */ /* 0x000ea2000c1e1900 */
[----:B------:R-:W-:Y:S01]  /*07e0*/  IMAD R11, R19, 0x100, R12 ;  /* 0x00000100130b7824 */ /* 0x000fe200078e020c */
[----:B------:R-:W-:Y:S01]  /*07f0*/  ISETP.NE.AND P2, PT, R16, 0x2, PT ;  /* 0x000000021000780c */ /* 0x000fe20003f45270 */
[----:B------:R-:W-:-:S03]  /*0800*/  IMAD.MOV.U32 R22, RZ, RZ, R2 ;  /* 0x000000ffff167224 */ /* 0x000fc600078e0002 */
[----:B------:R-:W-:-:S05]  /*0810*/  LEA R11, R0, R11, 0x2 ;  /* 0x0000000b000b7211 */ /* 0x000fca00078e10ff */
[----:B--2---:R1:W-:Y:S04]  /*0820*/  STS [R11], R10 ;  /* 0x0000000a0b007388 */ /* 0x0043e80000000800 */
[----:B------:R-:W-:Y:S05]  /*0830*/  @!P2 BRA `(.L_x_10) ;  /* 0x000000000030a947 */ /* 0x000fea0003800000 */
[C---:B------:R-:W-:Y:S01]  /*0840*/  ISETP.GE.OR P0, PT, R17.reuse, R20, P0 ;  /* 0x000000141100720c */ /* 0x040fe20000706670 */
[----:B------:R-:W-:Y:S01]  /*0850*/  BSSY.RECONVERGENT B1, `(.L_x_11) ;  /* 0x0000008000017945 */ /* 0x000fe20003800200 */
[----:B------:R-:W-:Y:S02]  /*0860*/  LEA R9, R17, R12, 0x8 ;  /* 0x0000000c11097211 */ /* 0x000fe400078e40ff */
[----:B------:R-:W-:-:S03]  /*0870*/  MOV R8, RZ ;  /* 0x000000ff00087202 */ /* 0x000fc60000000f00 */
[----:B-1----:R-:W-:-:S06]  /*0880*/  IMAD R11, R0, 0x4, R9 ;  /* 0x00000004000b7824 */ /* 0x002fcc00078e0209 */
[----:B------:R-:W-:Y:S05]  /*0890*/  @P0 BRA `(.L_x_12) ;  /* 0x00000000000c0947 */ /* 0x000fea0003800000 */
[----:B------:R-:W-:-:S04]  /*08a0*/  IMAD R9, R17, R13, R0 ;  /* 0x0000000d11097224 */ /* 0x000fc800078e0200 */
[----:B------:R-:W-:-:S06]  /*08b0*/  IMAD.WIDE.U32 R8, R9, 0x4, R78 ;  /* 0x0000000409087825 */ /* 0x000fcc00078e004e */
[----:B------:R0:W5:Y:S02]  /*08c0*/  LDG.E R8, desc[UR8][R8.64] ;  /* 0x0000000808087981 */ /* 0x000164000c1e1900 */
.L_x_12:
[----:B------:R-:W-:Y:S05]  /*08d0*/  BSYNC.RECONVERGENT B1 ;  /* 0x0000000000017941 */ /* 0x000fea0003800200 */
.L_x_11:
[----:B-----5:R2:W-:Y:S01]  /*08e0*/  STS [R11], R8 ;  /* 0x000000080b007388 */ /* 0x0205e20000000800 */
[----:B------:R-:W-:-:S07]  /*08f0*/  VIADD R22, R57, 0x300 ;  /* 0x0000030039167836 */ /* 0x000fce0000000000 */
.L_x_10:
[----:B------:R-:W-:Y:S05]  /*0900*/  BSYNC.RECONVERGENT B0 ;  /* 0x0000000000007941 */ /* 0x000fea0003800200 */
.L_x_9:
[----:B------:R-:W3:Y:S01]  /*0910*/  S2UR UR6, SR_CgaCtaId ;  /* 0x00000000000679c3 */ /* 0x000ee20000008800 */
[----:B------:R-:W-:Y:S01]  /*0920*/  UMOV UR5, 0x400 ;  /* 0x0000040000057882 */ /* 0x000fe20000000000 */
[C---:B------:R-:W-:Y:S01]  /*0930*/  IADD3 R25, PT, PT, R22.reuse, 0x300, RZ ;  /* 0x0000030016197810 */ /* 0x040fe20007ffe0ff */
[C---:B------:R-:W-:Y:S01]  /*0940*/  VIADD R27, R22.reuse, 0x200 ;  /* 0x00000200161b7836 */ /* 0x040fe20000000000 */
[----:B------:R-:W-:Y:S01]  /*0950*/  IADD3 R33, PT, PT, R22, 0x100, RZ ;  /* 0x0000010016217810 */ /* 0x000fe20007ffe0ff */
[----:B------:R-:W-:Y:S01]  /*0960*/  BSSY.RECONVERGENT B0, `(.L_x_13) ;  /* 0x0000034000007945 */ /* 0x000fe20003800200 */
[----:B------:R-:W-:Y:S02]  /*0970*/  SHF.R.U32.HI R25, RZ, 0x6, R25 ;  /* 0x00000006ff197819 */ /* 0x000fe40000011619 */
[----:B------:R-:W-:Y:S02]  /*0980*/  SHF.R.U32.HI R33, RZ, 0x6, R33 ;  /* 0x00000006ff217819 */ /* 0x000fe40000011621 */
[----:B------:R-:W-:Y:S01]  /*0990*/  SHF.R.U32.HI R23, RZ, 0x6, R22 ;  /* 0x00000006ff177819 */ /* 0x000fe20000011616 */
[--C-:B------:R-:W-:Y:S01]  /*09a0*/  IMAD R39, R25, UR10, R0.reuse ;  /* 0x0000000a19277c24 */ /* 0x100fe2000f8e0200 */
[----:B------:R-:W-:Y:S01]  /*09b0*/  SHF.R.U32.HI R27, RZ, 0x6, R27 ;  /* 0x00000006ff1b7819 */ /* 0x000fe2000001161b */
[--C-:B------:R-:W-:Y:S01]  /*09c0*/  IMAD R47, R33, UR10, R0.reuse ;  /* 0x0000000a212f7c24 */ /* 0x100fe2000f8e0200 */
[----:B------:R-:W-:Y:S01]  /*09d0*/  ISETP.GE.AND P5, PT, R0, UR7, PT ;  /* 0x0000000700007c0c */ /* 0x000fe2000bfa6270 */
[----:B------:R-:W-:-:S02]  /*09e0*/  IMAD R35, R23, UR10, R0 ;  /* 0x0000000a17237c24 */ /* 0x000fc4000f8e0200 */
[----:B------:R-:W-:Y:S01]  /*09f0*/  IMAD R43, R27, UR10, R0 ;  /* 0x0000000a1b2b7c24 */ /* 0x000fe2000f8e0200 */
[----:B---3--:R-:W-:-:S06]  /*0a00*/  ULEA UR5, UR6, UR5, 0x18 ;  /* 0x0000000506057291 */ /* 0x008fcc000f8ec0ff */
[----:B------:R-:W-:-:S04]  /*0a10*/  LEA R34, R0, UR5, 0x2 ;  /* 0x0000000500227c11 */ /* 0x000fc8000f8e10ff */
[-C--:B------:R-:W-:Y:S01]  /*0a20*/  LEA R32, R27, R34.reuse, 0x8 ;  /* 0x000000221b207211 */ /* 0x080fe200078e40ff */
[--C-:B------:R-:W-:Y:S02]  /*0a30*/  IMAD R26, R25, 0x100, R34.reuse ;  /* 0x00000100191a7824 */ /* 0x100fe400078e0222 */
[----:B------:R-:W-:Y:S01]  /*0a40*/  IMAD R24, R33, 0x100, R34 ;  /* 0x0000010021187824 */ /* 0x000fe200078e0222 */
[----:B------:R-:W-:-:S07]  /*0a50*/  LEA R34, R23, R34, 0x8 ;  /* 0x0000002217227211 */ /* 0x000fce00078e40ff */
.L_x_14:
[-C--:B------:R-:W-:Y:S02]  /*0a60*/  ISETP.GE.OR P0, PT, R23, R20.reuse, P5 ;  /* 0x000000141700720c */ /* 0x080fe40002f06670 */
[-C--:B------:R-:W-:Y:S02]  /*0a70*/  ISETP.GE.OR P2, PT, R33, R20.reuse, P5 ;  /* 0x000000142100720c */ /* 0x080fe40002f46670 */
[-C--:B------:R-:W-:Y:S02]  /*0a80*/  ISETP.GE.OR P3, PT, R27, R20.reuse, P5 ;  /* 0x000000141b00720c */ /* 0x080fe40002f66670 */
[----:B------:R-:W-:Y:S01]  /*0a90*/  ISETP.GE.OR P4, PT, R25, R20, P5 ;  /* 0x000000141900720c */ /* 0x000fe20002f86670 */
[----:B------:R-:W-:Y:S02]  /*0aa0*/  HFMA2 R83, -RZ, RZ, 0, 0 ;  /* 0x00000000ff537431 */ /* 0x000fe400000001ff */
[----:B------:R-:W-:Y:S01]  /*0ab0*/  IMAD.MOV.U32 R51, RZ, RZ, RZ ;  /* 0x000000ffff337224 */ /* 0x000fe200078e00ff */
[----:B------:R-:W-:Y:S01]  /*0ac0*/  MOV R55, RZ ;  /* 0x000000ff00377202 */ /* 0x000fe20000000f00 */
[----:B------:R-:W-:Y:S01]  /*0ad0*/  IMAD.MOV.U32 R77, RZ, RZ, RZ ;  /* 0x000000ffff4d7224 */ /* 0x000fe200078e00ff */
[----:B------:R-:W3:Y:S01]  /*0ae0*/  LDC R36, c[0x0][0x3a0] ;  /* 0x0000e800ff247b82 */ /* 0x000ee20000000800 */
[----:B012---:R-:W-:-:S04]  /*0af0*/  @!P0 IMAD.WIDE.U32 R10, R35, 0x4, R78 ;  /* 0x00000004230a8825 */ /* 0x007fc800078e004e */
[--C-:B------:R-:W-:Y:S01]  /*0b00*/  @!P2 IMAD.WIDE.U32 R8, R47, 0x4, R78.reuse ;  /* 0x000000042f08a825 */ /* 0x100fe200078e004e */
[----:B------:R-:W2:Y:S03]  /*0b10*/  @!P0 LDG.E R51, desc[UR8][R10.64] ;  /* 0x000000080a338981 */ /* 0x000ea6000c1e1900 */
[--C-:B------:R-:W-:Y:S01]  /*0b20*/  @!P3 IMAD.WIDE.U32 R14, R43, 0x4, R78.reuse ;  /* 0x000000042b0eb825 */ /* 0x100fe200078e004e */
[----:B------:R-:W4:Y:S03]  /*0b30*/  @!P2 LDG.E R55, desc[UR8][R8.64] ;  /* 0x000000080837a981 */ /* 0x000f26000c1e1900 */
[----:B------:R-:W-:Y:S01]  /*0b40*/  @!P4 IMAD.WIDE.U32 R12, R39, 0x4, R78 ;  /* 0x00000004270cc825 */ /* 0x000fe200078e004e */
[----:B------:R-:W5:Y:S04]  /*0b50*/  @!P3 LDG.E R77, desc[UR8][R14.64] ;  /* 0x000000080e4db981 */ /* 0x000f68000c1e1900 */
[----:B------:R-:W5:Y:S01]  /*0b60*/  @!P4 LDG.E R83, desc[UR8][R12.64] ;  /* 0x000000080c53c981 */ /* 0x000f62000c1e1900 */
[C---:B------:R-:W-:Y:S01]  /*0b70*/  ISETP.GE.U32.AND P0, PT, R22.reuse, 0x1c00, PT ;  /* 0x00001c001600780c */ /* 0x040fe20003f06070 */
[----:B------:R-:W-:Y:S01]  /*0b80*/  VIADD R22, R22, 0x400 ;  /* 0x0000040016167836 */ /* 0x000fe20000000000 */
[----:B------:R-:W-:Y:S01]  /*0b90*/  IADD3 R25, PT, PT, R25, 0x10, RZ ;  /* 0x0000001019197810 */ /* 0x000fe20007ffe0ff */
[----:B------:R-:W-:Y:S01]  /*0ba0*/  VIADD R33, R33, 0x10 ;  /* 0x0000001021217836 */ /* 0x000fe20000000000 */
[C---:B---3--:R-:W-:Y:S01]  /*0bb0*/  LEA R39, R36.reuse, R39, 0x4 ;  /* 0x0000002724277211 */ /* 0x048fe200078e20ff */
[C---:B------:R-:W-:Y:S01]  /*0bc0*/  IMAD R43, R36.reuse, 0x10, R43 ;  /* 0x00000010242b7824 */ /* 0x040fe200078e022b */
[----:B------:R-:W-:-:S02]  /*0bd0*/  LEA R47, R36, R47, 0x4 ;  /* 0x0000002f242f7211 */ /* 0x000fc400078e20ff */
[----:B------:R-:W-:Y:S02]  /*0be0*/  LEA R35, R36, R35, 0x4 ;  /* 0x0000002324237211 */ /* 0x000fe400078e20ff */
[----:B------:R-:W-:Y:S02]  /*0bf0*/  IADD3 R27, PT, PT, R27, 0x10, RZ ;  /* 0x000000101b1b7810 */ /* 0x000fe40007ffe0ff */
[----:B------:R-:W-:Y:S01]  /*0c00*/  IADD3 R23, PT, PT, R23, 0x10, RZ ;  /* 0x0000001017177810 */ /* 0x000fe20007ffe0ff */
[----:B--2---:R0:W-:Y:S04]  /*0c10*/  STS [R34], R51 ;  /* 0x0000003322007388 */ /* 0x0041e80000000800 */
[----:B----4-:R1:W-:Y:S04]  /*0c20*/  STS [R24], R55 ;  /* 0x0000003718007388 */ /* 0x0103e80000000800 */
[----:B-----5:R2:W-:Y:S01]  /*0c30*/  STS [R32], R77 ;  /* 0x0000004d20007388 */ /* 0x0205e20000000800 */
[----:B0-----:R-:W-:-:S03]  /*0c40*/  IADD3 R34, PT, PT, R34, 0x1000, RZ ;  /* 0x0000100022227810 */ /* 0x001fc60007ffe0ff */
[----:B------:R0:W-:Y:S01]  /*0c50*/  STS [R26], R83 ;  /* 0x000000531a007388 */ /* 0x0001e20000000800 */
[----:B-1----:R-:W-:Y:S01]  /*0c60*/  VIADD R24, R24, 0x1000 ;  /* 0x0000100018187836 */ /* 0x002fe20000000000 */
[----:B--2---:R-:W-:Y:S02]  /*0c70*/  IADD3 R32, PT, PT, R32, 0x1000, RZ ;  /* 0x0000100020207810 */ /* 0x004fe40007ffe0ff */
[----:B0-----:R-:W-:Y:S01]  /*0c80*/  IADD3 R26, PT, PT, R26, 0x1000, RZ ;  /* 0x000010001a1a7810 */ /* 0x001fe20007ffe0ff */
[----:B------:R-:W-:Y:S06]  /*0c90*/  @!P0 BRA `(.L_x_14) ;  /* 0xfffffffc00708947 */ /* 0x000fec000383ffff */
[----:B------:R-:W-:Y:S05]  /*0ca0*/  BSYNC.RECONVERGENT B0 ;  /* 0x0000000000007941 */ /* 0x000fea0003800200 */
.L_x_13:
[----:B------:R-:W-:Y:S01]  /*0cb0*/  BSSY.RECONVERGENT B0, `(.L_x_15) ;  /* 0x000002b000007945 */ /* 0x000fe20003800200 */
[----:B------:R-:W-:-:S03]  /*0cc0*/  IMAD.MOV.U32 R20, RZ, RZ, R57 ;  /* 0x000000ffff147224 */ /* 0x000fc600078e0039 */
[----:B------:R-:W-:Y:S05]  /*0cd0*/  @!P1 BRA `(.L_x_16) ;  /* 0x0000000000a09947 */ /* 0x000fea0003800000 */
[----:B------:R-:W-:Y:S02]  /*0ce0*/  ISETP.GE.AND P0, PT, R0, R7, PT ;  /* 0x000000070000720c */ /* 0x000fe40003f06270 */
[----:B------:R-:W-:Y:S02]  /*0cf0*/  MOV R10, RZ ;  /* 0x000000ff000a7202 */ /* 0x000fe40000000f00 */
[----:B------:R-:W-:-:S13]  /*0d00*/  ISETP.GE.OR P1, PT, R21, UR7, P0 ;  /* 0x0000000715007c0c */ /* 0x000fda0008726670 */
[----:B------:R-:W0:Y:S02]  /*0d10*/  @!P1 LDC R9, c[0x0][0x39c] ;  /* 0x0000e700ff099b82 */ /* 0x000e240000000800 */
[----:B0-----:R-:W-:-:S04]  /*0d20*/  @!P1 IMAD R9, R21, R9, R0 ;  /* 0x0000000915099224 */ /* 0x001fc800078e0200 */
[----:B------:R-:W-:-:S05]  /*0d30*/  @!P1 IMAD.WIDE R8, R9, 0x4, R80 ;  /* 0x0000000409089825 */ /* 0x000fca00078e0250 */
[----:B------:R-:W2:Y:S01]  /*0d40*/  @!P1 LDG.E R10, desc[UR8][R8.64] ;  /* 0x00000008080a9981 */ /* 0x000ea2000c1e1900 */
[----:B------:R-:W-:Y:S02]  /*0d50*/  MOV R11, 0x400 ;  /* 0x00000400000b7802 */ /* 0x000fe40000000f00 */
[----:B------:R-:W-:Y:S01]  /*0d60*/  ISETP.NE.AND P1, PT, R16, 0x1, PT ;  /* 0x000000011000780c */ /* 0x000fe20003f25270 */
[----:B------:R-:W0:Y:S01]  /*0d70*/  S2R R12, SR_CgaCtaId ;  /* 0x00000000000c7919 */ /* 0x000e220000008800 */
[----:B------:R-:W-:Y:S02]  /*0d80*/  IADD3 R11, PT, PT, R11, 0x8000, RZ ;  /* 0x000080000b0b7810 */ /* 0x000fe40007ffe0ff */
[----:B------:R-:W-:Y:S02]  /*0d90*/  MOV R20, R18 ;  /* 0x0000001200147202 */ /* 0x000fe40000000f00 */
[----:B0-----:R-:W-:-:S05]  /*0da0*/  LEA R12, R12, R11, 0x18 ;  /* 0x0000000b0c0c7211 */ /* 0x001fca00078ec0ff */
[----:B------:R-:W-:-:S05]  /*0db0*/  IMAD R21, R21, 0x100, R12 ;  /* 0x0000010015157824 */ /* 0x000fca00078e020c */
[----:B------:R-:W-:-:S05]  /*0dc0*/  LEA R21, R0, R21, 0x2 ;  /* 0x0000001500157211 */ /* 0x000fca00078e10ff */
[----:B--2---:R0:W-:Y:S01]  /*0dd0*/  STS [R21], R10 ;  /* 0x0000000a15007388 */ /* 0x0041e20000000800 */
[----:B------:R-:W-:Y:S05]  /*0de0*/  @!P1 BRA `(.L_x_16) ;  /* 0x00000000005c9947 */ /* 0x000fea0003800000 */
[----:B------:R-:W-:Y:S01]  /*0df0*/  ISETP.GE.OR P1, PT, R19, UR7, P0 ;  /* 0x0000000713007c0c */ /* 0x000fe20008726670 */
[----:B0-----:R-:W-:-:S12]  /*0e00*/  IMAD.MOV.U32 R10, RZ, RZ, RZ ;  /* 0x000000ffff0a7224 */ /* 0x001fd800078e00ff */
[----:B------:R-:W0:Y:S02]  /*0e10*/  @!P1 LDC R9, c[0x0][0x39c] ;  /* 0x0000e700ff099b82 */ /* 0x000e240000000800 */
[----:B0-----:R-:W-:-:S04]  /*0e20*/  @!P1 IMAD R9, R19, R9, R0 ;  /* 0x0000000913099224 */ /* 0x001fc800078e0200 */
[----:B------:R-:W-:-:S05]  /*0e30*/  @!P1 IMAD.WIDE R8, R9, 0x4, R80 ;  /* 0x0000000409089825 */ /* 0x000fca00078e0250 */
[----:B------:R-:W2:Y:S01]  /*0e40*/  @!P1 LDG.E R10, desc[UR8][R8.64] ;  /* 0x00000008080a9981 */ /* 0x000ea2000c1e1900 */
[----:B------:R-:W-:Y:S01]  /*0e50*/  LEA R19, R19, R12, 0x8 ;  /* 0x0000000c13137211 */ /* 0x000fe200078e40ff */
[----:B------:R-:W-:Y:S01]  /*0e60*/  IMAD.MOV.U32 R20, RZ, RZ, R2 ;  /* 0x000000ffff147224 */ /* 0x000fe200078e0002 */
[----:B------:R-:W-:Y:S02]  /*0e70*/  ISETP.NE.AND P1, PT, R16, 0x2, PT ;  /* 0x000000021000780c */ /* 0x000fe40003f25270 */
[----:B------:R-:W-:-:S05]  /*0e80*/  LEA R19, R0, R19, 0x2 ;  /* 0x0000001300137211 */ /* 0x000fca00078e10ff */
[----:B--2---:R1:W-:Y:S06]  /*0e90*/  STS [R19], R10 ;  /* 0x0000000a13007388 */ /* 0x0043ec0000000800 */
[----:B------:R-:W-:Y:S05]  /*0ea0*/  @!P1 BRA `(.L_x_16) ;  /* 0x00000000002c9947 */ /* 0x000fea0003800000 */
[C---:B------:R-:W-:Y:S01]  /*0eb0*/  ISETP.GE.OR P0, PT, R17.reuse, UR7, P0 ;  /* 0x0000000711007c0c */ /* 0x040fe20008706670 */
[----:B------:R-:W-:Y:S01]  /*0ec0*/  BSSY.RECONVERGENT B1, `(.L_x_17) ;  /* 0x0000007000017945 */ /* 0x000fe20003800200 */
[----:B------:R-:W-:Y:S01]  /*0ed0*/  LEA R17, R17, R12, 0x8 ;  /* 0x0000000c11117211 */ /* 0x000fe200078e40ff */
[----:B------:R-:W-:-:S03]  /*0ee0*/  IMAD.MOV.U32 R8, RZ, RZ, RZ ;  /* 0x000000ffff087224 */ /* 0x000fc600078e00ff */
[----:B------:R-:W-:-:S07]  /*0ef0*/  LEA R17, R0, R17, 0x2 ;  /* 0x0000001100117211 */ /* 0x000fce00078e10ff */
[----:B------:R-:W-:Y:S05]  /*0f00*/  @P0 BRA `(.L_x_18) ;  /* 0x0000000000080947 */ /* 0x000fea0003800000 */
[----:B------:R-:W-:-:S06]  /*0f10*/  IMAD.WIDE R8, R6, 0x4, R80 ;  /* 0x0000000406087825 */ /* 0x000fcc00078e0250 */
[----:B------:R0:W5:Y:S02]  /*0f20*/  LDG.E R8, desc[UR8][R8.64] ;  /* 0x0000000808087981 */ /* 0x000164000c1e1900 */
.L_x_18:
[----:B------:R-:W-:Y:S05]  /*0f30*/  BSYNC.RECONVERGENT B1 ;  /* 0x0000000000017941 */ /* 0x000fea0003800200 */
.L_x_17:
[----:B-----5:R2:W-:Y:S01]  /*0f40*/  STS [R17], R8 ;  /* 0x0000000811007388 */ /* 0x0205e20000000800 */
[----:B------:R-:W-:-:S07]  /*0f50*/  IADD3 R20, PT, PT, R57, 0x300, RZ ;  /* 0x0000030039147810 */ /* 0x000fce0007ffe0ff */
.L_x_16:
[----:B------:R-:W-:Y:S05]  /*0f60*/  BSYNC.RECONVERGENT B0 ;  /* 0x0000000000007941 */ /* 0x000fea0003800200 */
.L_x_15:
[----:B------:R-:W-:Y:S01]  /*0f70*/  BSSY.RECONVERGENT B0, `(.L_x_19) ;  /* 0x000002c000007945 */ /* 0x000fe20003800200 */
[----:B------:R-:W-:-:S13]  /*0f80*/  ISETP.GE.AND P4, PT, R0, R7, PT ;  /* 0x000000070000720c */ /* 0x000fda0003f86270 */
.L_x_20:
[C---:B----4-:R-:W-:Y:S01]  /*0f90*/  IADD3 R2, PT, PT, R20.reuse, 0x100, RZ ;  /* 0x0000010014027810 */ /* 0x050fe20007ffe0ff */
[C---:B--2---:R-:W-:Y:S01]  /*0fa0*/  VIADD R8, R20.reuse, 0x200 ;  /* 0x0000020014087836 */ /* 0x044fe20000000000 */
[----:B0-----:R-:W-:Y:S01]  /*0fb0*/  IADD3 R9, PT, PT, R20, 0x300, RZ ;  /* 0x0000030014097810 */ /* 0x001fe20007ffe0ff */
[----:B------:R-:W-:Y:S01]  /*0fc0*/  HFMA2 R22, -RZ, RZ, 0, 0 ;  /* 0x00000000ff167431 */ /* 0x000fe200000001ff */
[----:B------:R-:W-:Y:S01]  /*0fd0*/  SHF.R.U32.HI R17, RZ, 0x6, R20 ;  /* 0x00000006ff117819 */ /* 0x000fe20000011614 */
[----:B------:R-:W-:Y:S01]  /*0fe0*/  IMAD.MOV.U32 R16, RZ, RZ, RZ ;  /* 0x000000ffff107224 */ /* 0x000fe200078e00ff */
[----:B-1----:R-:W-:Y:S01]  /*0ff0*/  SHF.R.U32.HI R19, RZ, 0x6, R2 ;  /* 0x00000006ff137819 */ /* 0x002fe20000011602 */
[----:B------:R-:W-:Y:S01]  /*1000*/  HFMA2 R2, -RZ, RZ, 0, 0 ;  /* 0x00000000ff027431 */ /* 0x000fe200000001ff */
[----:B------:R-:W-:Y:S02]  /*1010*/  SHF.R.U32.HI R21, RZ, 0x6, R8 ;  /* 0x00000006ff157819 */ /* 0x000fe40000011608 */
[----:B------:R-:W-:-:S02]  /*1020*/  SHF.R.U32.HI R23, RZ, 0x6, R9 ;  /* 0x00000006ff177819 */ /* 0x000fc40000011609 */
[----:B------:R-:W-:Y:S02]  /*1030*/  ISETP.GE.OR P0, PT, R17, UR7, P4 ;  /* 0x0000000711007c0c */ /* 0x000fe4000a706670 */
[----:B------:R-:W-:Y:S02]  /*1040*/  ISETP.GE.OR P1, PT, R19, UR7, P4 ;  /* 0x0000000713007c0c */ /* 0x000fe4000a726670 */
[----:B------:R-:W-:Y:S02]  /*1050*/  ISETP.GE.OR P2, PT, R21, UR7, P4 ;  /* 0x0000000715007c0c */ /* 0x000fe4000a746670 */
[----:B------:R-:W-:Y:S02]  /*1060*/  ISETP.GE.OR P3, PT, R23, UR7, P4 ;  /* 0x0000000717007c0c */ /* 0x000fe4000a766670 */
[----:B------:R-:W-:-:S05]  /*1070*/  MOV R18, RZ ;  /* 0x000000ff00127202 */ /* 0x000fca0000000f00 */
[----:B------:R-:W0:Y:S08]  /*1080*/  @!P0 LDC R15, c[0x0][0x39c] ;  /* 0x0000e700ff0f8b82 */ /* 0x000e300000000800 */
[----:B------:R-:W1:Y:S08]  /*1090*/  @!P1 LDC R13, c[0x0][0x39c] ;  /* 0x0000e700ff0d9b82 */ /* 0x000e700000000800 */
[----:B------:R-:W2:Y:S08]  /*10a0*/  @!P2 LDC R11, c[0x0][0x39c] ;  /* 0x0000e700ff0bab82 */ /* 0x000eb00000000800 */
[----:B------:R-:W3:Y:S01]  /*10b0*/  @!P3 LDC R9, c[0x0][0x39c] ;  /* 0x0000e700ff09bb82 */ /* 0x000ee20000000800 */
[----:B0-----:R-:W-:-:S04]  /*10c0*/  @!P0 IMAD R15, R17, R15, R0 ;  /* 0x0000000f110f8224 */ /* 0x001fc800078e0200 */
[----:B------:R-:W-:-:S04]  /*10d0*/  @!P0 IMAD.WIDE R14, R15, 0x4, R80 ;  /* 0x000000040f0e8825 */ /* 0x000fc800078e0250 */
[----:B-1----:R-:W-:Y:S01]  /*10e0*/  @!P1 IMAD R13, R19, R13, R0 ;  /* 0x0000000d130d9224 */ /* 0x002fe200078e0200 */
[----:B------:R-:W4:Y:S03]  /*10f0*/  @!P0 LDG.E R2, desc[UR8][R14.64] ;  /* 0x000000080e028981 */ /* 0x000f26000c1e1900 */
[----:B------:R-:W-:-:S04]  /*1100*/  @!P1 IMAD.WIDE R12, R13, 0x4, R80 ;  /* 0x000000040d0c9825 */ /* 0x000fc800078e0250 */
[----:B--2---:R-:W-:Y:S01]  /*1110*/  @!P2 IMAD R11, R21, R11, R0 ;  /* 0x0000000b150ba224 */ /* 0x004fe200078e0200 */
[----:B------:R-:W2:Y:S03]  /*1120*/  @!P1 LDG.E R16, desc[UR8][R12.64] ;  /* 0x000000080c109981 */ /* 0x000ea6000c1e1900 */
[----:B------:R-:W-:-:S04]  /*1130*/  @!P2 IMAD.WIDE R10, R11, 0x4, R80 ;  /* 0x000000040b0aa825 */ /* 0x000fc800078e0250 */
[----:B---3--:R-:W-:Y:S01]  /*1140*/  @!P3 IMAD R9, R23, R9, R0 ;  /* 0x000000091709b224 */ /* 0x008fe200078e0200 */
[----:B------:R-:W3:Y:S03]  /*1150*/  @!P2 LDG.E R18, desc[UR8][R10.64] ;  /* 0x000000080a12a981 */ /* 0x000ee6000c1e1900 */
[----:B------:R-:W-:-:S05]  /*1160*/  @!P3 IMAD.WIDE R8, R9, 0x4, R80 ;  /* 0x000000040908b825 */ /* 0x000fca00078e0250 */
[----:B------:R-:W5:Y:S01]  /*1170*/  @!P3 LDG.E R22, desc[UR8][R8.64] ;  /* 0x000000080816b981 */ /* 0x000f62000c1e1900 */
[--C-:B------:R-:W-:Y:S01]  /*1180*/  IMAD R17, R17, 0x100, R56.reuse ;  /* 0x0000010011117824 */ /* 0x100fe200078e0238 */
[-C--:B------:R-:W-:Y:S01]  /*1190*/  LEA R19, R19, R56.reuse, 0x8 ;  /* 0x0000003813137211 */ /* 0x080fe200078e40ff */
[----:B------:R-:W-:Y:S01]  /*11a0*/  IMAD R23, R23, 0x100, R56 ;  /* 0x0000010017177824 */ /* 0x000fe200078e0238 */
[----:B------:R-:W-:Y:S02]  /*11b0*/  LEA R21, R21, R56, 0x8 ;  /* 0x0000003815157211 */ /* 0x000fe400078e40ff */
[C---:B------:R-:W-:Y:S02]  /*11c0*/  ISETP.GE.U32.AND P0, PT, R20.reuse, 0xc00, PT ;  /* 0x00000c001400780c */ /* 0x040fe40003f06070 */
[----:B------:R-:W-:Y:S01]  /*11d0*/  IADD3 R20, PT, PT, R20, 0x400, RZ ;  /* 0x0000040014147810 */ /* 0x000fe20007ffe0ff */
[----:B----4-:R4:W-:Y:S04]  /*11e0*/  STS [R17], R2 ;  /* 0x0000000211007388 */ /* 0x0109e80000000800 */
[----:B--2---:R4:W-:Y:S04]  /*11f0*/  STS [R19], R16 ;  /* 0x0000001013007388 */ /* 0x0049e80000000800 */
[----:B---3--:R4:W-:Y:S04]  /*1200*/  STS [R21], R18 ;  /* 0x0000001215007388 */ /* 0x0089e80000000800 */
[----:B-----5:R4:W-:Y:S01]  /*1210*/  STS [R23], R22 ;  /* 0x0000001617007388 */ /* 0x0209e20000000800 */
[----:B------:R-:W-:Y:S05]  /*1220*/  @!P0 BRA `(.L_x_20) ;  /* 0xfffffffc00588947 */ /* 0x000fea000383ffff */
[----:B------:R-:W-:Y:S05]  /*1230*/  BSYNC.RECONVERGENT B0 ;  /* 0x0000000000007941 */ /* 0x000fea0003800200 */
.L_x_19:
[----:B------:R-:W0:Y:S08]  /*1240*/  S2UR UR6, SR_CgaCtaId ;  /* 0x00000000000679c3 */ /* 0x000e300000008800 */
[----:B------:R-:W-:Y:S01]  /*1250*/  BAR.SYNC.DEFER_BLOCKING 0x0 ;  /* 0x0000000000007b1d */ /* 0x000fe20000010000 */
[C---:B----4-:R-:W-:Y:S01]  /*1260*/  SHF.L.U32 R2, R57.reuse, 0x2, RZ ;  /* 0x0000000239027819 */ /* 0x050fe200000006ff */
[----:B------:R-:W-:Y:S01]  /*1270*/  IMAD.MOV.U32 R0, RZ, RZ, RZ ;  /* 0x000000ffff007224 */ /* 0x000fe200078e00ff */
[----:B------:R-:W-:-:S02]  /*1280*/  LOP3.LUT R57, R57, 0x20, RZ, 0xc0, !PT ;  /* 0x0000002039397812 */ /* 0x000fc400078ec0ff */
[----:B------:R-:W-:Y:S01]  /*1290*/  LOP3.LUT R2, R2, 0x1c, RZ, 0xc0, !PT ;  /* 0x0000001c02027812 */ /* 0x000fe200078ec0ff */
[----:B------:R-:W-:Y:S02]  /*12a0*/  UMOV UR5, 0x400 ;  /* 0x0000040000057882 */ /* 0x000fe40000000000 */
[----:B------:R-:W-:Y:S02]  /*12b0*/  UIADD3 UR7, UPT, UPT, UR5, 0x8000, URZ ;  /* 0x0000800005077890 */ /* 0x000fe4000fffe0ff */
[----:B0-----:R-:W-:Y:S02]  /*12c0*/  ULEA UR5, UR6, UR5, 0x18 ;  /* 0x0000000506057291 */ /* 0x001fe4000f8ec0ff */
[----:B------:R-:W-:-:S12]  /*12d0*/  ULEA UR7, UR6, UR7, 0x18 ;  /* 0x0000000706077291 */ /* 0x000fd8000f8ec0ff */
.L_x_21:
[----:B------:R-:W-:Y:S02]  /*12e0*/  IADD3 R9, PT, PT, R57, R2, RZ ;  /* 0x0000000239097210 */ /* 0x000fe40007ffe0ff */
[----:B------:R-:W-:-:S03]  /*12f0*/  LEA R51, R3, R0, 0x6 ;  /* 0x0000000003337211 */ /* 0x000fc600078e30ff */
[C---:B------:R-:W-:Y:S01]  /*1300*/  IMAD R54, R0.reuse, 0x40, R9 ;  /* 0x0000004000367824 */ /* 0x040fe200078e0209 */
[----:B------:R-:W-:Y:S02]  /*1310*/  LEA R51, R51, UR5, 0x2 ;  /* 0x0000000533337c11 */ /* 0x000fe4000f8e10ff */
[----:B------:R-:W-:Y:S02]  /*1320*/  IADD3 R0, PT, PT, R0, 0x4, RZ ;  /* 0x0000000400007810 */ /* 0x000fe40007ffe0ff */
[----:B------:R-:W-:Y:S01]  /*1330*/  LEA R54, R54, UR7, 0x2 ;  /* 0x0000000736367c11 */ /* 0x000fe2000f8e10ff */
[----:B------:R-:W-:Y:S01]  /*1340*/  LDS.128 R8, [R51] ;  /* 0x0000000033087984 */ /* 0x000fe20000000c00 */
[----:B------:R-:W-:-:S03]  /*1350*/  ISETP.NE.AND P0, PT, R0, 0x40, PT ;  /* 0x000000400000780c */ /* 0x000fc60003f05270 */
[----:B------:R-:W0:Y:S04]  /*1360*/  LDS.128 R12, [R54] ;  /* 0x00000000360c7984 */ /* 0x000e280000000c00 */
[----:B------:R-:W1:Y:S04]  /*1370*/  LDS.128 R20, [R54+0x100] ;  /* 0x0001000036147984 */ /* 0x000e680000000c00 */
[----:B------:R-:W2:Y:S04]  /*1380*/  LDS.128 R16, [R51+0x100] ;  /* 0x0001000033107984 */ /* 0x000ea80000000c00 */
[----:B------:R-:W3:Y:S01]  /*1390*/  LDS.128 R24, [R51+0x200] ;  /* 0x0002000033187984 */ /* 0x000ee20000000c00 */
[C---:B0-----:R-:W-:Y:S01]  /*13a0*/  FFMA R32, R8.reuse, R13, R28 ;  /* 0x0000000d08207223 */ /* 0x041fe2000000001c */
[C---:B------:R-:W-:Y:S01]  /*13b0*/  FFMA R85, R8.reuse, R12, R29 ;  /* 0x0000000c08557223 */ /* 0x040fe2000000001d */
[C---:B------:R-:W-:Y:S01]  /*13c0*/  FFMA R77, R8.reuse, R14, R31 ;  /* 0x0000000e084d7223 */ /* 0x040fe2000000001f */
[----:B------:R-:W-:Y:S01]  /*13d0*/  FFMA R8, R8, R15, R30 ;  /* 0x0000000f08087223 */ /* 0x000fe2000000001e */
[C---:B-1----:R-:W-:Y:S01]  /*13e0*/  FFMA R83, R9.reuse, R21, R32 ;  /* 0x0000001509537223 */ /* 0x042fe20000000020 */
[----:B------:R-:W0:Y:S01]  /*13f0*/  LDS.128 R28, [R54+0x200] ;  /* 0x00020000361c7984 */ /* 0x000e220000000c00 */
[----:B------:R-:W-:Y:S01]  /*1400*/  FFMA R85, R20, R9, R85 ;  /* 0x0000000914557223 */ /* 0x000fe20000000055 */
[C---:B------:R-:W-:Y:S01]  /*1410*/  FFMA R77, R9.reuse, R22, R77 ;  /* 0x00000016094d7223 */ /* 0x040fe2000000004d */
[C---:B--2---:R-:W-:Y:S01]  /*1420*/  FFMA R47, R16.reuse, R12, R37 ;  /* 0x0000000c102f7223 */ /* 0x044fe20000000025 */
[----:B------:R-:W1:Y:S01]  /*1430*/  LDS.128 R32, [R51+0x300] ;  /* 0x0003000033207984 */ /* 0x000e620000000c00 */
[C---:B------:R-:W-:Y:S01]  /*1440*/  FFMA R68, R16.reuse, R13, R68 ;  /* 0x0000000d10447223 */ /* 0x040fe20000000044 */
[C---:B------:R-:W-:Y:S01]  /*1450*/  FFMA R67, R16.reuse, R14, R67 ;  /* 0x0000000e10437223 */ /* 0x040fe20000000043 */
[----:B------:R-:W-:Y:S01]  /*1460*/  FFMA R70, R16, R15, R70 ;  /* 0x0000000f10467223 */ /* 0x000fe20000000046 */
[----:B------:R-:W2:Y:S01]  /*1470*/  LDS.128 R36, [R51+0x1000] ;  /* 0x0010000033247984 */ /* 0x000ea20000000c00 */
[----:B------:R-:W-:Y:S01]  /*1480*/  FFMA R16, R9, R23, R8 ;  /* 0x0000001709107223 */ /* 0x000fe20000000008 */
[C---:B------:R-:W-:Y:S01]  /*1490*/  FFMA R43, R17.reuse, R21, R68 ;  /* 0x00000015112b7223 */ /* 0x040fe20000000044 */
[----:B------:R-:W-:Y:S01]  /*14a0*/  FFMA R47, R20, R17, R47 ;  /* 0x00000011142f7223 */ /* 0x000fe2000000002f */
[C---:B------:R-:W-:Y:S01]  /*14b0*/  FFMA R67, R17.reuse, R22, R67 ;  /* 0x0000001611437223 */ /* 0x040fe20000000043 */
[----:B------:R-:W-:Y:S01]  /*14c0*/  FFMA R68, R17, R23, R70 ;  /* 0x0000001711447223 */ /* 0x000fe20000000046 */
[C---:B---3--:R-:W-:Y:S01]  /*14d0*/  FFMA R64, R24.reuse, R13, R64 ;  /* 0x0000000d18407223 */ /* 0x048fe20000000040 */
[C---:B------:R-:W-:Y:S01]  /*14e0*/  FFMA R71, R24.reuse, R12, R71 ;  /* 0x0000000c18477223 */ /* 0x040fe20000000047 */
[C---:B------:R-:W-:Y:S01]  /*14f0*/  FFMA R69, R24.reuse, R14, R69 ;  /* 0x0000000e18457223 */ /* 0x040fe20000000045 */
[----:B------:R-:W-:Y:S01]  /*1500*/  FFMA R24, R24, R15, R66 ;  /* 0x0000000f18187223 */ /* 0x000fe20000000042 */
[C---:B------:R-:W-:Y:S01]  /*1510*/  FFMA R55, R25.reuse, R21, R64 ;  /* 0x0000001519377223 */ /* 0x040fe20000000040 */
[----:B------:R-:W-:Y:S01]  /*1520*/  FFMA R71, R20, R25, R71 ;  /* 0x0000001914477223 */ /* 0x000fe20000000047 */
[C---:B------:R-:W-:Y:S01]  /*1530*/  FFMA R69, R25.reuse, R22, R69 ;  /* 0x0000001619457223 */ /* 0x040fe20000000045 */
[----:B------:R-:W-:Y:S01]  /*1540*/  FFMA R64, R25, R23, R24 ;  /* 0x0000001719407223 */ /* 0x000fe20000000018 */
[----:B0-----:R-:W-:Y:S01]  /*1550*/  FFMA R9, R28, R10, R85 ;  /* 0x0000000a1c097223 */ /* 0x001fe20000000055 */
[C---:B------:R-:W-:Y:S01]  /*1560*/  FFMA R8, R10.reuse, R29, R83 ;  /* 0x0000001d0a087223 */ /* 0x040fe20000000053 */
[C---:B------:R-:W-:Y:S01]  /*1570*/  FFMA R17, R10.reuse, R30, R77 ;  /* 0x0000001e0a117223 */ /* 0x040fe2000000004d */
[----:B------:R-:W-:Y:S01]  /*1580*/  FFMA R10, R10, R31, R16 ;  /* 0x0000001f0a0a7223 */ /* 0x000fe20000000010 */
[C---:B-1----:R-:W-:Y:S01]  /*1590*/  FFMA R45, R32.reuse, R12, R45 ;  /* 0x0000000c202d7223 */ /* 0x042fe2000000002d */
[C---:B------:R-:W-:Y:S01]  /*15a0*/  FFMA R40, R32.reuse, R13, R40 ;  /* 0x0000000d20287223 */ /* 0x040fe20000000028 */
[C---:B------:R-:W-:Y:S01]  /*15b0*/  FFMA R41, R32.reuse, R14, R41 ;  /* 0x0000000e20297223 */ /* 0x040fe20000000029 */
[----:B------:R-:W-:Y:S01]  /*15c0*/  FFMA R32, R32, R15, R42 ;  /* 0x0000000f20207223 */ /* 0x000fe2000000002a */
[----:B------:R-:W-:Y:S01]  /*15d0*/  FFMA R16, R18, R29, R43 ;  /* 0x0000001d12107223 */ /* 0x000fe2000000002b */
[C---:B------:R-:W-:Y:S01]  /*15e0*/  FFMA R43, R33.reuse, R21, R40 ;  /* 0x00000015212b7223 */ /* 0x040fe20000000028 */
[----:B------:R-:W-:Y:S01]  /*15f0*/  FFMA R45, R20, R33, R45 ;  /* 0x00000021142d7223 */ /* 0x000fe2000000002d */
[C---:B------:R-:W-:Y:S01]  /*1600*/  FFMA R41, R33.reuse, R22, R41 ;  /* 0x0000001621297223 */ /* 0x040fe20000000029 */
[----:B------:R-:W-:Y:S01]  /*1610*/  FFMA R40, R33, R23, R32 ;  /* 0x0000001721287223 */ /* 0x000fe20000000020 */
[----:B--2---:R-:W-:Y:S01]  /*1620*/  FFMA R44, R36, R13, R44 ;  /* 0x0000000d242c7223 */ /* 0x004fe2000000002c */
[----:B------:R-:W-:Y:S01]  /*1630*/  FFMA R25, R28, R18, R47 ;  /* 0x000000121c197223 */ /* 0x000fe2000000002f */
[C---:B------:R-:W-:Y:S01]  /*1640*/  FFMA R67, R18.reuse, R30, R67 ;  /* 0x0000001e12437223 */ /* 0x040fe20000000043 */
[----:B------:R-:W-:Y:S01]  /*1650*/  FFMA R24, R18, R31, R68 ;  /* 0x0000001f12187223 */ /* 0x000fe20000000044 */
[----:B------:R-:W-:Y:S01]  /*1660*/  FFMA R77, R28, R34, R45 ;  /* 0x000000221c4d7223 */ /* 0x000fe2000000002d */
[CC--:B------:R-:W-:Y:S01]  /*1670*/  FFMA R32, R34.reuse, R29.reuse, R43 ;  /* 0x0000001d22207223 */ /* 0x0c0fe2000000002b */
[----:B------:R-:W-:Y:S01]  /*1680*/  FFMA R33, R34, R30, R41 ;  /* 0x0000001e22217223 */ /* 0x000fe20000000029 */
[----:B------:R-:W-:Y:S01]  /*1690*/  FFMA R18, R26, R29, R55 ;  /* 0x0000001d1a127223 */ /* 0x000fe20000000037 */
[----:B------:R-:W-:Y:S01]  /*16a0*/  FFMA R34, R34, R31, R40 ;  /* 0x0000001f22227223 */ /* 0x000fe20000000028 */
[C---:B------:R-:W-:Y:S01]  /*16b0*/  FFMA R73, R36.reuse, R12, R73 ;  /* 0x0000000c24497223 */ /* 0x040fe20000000049 */
[C---:B------:R-:W-:Y:S01]  /*16c0*/  FFMA R75, R36.reuse, R14, R75 ;  /* 0x0000000e244b7223 */ /* 0x040fe2000000004b */
[----:B------:R-:W-:Y:S01]  /*16d0*/  FFMA R36, R36, R15, R46 ;  /* 0x0000000f24247223 */ /* 0x000fe2000000002e */
[C---:B------:R-:W-:Y:S01]  /*16e0*/  FFMA R55, R37.reuse, R21, R44 ;  /* 0x0000001525377223 */ /* 0x040fe2000000002c */
[----:B------:R-:W0:Y:S01]  /*16f0*/  LDS.128 R40, [R51+0x1100] ;  /* 0x0011000033287984 */ /* 0x000e220000000c00 */
[----:B------:R-:W-:Y:S01]  /*1700*/  FFMA R71, R28, R26, R71 ;  /* 0x0000001a1c477223 */ /* 0x000fe20000000047 */
[C---:B------:R-:W-:Y:S01]  /*1710*/  FFMA R69, R26.reuse, R30, R69 ;  /* 0x0000001e1a457223 */ /* 0x040fe20000000045 */
[----:B------:R-:W-:Y:S01]  /*1720*/  FFMA R26, R26, R31, R64 ;  /* 0x0000001f1a1a7223 */ /* 0x000fe20000000040 */
[----:B------:R-:W1:Y:S01]  /*1730*/  LDS.128 R44, [R51+0x1200] ;  /* 0x00120000332c7984 */ /* 0x000e620000000c00 */
[----:B------:R-:W-:Y:S01]  /*1740*/  FFMA R73, R20, R37, R73 ;  /* 0x0000002514497223 */ /* 0x000fe20000000049 */
[C---:B------:R-:W-:Y:S01]  /*1750*/  FFMA R75, R37.reuse, R22, R75 ;  /* 0x00000016254b7223 */ /* 0x040fe2000000004b */
[----:B------:R-:W-:Y:S01]  /*1760*/  FFMA R64, R37, R23, R36 ;  /* 0x0000001725407223 */ /* 0x000fe20000000024 */
[----:B------:R-:W-:Y:S01]  /*1770*/  FFMA R36, R38, R29, R55 ;  /* 0x0000001d26247223 */ /* 0x000fe20000000037 */
[----:B------:R-:W-:Y:S01]  /*1780*/  FFMA R73, R28, R38, R73 ;  /* 0x000000261c497223 */ /* 0x000fe20000000049 */
[C---:B------:R-:W-:Y:S01]  /*1790*/  FFMA R75, R38.reuse, R30, R75 ;  /* 0x0000001e264b7223 */ /* 0x040fe2000000004b */
[----:B------:R-:W-:Y:S01]  /*17a0*/  FFMA R38, R38, R31, R64 ;  /* 0x0000001f26267223 */ /* 0x000fe20000000040 */
[C---:B0-----:R-:W-:Y:S01]  /*17b0*/  FFMA R37, R40.reuse, R12, R49 ;  /* 0x0000000c28257223 */ /* 0x041fe20000000031 */
        /* <DEDUP_REMOVED lines=8> */
[----:B------:R-:W0:Y:S01]  /*1840*/  LDS.128 R48, [R51+0x1300] ;  /* 0x0013000033307984 */ /* 0x000e220000000c00 */
[CC--:B------:R-:W-:Y:S01]  /*1850*/  FFMA R63, R41.reuse, R22.reuse, R63 ;  /* 0x00000016293f7223 */ /* 0x0c0fe2000000003f */
[----:B------:R-:W-:Y:S01]  /*1860*/  FFMA R62, R41, R23, R62 ;  /* 0x00000017293e7223 */ /* 0x000fe2000000003e */
[----:B------:R-:W-:Y:S01]  /*1870*/  FFMA R65, R45, R22, R65 ;  /* 0x000000162d417223 */ /* 0x000fe20000000041 */
[----:B------:R-:W-:Y:S01]  /*1880*/  FFMA R61, R28, R46, R61 ;  /* 0x0000002e1c3d7223 */ /* 0x000fe2000000003d */
[CC--:B------:R-:W-:Y:S01]  /*1890*/  FFMA R63, R42.reuse, R30.reuse, R63 ;  /* 0x0000001e2a3f7223 */ /* 0x0c0fe2000000003f */
[----:B------:R-:W-:Y:S01]  /*18a0*/  FFMA R62, R42, R31, R62 ;  /* 0x0000001f2a3e7223 */ /* 0x000fe2000000003e */
[----:B------:R-:W-:Y:S01]  /*18b0*/  FFMA R65, R46, R30, R65 ;  /* 0x0000001e2e417223 */ /* 0x000fe20000000041 */
[C---:B0-----:R-:W-:Y:S01]  /*18c0*/  FFMA R64, R48.reuse, R13, R52 ;  /* 0x0000000d30407223 */ /* 0x041fe20000000034 */
[C---:B------:R-:W-:Y:S01]  /*18d0*/  FFMA R83, R48.reuse, R14, R53 ;  /* 0x0000000e30537223 */ /* 0x040fe20000000035 */
[C---:B------:R-:W-:Y:S01]  /*18e0*/  FFMA R58, R48.reuse, R15, R58 ;  /* 0x0000000f303a7223 */ /* 0x040fe2000000003a */
[----:B------:R-:W0:Y:S01]  /*18f0*/  LDS.128 R52, [R54+0x300] ;  /* 0x0003000036347984 */ /* 0x000e220000000c00 */
[----:B------:R-:W-:Y:S01]  /*1900*/  FFMA R15, R41, R21, R60 ;  /* 0x00000015290f7223 */ /* 0x000fe2000000003c */
[----:B------:R-:W-:Y:S01]  /*1910*/  FFMA R59, R48, R12, R59 ;  /* 0x0000000c303b7223 */ /* 0x000fe2000000003b */
[----:B------:R-:W-:Y:S01]  /*1920*/  FFMA R13, R20, R41, R37 ;  /* 0x00000029140d7223 */ /* 0x000fe20000000025 */
[C---:B------:R-:W-:Y:S01]  /*1930*/  FFMA R12, R45.reuse, R23, R44 ;  /* 0x000000172d0c7223 */ /* 0x040fe2000000002c */
[----:B------:R-:W-:Y:S01]  /*1940*/  FFMA R60, R42, R29, R15 ;  /* 0x0000001d2a3c7223 */ /* 0x000fe2000000000f */
[----:B------:R-:W-:Y:S01]  /*1950*/  FFMA R15, R45, R21, R40 ;  /* 0x000000152d0f7223 */ /* 0x000fe20000000028 */
[----:B------:R-:W-:Y:S01]  /*1960*/  FFMA R59, R20, R49, R59 ;  /* 0x00000031143b7223 */ /* 0x000fe2000000003b */
[C---:B------:R-:W-:Y:S01]  /*1970*/  FFMA R21, R49.reuse, R21, R64 ;  /* 0x0000001531157223 */ /* 0x040fe20000000040 */
[C---:B------:R-:W-:Y:S01]  /*1980*/  FFMA R58, R49.reuse, R23, R58 ;  /* 0x00000017313a7223 */ /* 0x040fe2000000003a */
[-C--:B------:R-:W-:Y:S01]  /*1990*/  FFMA R48, R46, R29.reuse, R15 ;  /* 0x0000001d2e307223 */ /* 0x080fe2000000000f */
[----:B------:R-:W-:Y:S01]  /*19a0*/  FFMA R15, R49, R22, R83 ;  /* 0x00000016310f7223 */ /* 0x000fe20000000053 */
[C---:B------:R-:W-:Y:S01]  /*19b0*/  FFMA R13, R28.reuse, R42, R13 ;  /* 0x0000002a1c0d7223 */ /* 0x040fe2000000000d */
[----:B------:R-:W-:Y:S01]  /*19c0*/  FFMA R59, R28, R50, R59 ;  /* 0x000000321c3b7223 */ /* 0x000fe2000000003b */
[----:B------:R-:W-:Y:S01]  /*19d0*/  FFMA R14, R50, R29, R21 ;  /* 0x0000001d320e7223 */ /* 0x000fe20000000015 */
[-C--:B------:R-:W-:Y:S01]  /*19e0*/  FFMA R12, R46, R31.reuse, R12 ;  /* 0x0000001f2e0c7223 */ /* 0x080fe2000000000c */
[C---:B------:R-:W-:Y:S01]  /*19f0*/  FFMA R15, R50.reuse, R30, R15 ;  /* 0x0000001e320f7223 */ /* 0x040fe2000000000f */
[----:B------:R-:W-:Y:S01]  /*1a00*/  FFMA R58, R50, R31, R58 ;  /* 0x0000001f323a7223 */ /* 0x000fe2000000003a */
        /* <DEDUP_REMOVED lines=8> */
[-C--:B------:R-:W-:Y:S01]  /*1a90*/  FFMA R28, R11, R53.reuse, R8 ;  /* 0x000000350b1c7223 */ /* 0x080fe20000000008 */
[-C--:B------:R-:W-:Y:S01]  /*1aa0*/  FFMA R68, R19, R53.reuse, R16 ;  /* 0x0000003513447223 */ /* 0x080fe20000000010 */
[-C--:B------:R-:W-:Y:S01]  /*1ab0*/  FFMA R64, R27, R53.reuse, R18 ;  /* 0x000000351b407223 */ /* 0x080fe20000000012 */
[-C--:B------:R-:W-:Y:S01]  /*1ac0*/  FFMA R40, R35, R53.reuse, R32 ;  /* 0x0000003523287223 */ /* 0x080fe20000000020 */
[-C--:B------:R-:W-:Y:S01]  /*1ad0*/  FFMA R44, R39, R53.reuse, R36 ;  /* 0x00000035272c7223 */ /* 0x080fe20000000024 */
[-C--:B------:R-:W-:Y:S01]  /*1ae0*/  FFMA R60, R43, R53.reuse, R60 ;  /* 0x000000352b3c7223 */ /* 0x080fe2000000003c */
[-C--:B------:R-:W-:Y:S01]  /*1af0*/  FFMA R48, R47, R53.reuse, R48 ;  /* 0x000000352f307223 */ /* 0x080fe20000000030 */
[----:B------:R-:W-:Y:S01]  /*1b00*/  FFMA R52, R51, R53, R14 ;  /* 0x0000003533347223 */ /* 0x000fe2000000000e */
[CC--:B------:R-:W-:Y:S01]  /*1b10*/  FFMA R31, R11.reuse, R54.reuse, R17 ;  /* 0x000000360b1f7223 */ /* 0x0c0fe20000000011 */
[-C--:B------:R-:W-:Y:S01]  /*1b20*/  FFMA R30, R11, R55.reuse, R10 ;  /* 0x000000370b1e7223 */ /* 0x080fe2000000000a */
        /* <DEDUP_REMOVED lines=12> */
[C---:B------:R-:W-:Y:S01]  /*1bf0*/  FFMA R53, R51.reuse, R54, R15 ;  /* 0x0000003633357223 */ /* 0x040fe2000000000f */
[----:B------:R-:W-:Y:S01]  /*1c00*/  FFMA R58, R51, R55, R58 ;  /* 0x00000037333a7223 */ /* 0x000fe2000000003a */
[----:B------:R-:W-:Y:S06]  /*1c10*/  @P0 BRA `(.L_x_21) ;  /* 0xfffffff400b00947 */ /* 0x000fec000383ffff */
[----:B------:R-:W0:Y:S08]  /*1c20*/  LDC R0, c[0x0][0x39c] ;  /* 0x0000e700ff007b82 */ /* 0x000e300000000800 */
[----:B------:R-:W-:Y:S01]  /*1c30*/  BAR.SYNC.DEFER_BLOCKING 0x0 ;  /* 0x0000000000007b1d */ /* 0x000fe20000010000 */
[----:B------:R-:W-:-:S05]  /*1c40*/  IADD3 R78, P0, PT, R78, 0x100, RZ ;  /* 0x000001004e4e7810 */ /* 0x000fca0007f1e0ff */
[----:B------:R-:W-:Y:S01]  /*1c50*/  IMAD.X R79, RZ, RZ, R79, P0 ;  /* 0x000000ffff4f7224 */ /* 0x000fe200000e064f */
[----:B0-----:R-:W-:-:S05]  /*1c60*/  SHF.L.U32 R9, R0, 0x6, RZ ;  /* 0x0000000600097819 */ /* 0x001fca00000006ff */
[----:B------:R-:W-:Y:S01]  /*1c70*/  IMAD.WIDE R80, R9, 0x4, R80 ;  /* 0x0000000409507825 */ /* 0x000fe200078e0250 */
[----:B------:R-:W-:Y:S06]  /*1c80*/  BRA.U !UP0, `(.L_x_22) ;  /* 0xffffffe908307547 */ /* 0x000fec000b83ffff */
.L_x_8:
[----:B------:R-:W0:Y:S01]  /*1c90*/  S2R R2, SR_TID.X ;  /* 0x0000000000027919 */ /* 0x000e220000002100 */
[----:B------:R-:W1:Y:S01]  /*1ca0*/  LDCU UR5, c[0x0][0x398] ;  /* 0x00007300ff0577ac */ /* 0x000e620008000800 */
[----:B------:R-:W2:Y:S01]  /*1cb0*/  LDC.64 R6, c[0x0][0x390] ;  /* 0x0000e400ff067b82 */ /* 0x000ea20000000a00 */
[----:B------:R-:W3:Y:S01]  /*1cc0*/  LDCU.64 UR6, c[0x0][0x390] ;  /* 0x00007200ff0677ac */ /* 0x000ee20008000a00 */
[C---:B0-----:R-:W-:Y:S02]  /*1cd0*/  SHF.L.U32 R8, R2.reuse, 0x2, RZ ;  /* 0x0000000202087819 */ /* 0x041fe400000006ff */
[----:B------:R-:W-:Y:S02]  /*1ce0*/  LOP3.LUT R11, R2, 0x20, RZ, 0xc0, !PT ;  /* 0x00000020020b7812 */ /* 0x000fe400078ec0ff */
[----:B------:R-:W-:-:S04]  /*1cf0*/  LOP3.LUT R8, R8, 0x1c, RZ, 0xc0, !PT ;  /* 0x0000001c08087812 */ /* 0x000fc800078ec0ff */
[----:B------:R-:W-:Y:S01]  /*1d00*/  IADD3 R11, PT, PT, R5, R8, R11 ;  /* 0x00000008050b7210 */ /* 0x000fe20007ffe00b */
[----:B------:R-:W-:-:S03]  /*1d10*/  IMAD.IADD R5, R4, 0x1, R3 ;  /* 0x0000000104057824 */ /* 0x000fc600078e0203 */
[----:B------:R-:W-:Y:S01]  /*1d20*/  IADD3 R9, PT, PT, R11, 0x1, RZ ;  /* 0x000000010b097810 */ /* 0x000fe20007ffe0ff */
[----:B------:R-:W-:Y:S01]  /*1d30*/  VIADD R8, R5, 0x1 ;  /* 0x0000000105087836 */ /* 0x000fe20000000000 */
[CC--:B------:R-:W-:Y:S02]  /*1d40*/  ISETP.GE.AND P2, PT, R11.reuse, R0.reuse, PT ;  /* 0x000000000b00720c */ /* 0x0c0fe40003f46270 */
[----:B------:R-:W-:Y:S02]  /*1d50*/  IADD3 R3, PT, PT, R11, 0x2, RZ ;  /* 0x000000020b037810 */ /* 0x000fe40007ffe0ff */
[-C--:B------:R-:W-:Y:S01]  /*1d60*/  ISETP.GE.AND P3, PT, R9, R0.reuse, PT ;  /* 0x000000000900720c */ /* 0x080fe20003f66270 */
[CC--:B------:R-:W-:Y:S01]  /*1d70*/  IMAD R9, R5.reuse, R0.reuse, R11 ;  /* 0x0000000005097224 */ /* 0x0c0fe200078e020b */
[----:B-1----:R-:W-:Y:S02]  /*1d80*/  ISETP.GE.OR P4, PT, R5, UR5, P2 ;  /* 0x0000000505007c0c */ /* 0x002fe40009786670 */
[----:B------:R-:W-:Y:S01]  /*1d90*/  ISETP.GE.AND P0, PT, R3, R0, PT ;  /* 0x000000000300720c */ /* 0x000fe20003f06270 */
[----:B--2---:R-:W-:Y:S01]  /*1da0*/  IMAD.WIDE R6, R9, 0x4, R6 ;  /* 0x0000000409067825 */ /* 0x004fe200078e0206 */
[----:B------:R-:W-:-:S02]  /*1db0*/  ISETP.GE.OR P5, PT, R5, UR5, P3 ;  /* 0x0000000505007c0c */ /* 0x000fc40009fa6670 */
[----:B------:R-:W-:Y:S02]  /*1dc0*/  ISETP.GE.OR P6, PT, R5, UR5, P0 ;  /* 0x0000000505007c0c */ /* 0x000fe400087c6670 */
[----:B------:R-:W-:Y:S02]  /*1dd0*/  IADD3 R11, PT, PT, R11, 0x3, RZ ;  /* 0x000000030b0b7810 */ /* 0x000fe40007ffe0ff */
[----:B------:R-:W-:Y:S02]  /*1de0*/  IADD3 R10, PT, PT, R5, 0x2, RZ ;  /* 0x00000002050a7810 */ /* 0x000fe40007ffe0ff */
[-C--:B------:R-:W-:Y:S01]  /*1df0*/  ISETP.GE.AND P1, PT, R11, R0.reuse, PT ;  /* 0x000000000b00720c */ /* 0x080fe20003f26270 */
[----:B------:R-:W-:Y:S01]  /*1e00*/  @!P4 STG.E desc[UR8][R6.64], R29 ;  /* 0x0000001d0600c986 */ /* 0x000fe2000c101908 */
[----:B------:R-:W-:Y:S02]  /*1e10*/  SHF.R.S32.HI R11, RZ, 0x1f, R9 ;  /* 0x0000001fff0b7819 */ /* 0x000fe40000011409 */
[----:B------:R-:W-:Y:S01]  /*1e20*/  ISETP.GE.OR P4, PT, R5, UR5, P1 ;  /* 0x0000000505007c0c */ /* 0x000fe20008f86670 */
[----:B------:R-:W-:Y:S01]  /*1e30*/  @!P5 STG.E desc[UR8][R6.64+0x4], R28 ;  /* 0x0000041c0600d986 */ /* 0x000fe2000c101908 */
[----:B------:R-:W-:-:S03]  /*1e40*/  IADD3 R3, P5, PT, R9, R0, RZ ;  /* 0x0000000009037210 */ /* 0x000fc60007fbe0ff */
[----:B------:R-:W-:Y:S01]  /*1e50*/  @!P6 STG.E desc[UR8][R6.64+0x8], R31 ;  /* 0x0000081f0600e986 */ /* 0x000fe2000c101908 */
[----:B------:R-:W-:Y:S02]  /*1e60*/  ISETP.GE.OR P6, PT, R8, UR5, P2 ;  /* 0x0000000508007c0c */ /* 0x000fe400097c6670 */
[----:B------:R-:W-:Y:S02]  /*1e70*/  LEA.HI.X.SX32 R4, R0, R11, 0x1, P5 ;  /* 0x0000000b00047211 */ /* 0x000fe400028f0eff */
[----:B---3--:R-:W-:-:S03]  /*1e80*/  LEA R2, P5, R3, UR6, 0x2 ;  /* 0x0000000603027c11 */ /* 0x008fc6000f8a10ff */
[----:B------:R0:W-:Y:S01]  /*1e90*/  @!P4 STG.E desc[UR8][R6.64+0xc], R30 ;  /* 0x00000c1e0600c986 */ /* 0x0001e2000c101908 */
[----:B------:R-:W-:Y:S02]  /*1ea0*/  LEA.HI.X R3, R3, UR7, R4, 0x2, P5 ;  /* 0x0000000703037c11 */ /* 0x000fe4000a8f1404 */
[C---:B------:R-:W-:Y:S02]  /*1eb0*/  ISETP.GE.OR P5, PT, R8.reuse, UR5, P3 ;  /* 0x0000000508007c0c */ /* 0x040fe40009fa6670 */
[C---:B------:R-:W-:Y:S01]  /*1ec0*/  ISETP.GE.OR P4, PT, R8.reuse, UR5, P0 ;  /* 0x0000000508007c0c */ /* 0x040fe20008786670 */
[----:B------:R-:W-:Y:S01]  /*1ed0*/  @!P6 STG.E desc[UR8][R2.64], R37 ;  /* 0x000000250200e986 */ /* 0x000fe2000c101908 */
[----:B------:R-:W-:Y:S02]  /*1ee0*/  ISETP.GE.OR P6, PT, R8, UR5, P1 ;  /* 0x0000000508007c0c */ /* 0x000fe40008fc6670 */
[----:B------:R-:W-:-:S07]  /*1ef0*/  SHF.L.U32 R4, R0, 0x1, RZ ;  /* 0x0000000100047819 */ /* 0x000fce00000006ff */
[----:B------:R-:W-:Y:S01]  /*1f00*/  @!P5 STG.E desc[UR8][R2.64+0x4], R68 ;  /* 0x000004440200d986 */ /* 0x000fe2000c101908 */
[----:B------:R-:W-:-:S03]  /*1f10*/  IADD3 R8, P5, PT, R9, R4, RZ ;  /* 0x0000000409087210 */ /* 0x000fc60007fbe0ff */
[----:B------:R-:W-:Y:S01]  /*1f20*/  @!P4 STG.E desc[UR8][R2.64+0x8], R67 ;  /* 0x000008430200c986 */ /* 0x000fe2000c101908 */
[----:B------:R-:W-:Y:S02]  /*1f30*/  ISETP.GE.OR P4, PT, R10, UR5, P2 ;  /* 0x000000050a007c0c */ /* 0x000fe40009786670 */
[----:B0-----:R-:W-:Y:S01]  /*1f40*/  LEA.HI.X.SX32 R7, R4, R11, 0x1, P5 ;  /* 0x0000000b04077211 */ /* 0x001fe200028f0eff */
[----:B------:R0:W-:Y:S01]  /*1f50*/  @!P6 STG.E desc[UR8][R2.64+0xc], R70 ;  /* 0x00000c460200e986 */ /* 0x0001e2000c101908 */
[----:B------:R-:W-:Y:S01]  /*1f60*/  LEA R6, P6, R8, UR6, 0x2 ;  /* 0x0000000608067c11 */ /* 0x000fe2000f8c10ff */
[----:B------:R-:W-:Y:S01]  /*1f70*/  IMAD R4, R0, 0x3, RZ ;  /* 0x0000000300047824 */ /* 0x000fe200078e02ff */
[----:B------:R-:W-:Y:S02]  /*1f80*/  ISETP.GE.OR P5, PT, R10, UR5, P3 ;  /* 0x000000050a007c0c */ /* 0x000fe40009fa6670 */
[----:B------:R-:W-:Y:S01]  /*1f90*/  LEA.HI.X R7, R8, UR7, R7, 0x2, P6 ;  /* 0x0000000708077c11 */ /* 0x000fe2000b0f1407 */
[----:B------:R-:W-:Y:S01]  /*1fa0*/  VIADD R8, R5, 0x3 ;  /* 0x0000000305087836 */ /* 0x000fe20000000000 */
[----:B------:R-:W-:-:S03]  /*1fb0*/  ISETP.GE.OR P6, PT, R10, UR5, P0 ;  /* 0x000000050a007c0c */ /* 0x000fc600087c6670 */
[----:B------:R-:W-:Y:S01]  /*1fc0*/  @!P4 STG.E desc[UR8][R6.64], R71 ;  /* 0x000000470600c986 */ /* 0x000fe2000c101908 */
[----:B------:R-:W-:Y:S02]  /*1fd0*/  ISETP.GE.OR P4, PT, R10, UR5, P1 ;  /* 0x000000050a007c0c */ /* 0x000fe40008f86670 */
[----:B------:R-:W-:-:S03]  /*1fe0*/  IADD3 R10, PT, PT, R5, 0x10, RZ ;  /* 0x00000010050a7810 */ /* 0x000fc60007ffe0ff */
[----:B------:R-:W-:Y:S01]  /*1ff0*/  @!P5 STG.E desc[UR8][R6.64+0x4], R64 ;  /* 0x000004400600d986 */ /* 0x000fe2000c101908 */
[----:B0-----:R-:W-:-:S03]  /*2000*/  IADD3 R3, P5, PT, R9, R4, RZ ;  /* 0x0000000409037210 */ /* 0x001fc60007fbe0ff */
[----:B------:R-:W-:Y:S01]  /*2010*/  @!P6 STG.E desc[UR8][R6.64+0x8], R69 ;  /* 0x000008450600e986 */ /* 0x000fe2000c101908 */
[----:B------:R-:W-:Y:S02]  /*2020*/  ISETP.GE.OR P6, PT, R8, UR5, P2 ;  /* 0x0000000508007c0c */ /* 0x000fe400097c6670 */
[----:B------:R-:W-:Y:S01]  /*2030*/  LEA.HI.X.SX32 R4, R4, R11, 0x1, P5 ;  /* 0x0000000b04047211 */ /* 0x000fe200028f0eff */
[----:B------:R0:W-:Y:S01]  /*2040*/  @!P4 STG.E desc[UR8][R6.64+0xc], R66 ;  /* 0x00000c420600c986 */ /* 0x0001e2000c101908 */
[C---:B------:R-:W-:Y:S02]  /*2050*/  LEA R2, P5, R3.reuse, UR6, 0x2 ;  /* 0x0000000603027c11 */ /* 0x040fe4000f8a10ff */
[C---:B------:R-:W-:Y:S02]  /*2060*/  ISETP.GE.OR P4, PT, R8.reuse, UR5, P3 ;  /* 0x0000000508007c0c */ /* 0x040fe40009f86670 */
[----:B------:R-:W-:Y:S02]  /*2070*/  LEA.HI.X R3, R3, UR7, R4, 0x2, P5 ;  /* 0x0000000703037c11 */ /* 0x000fe4000a8f1404 */
[----:B------:R-:W-:-:S02]  /*2080*/  ISETP.GE.OR P5, PT, R8, UR5, P0 ;  /* 0x0000000508007c0c */ /* 0x000fc400087a6670 */
[----:B------:R-:W-:Y:S01]  /*2090*/  SHF.L.U32 R4, R0, 0x4, RZ ;  /* 0x0000000400047819 */ /* 0x000fe200000006ff */
[----:B------:R-:W-:Y:S01]  /*20a0*/  @!P6 STG.E desc[UR8][R2.64], R45 ;  /* 0x0000002d0200e986 */ /* 0x000fe2000c101908 */
[----:B------:R-:W-:-:S05]  /*20b0*/  ISETP.GE.OR P6, PT, R8, UR5, P1 ;  /* 0x0000000508007c0c */ /* 0x000fca0008fc6670 */
[----:B------:R-:W-:Y:S01]  /*20c0*/  @!P4 STG.E desc[UR8][R2.64+0x4], R40 ;  /* 0x000004280200c986 */ /* 0x000fe2000c101908 */
[----:B------:R-:W-:-:S03]  /*20d0*/  IADD3 R8, P4, PT, R9, R4, RZ ;  /* 0x0000000409087210 */ /* 0x000fc60007f9e0ff */
[----:B------:R-:W-:Y:S01]  /*20e0*/  @!P5 STG.E desc[UR8][R2.64+0x8], R41 ;  /* 0x000008290200d986 */ /* 0x000fe2000c101908 */
[----:B0-----:R-:W-:Y:S01]  /*20f0*/  LEA.HI.X.SX32 R7, R4, R11, 0x1, P4 ;  /* 0x0000000b04077211 */ /* 0x001fe200020f0eff */
[----:B------:R-:W-:Y:S01]  /*2100*/  IMAD R4, R0, 0x11, RZ ;  /* 0x0000001100047824 */ /* 0x000fe200078e02ff */
[----:B------:R-:W-:Y:S01]  /*2110*/  LEA R6, P4, R8, UR6, 0x2 ;  /* 0x0000000608067c11 */ /* 0x000fe2000f8810ff */
[----:B------:R0:W-:Y:S01]  /*2120*/  @!P6 STG.E desc[UR8][R2.64+0xc], R42 ;  /* 0x00000c2a0200e986 */ /* 0x0001e2000c101908 */
[C---:B------:R-:W-:Y:S02]  /*2130*/  ISETP.GE.OR P5, PT, R10.reuse, UR5, P2 ;  /* 0x000000050a007c0c */ /* 0x040fe400097a6670 */
[----:B------:R-:W-:Y:S02]  /*2140*/  ISETP.GE.OR P6, PT, R10, UR5, P3 ;  /* 0x000000050a007c0c */ /* 0x000fe40009fc6670 */
[----:B------:R-:W-:Y:S01]  /*2150*/  LEA.HI.X R7, R8, UR7, R7, 0x2, P4 ;  /* 0x0000000708077c11 */ /* 0x000fe2000a0f1407 */
[----:B------:R-:W-:Y:S01]  /*2160*/  VIADD R8, R5, 0x11 ;  /* 0x0000001105087836 */ /* 0x000fe20000000000 */
[----:B------:R-:W-:-:S07]  /*2170*/  ISETP.GE.OR P4, PT, R10, UR5, P0 ;  /* 0x000000050a007c0c */ /* 0x000fce0008786670 */
[----:B------:R-:W-:Y:S01]  /*2180*/  @!P5 STG.E desc[UR8][R6.64], R73 ;  /* 0x000000490600d986 */ /* 0x000fe2000c101908 */
[----:B------:R-:W-:Y:S02]  /*2190*/  ISETP.GE.OR P5, PT, R10, UR5, P1 ;  /* 0x000000050a007c0c */ /* 0x000fe40008fa6670 */
[----:B------:R-:W-:Y:S01]  /*21a0*/  IADD3 R10, PT, PT, R5, 0x12, RZ ;  /* 0x00000012050a7810 */ /* 0x000fe20007ffe0ff */
[----:B------:R-:W-:Y:S01]  /*21b0*/  @!P6 STG.E desc[UR8][R6.64+0x4], R44 ;  /* 0x0000042c0600e986 */ /* 0x000fe2000c101908 */
[----:B0-----:R-:W-:Y:S02]  /*21c0*/  IADD3 R3, P6, PT, R9, R4, RZ ;  /* 0x0000000409037210 */ /* 0x001fe40007fde0ff */
[----:B------:R-:W-:Y:S01]  /*21d0*/  IADD3 R5, PT, PT, R5, 0x13, RZ ;  /* 0x0000001305057810 */ /* 0x000fe20007ffe0ff */
[----:B------:R-:W-:Y:S01]  /*21e0*/  @!P4 STG.E desc[UR8][R6.64+0x8], R75 ;  /* 0x0000084b0600c986 */ /* 0x000fe2000c101908 */
[----:B------:R-:W-:Y:S02]  /*21f0*/  ISETP.GE.OR P4, PT, R8, UR5, P2 ;  /* 0x0000000508007c0c */ /* 0x000fe40009786670 */
[----:B------:R-:W-:-:S02]  /*2200*/  LEA.HI.X.SX32 R4, R4, R11, 0x1, P6 ;  /* 0x0000000b04047211 */ /* 0x000fc400030f0eff */
[C---:B------:R-:W-:Y:S01]  /*2210*/  LEA R2, P6, R3.reuse, UR6, 0x2 ;  /* 0x0000000603027c11 */ /* 0x040fe2000f8c10ff */
[----:B------:R0:W-:Y:S01]  /*2220*/  @!P5 STG.E desc[UR8][R6.64+0xc], R46 ;  /* 0x00000c2e0600d986 */ /* 0x0001e2000c101908 */
[----:B------:R-:W-:Y:S02]  /*2230*/  ISETP.GE.OR P5, PT, R8, UR5, P3 ;  /* 0x0000000508007c0c */ /* 0x000fe40009fa6670 */
[----:B------:R-:W-:Y:S01]  /*2240*/  LEA.HI.X R3, R3, UR7, R4, 0x2, P6 ;  /* 0x0000000703037c11 */ /* 0x000fe2000b0f1404 */
[----:B------:R-:W-:Y:S01]  /*2250*/  IMAD R4, R0, 0x12, RZ ;  /* 0x0000001200047824 */ /* 0x000fe200078e02ff */
[----:B------:R-:W-:Y:S01]  /*2260*/  ISETP.GE.OR P6, PT, R8, UR5, P0 ;  /* 0x0000000508007c0c */ /* 0x000fe200087c6670 */
[----:B------:R-:W-:Y:S02]  /*2270*/  IMAD R0, R0, 0x13, RZ ;  /* 0x0000001300007824 */ /* 0x000fe400078e02ff */
[----:B------:R-:W-:Y:S01]  /*2280*/  @!P4 STG.E desc[UR8][R2.64], R49 ;  /* 0x000000310200c986 */ /* 0x000fe2000c101908 */
[----:B------:R-:W-:-:S05]  /*2290*/  ISETP.GE.OR P4, PT, R8, UR5, P1 ;  /* 0x0000000508007c0c */ /* 0x000fca0008f86670 */
[----:B------:R-:W-:Y:S01]  /*22a0*/  @!P5 STG.E desc[UR8][R2.64+0x4], R60 ;  /* 0x0000043c0200d986 */ /* 0x000fe2000c101908 */
[----:B------:R-:W-:Y:S02]  /*22b0*/  ISETP.GE.OR P5, PT, R10, UR5, P3 ;  /* 0x000000050a007c0c */ /* 0x000fe40009fa6670 */
[----:B------:R-:W-:Y:S01]  /*22c0*/  ISETP.GE.OR P3, PT, R5, UR5, P3 ;  /* 0x0000000505007c0c */ /* 0x000fe20009f66670 */
[----:B------:R-:W-:Y:S01]  /*22d0*/  @!P6 STG.E desc[UR8][R2.64+0x8], R63 ;  /* 0x0000083f0200e986 */ /* 0x000fe2000c101908 */
[----:B------:R-:W-:-:S03]  /*22e0*/  IADD3 R8, P6, PT, R9, R4, RZ ;  /* 0x0000000409087210 */ /* 0x000fc60007fde0ff */
[----:B------:R1:W-:Y:S01]  /*22f0*/  @!P4 STG.E desc[UR8][R2.64+0xc], R62 ;  /* 0x00000c3e0200c986 */ /* 0x0003e2000c101908 */
[----:B------:R-:W-:Y:S02]  /*2300*/  ISETP.GE.OR P4, PT, R10, UR5, P2 ;  /* 0x000000050a007c0c */ /* 0x000fe40009786670 */
[----:B0-----:R-:W-:Y:S02]  /*2310*/  LEA.HI.X.SX32 R7, R4, R11, 0x1, P6 ;  /* 0x0000000b04077211 */ /* 0x001fe400030f0eff */
[C---:B------:R-:W-:Y:S02]  /*2320*/  LEA R6, P6, R8.reuse, UR6, 0x2 ;  /* 0x0000000608067c11 */ /* 0x040fe4000f8c10ff */
[----:B------:R-:W-:Y:S02]  /*2330*/  ISETP.GE.OR P2, PT, R5, UR5, P2 ;  /* 0x0000000505007c0c */ /* 0x000fe40009746670 */
[----:B------:R-:W-:Y:S02]  /*2340*/  LEA.HI.X R7, R8, UR7, R7, 0x2, P6 ;  /* 0x0000000708077c11 */ /* 0x000fe4000b0f1407 */
[----:B------:R-:W-:-:S03]  /*2350*/  IADD3 R9, P6, PT, R9, R0, RZ ;  /* 0x0000000009097210 */ /* 0x000fc60007fde0ff */
[----:B------:R0:W-:Y:S01]  /*2360*/  @!P4 STG.E desc[UR8][R6.64], R61 ;  /* 0x0000003d0600c986 */ /* 0x0001e2000c101908 */
[C---:B------:R-:W-:Y:S02]  /*2370*/  ISETP.GE.OR P4, PT, R10.reuse, UR5, P0 ;  /* 0x000000050a007c0c */ /* 0x040fe40008786670 */
[C---:B------:R-:W-:Y:S01]  /*2380*/  ISETP.GE.OR P0, PT, R5.reuse, UR5, P0 ;  /* 0x0000000505007c0c */ /* 0x040fe20008706670 */
[----:B------:R0:W-:Y:S01]  /*2390*/  @!P5 STG.E desc[UR8][R6.64+0x4], R48 ;  /* 0x000004300600d986 */ /* 0x0001e2000c101908 */
[----:B------:R-:W-:Y:S02]  /*23a0*/  ISETP.GE.OR P5, PT, R10, UR5, P1 ;  /* 0x000000050a007c0c */ /* 0x000fe40008fa6670 */
[----:B------:R-:W-:Y:S02]  /*23b0*/  ISETP.GE.OR P1, PT, R5, UR5, P1 ;  /* 0x0000000505007c0c */ /* 0x000fe40008f26670 */
[----:B------:R-:W-:Y:S02]  /*23c0*/  LEA.HI.X.SX32 R0, R0, R11, 0x1, P6 ;  /* 0x0000000b00007211 */ /* 0x000fe400030f0eff */
[----:B-1----:R-:W-:-:S03]  /*23d0*/  LEA R2, P6, R9, UR6, 0x2 ;  /* 0x0000000609027c11 */ /* 0x002fc6000f8c10ff */
[----:B------:R0:W-:Y:S01]  /*23e0*/  @!P4 STG.E desc[UR8][R6.64+0x8], R65 ;  /* 0x000008410600c986 */ /* 0x0001e2000c101908 */
[----:B------:R-:W-:-:S03]  /*23f0*/  LEA.HI.X R3, R9, UR7, R0, 0x2, P6 ;  /* 0x0000000709037c11 */ /* 0x000fc6000b0f1400 */
[----:B------:R0:W-:Y:S04]  /*2400*/  @!P5 STG.E desc[UR8][R6.64+0xc], R50 ;  /* 0x00000c320600d986 */ /* 0x0001e8000c101908 */
[----:B------:R0:W-:Y:S04]  /*2410*/  @!P2 STG.E desc[UR8][R2.64], R59 ;  /* 0x0000003b0200a986 */ /* 0x0001e8000c101908 */
[----:B------:R0:W-:Y:S04]  /*2420*/  @!P3 STG.E desc[UR8][R2.64+0x4], R52 ;  /* 0x000004340200b986 */ /* 0x0001e8000c101908 */
[----:B------:R0:W-:Y:S01]  /*2430*/  @!P0 STG.E desc[UR8][R2.64+0x8], R53 ;  /* 0x0000083502008986 */ /* 0x0001e2000c101908 */
[----:B------:R-:W-:Y:S05]  /*2440*/  @P1 EXIT ;  /* 0x000000000000194d */ /* 0x000fea0003800000 */
[----:B------:R-:W-:Y:S01]  /*2450*/  STG.E desc[UR8][R2.64+0xc], R58 ;  /* 0x00000c3a02007986 */ /* 0x000fe2000c101908 */
[----:B------:R-:W-:Y:S05]  /*2460*/  EXIT ;  /* 0x000000000000794d */ /* 0x000fea0003800000 */
.L_x_23:
        /* <DEDUP_REMOVED lines=9> */
.L_x_69:


//--------------------- .text._Z16matmul_v4_kernelILi128ELi128ELi32ELi8ELi8EEvPKfS1_Pfiii --------------------------
	.section	.text._Z16matmul_v4_kernelILi128ELi128ELi32ELi8ELi8EEvPKfS1_Pfiii,"ax",@progbits
	.align	128
        .global         _Z16matmul_v4_kernelILi128ELi128ELi32ELi8ELi8EEvPKfS1_Pfiii
        .type           _Z16matmul_v4_kernelILi128ELi128ELi32ELi8ELi8EEvPKfS1_Pfiii,@function
        .size           _Z16matmul_v4_kernelILi128ELi128ELi32ELi8ELi8EEvPKfS1_Pfiii,(.L_x_70 - _Z16matmul_v4_kernelILi128ELi128ELi32ELi8ELi8EEvPKfS1_Pfiii)
        .other          _Z16matmul_v4_kernelILi128ELi128ELi32ELi8ELi8EEvPKfS1_Pfiii,@"STO_CUDA_ENTRY STV_DEFAULT"
_Z16matmul_v4_kernelILi128ELi128ELi32ELi8ELi8EEvPKfS1_Pfiii:
.text._Z16matmul_v4_kernelILi128ELi128ELi32ELi8ELi8EEvPKfS1_Pfiii:
[----:B------:R-:W-:Y:S01]  /*0000*/  LDC R1, c[0x0][0x37c] ;  /* 0x0000df00ff017b82 */ /* 0x000fe20000000800 */
[----:B------:R-:W0:Y:S01]  /*0010*/  LDCU UR4, c[0x0][0x39c] ;  /* 0x00007380ff0477ac */ /* 0x000e220008000800 */
[----:B------:R-:W1:Y:S06]  /*0020*/  S2R R6, SR_CTAID.X ;  /* 0x0000000000067919 */ /* 0x000e6c0000002500 */
[----:B------:R-:W2:Y:S01]  /*0030*/  S2UR UR6, SR_CTAID.X ;  /* 0x00000000000679c3 */ /* 0x000ea20000002500 */
[----:B------:R-:W-:Y:S01]  /*0040*/  CS2R R10, SRZ ;  /* 0x00000000000a7805 */ /* 0x000fe2000001ff00 */
[----:B------:R-:W3:Y:S01]  /*0050*/  LDCU UR8, c[0x0][0x3a0] ;  /* 0x00007400ff0877ac */ /* 0x000ee20008000800 */
        /* <DEDUP_REMOVED lines=12> */
[----:B------:R-:W-:Y:S01]  /*0120*/  CS2R R44, SRZ ;  /* 0x00000000002c7805 */ /* 0x000fe2000001ff00 */
[----:B0-----:R-:W-:Y:S01]  /*0130*/  IMAD.U32 R77, RZ, RZ, UR4 ;  /* 0x00000004ff4d7e24 */ /* 0x001fe2000f8e00ff */
[----:B------:R-:W-:-:S02]  /*0140*/  CS2R R46, SRZ ;  /* 0x00000000002e7805 */ /* 0x000fc4000001ff00 */
[----:B------:R-:W-:Y:S02]  /*0150*/  CS2R R48, SRZ ;  /* 0x0000000000307805 */ /* 0x000fe4000001ff00 */
[----:B------:R-:W-:Y:S01]  /*0160*/  CS2R R52, SRZ ;  /* 0x0000000000347805 */ /* 0x000fe2000001ff00 */
[----:B------:R-:W-:Y:S01]  /*0170*/  VIADD R0, R77, 0x7f ;  /* 0x0000007f4d007836 */ /* 0x000fe20000000000 */
[----:B---3--:R-:W-:Y:S01]  /*0180*/  UISETP.GE.AND UP0, UPT, UR8, 0x1, UPT ;  /* 0x000000010800788c */ /* 0x008fe2000bf06270 */
[----:B------:R-:W-:Y:S02]  /*0190*/  CS2R R54, SRZ ;  /* 0x0000000000367805 */ /* 0x000fe4000001ff00 */
[----:B------:R-:W-:Y:S02]  /*01a0*/  CS2R R56, SRZ ;  /* 0x0000000000387805 */ /* 0x000fe4000001ff00 */
[----:B------:R-:W-:Y:S02]  /*01b0*/  CS2R R58, SRZ ;  /* 0x00000000003a7805 */ /* 0x000fe4000001ff00 */
[----:B------:R-:W-:-:S02]  /*01c0*/  SHF.R.S32.HI R3, RZ, 0x1f, R0 ;  /* 0x0000001fff037819 */ /* 0x000fc40000011400 */
[----:B------:R-:W-:Y:S02]  /*01d0*/  CS2R R60, SRZ ;  /* 0x00000000003c7805 */ /* 0x000fe4000001ff00 */
[----:B------:R-:W-:Y:S02]  /*01e0*/  CS2R R62, SRZ ;  /* 0x00000000003e7805 */ /* 0x000fe4000001ff00 */
[----:B------:R-:W-:Y:S02]  /*01f0*/  CS2R R64, SRZ ;  /* 0x0000000000407805 */ /* 0x000fe4000001ff00 */
[----:B------:R-:W-:Y:S02]  /*0200*/  LEA.HI R3, R3, R0, RZ, 0x7 ;  /* 0x0000000003037211 */ /* 0x000fe400078f38ff */
[----:B------:R-:W-:Y:S02]  /*0210*/  CS2R R66, SRZ ;  /* 0x0000000000427805 */ /* 0x000fe4000001ff00 */
[----:B-1----:R-:W-:-:S02]  /*0220*/  IABS R6, R6 ;  /* 0x0000000600067213 */ /* 0x002fc40000000000 */
[----:B------:R-:W-:Y:S02]  /*0230*/  CS2R R68, SRZ ;  /* 0x0000000000447805 */ /* 0x000fe4000001ff00 */
[----:B------:R-:W-:Y:S02]  /*0240*/  R2UR UR4, R3 ;  /* 0x00000000030472ca */ /* 0x000fe400000e0000 */
[----:B------:R-:W-:Y:S02]  /*0250*/  CS2R R70, SRZ ;  /* 0x0000000000467805 */ /* 0x000fe4000001ff00 */
[----:B------:R-:W-:Y:S01]  /*0260*/  CS2R R72, SRZ ;  /* 0x0000000000487805 */ /* 0x000fe2000001ff00 */
[----:B------:R-:W-:Y:S01]  /*0270*/  IMAD.MOV.U32 R75, RZ, RZ, RZ ;  /* 0x000000ffff4b7224 */ /* 0x000fe200078e00ff */
[----:B------:R-:W0:Y:S07]  /*0280*/  LDCU.64 UR12, c[0x0][0x358] ;  /* 0x00006b00ff0c77ac */ /* 0x000e2e0008000a00 */
[----:B------:R-:W-:-:S04]  /*0290*/  USHF.R.S32.HI UR4, URZ, 0x7, UR4 ;  /* 0x00000007ff047899 */ /* 0x000fc80008011404 */
[----:B--2---:R-:W-:Y:S02]  /*02a0*/  ULOP3.LUT UR5, UR6, UR4, URZ, 0x3c, !UPT ;  /* 0x0000000406057292 */ /* 0x004fe4000f8e3cff */
[----:B------:R-:W-:-:S04]  /*02b0*/  IMAD.U32 R4, RZ, RZ, UR4 ;  /* 0x00000004ff047e24 */ /* 0x000fc8000f8e00ff */
[----:B------:R-:W-:Y:S02]  /*02c0*/  ISETP.LE.AND P2, PT, RZ, UR5, PT ;  /* 0x00000005ff007c0c */ /* 0x000fe4000bf43270 */
[----:B------:R-:W-:-:S04]  /*02d0*/  IABS R5, R4 ;  /* 0x0000000400057213 */ /* 0x000fc80000000000 */
[----:B------:R-:W1:Y:S08]  /*02e0*/  I2F.RP R0, R5 ;  /* 0x0000000500007306 */ /* 0x000e700000209400 */
[----:B-1----:R-:W1:Y:S02]  /*02f0*/  MUFU.RCP R0, R0 ;  /* 0x0000000000007308 */ /* 0x002e640000001000 */
[----:B-1----:R-:W-:-:S06]  /*0300*/  VIADD R2, R0, 0xffffffe ;  /* 0x0ffffffe00027836 */ /* 0x002fcc0000000000 */
[----:B------:R1:W2:Y:S02]  /*0310*/  F2I.FTZ.U32.TRUNC.NTZ R3, R2 ;  /* 0x0000000200037305 */ /* 0x0002a4000021f000 */
[----:B-1----:R-:W-:Y:S02]  /*0320*/  IMAD.MOV.U32 R2, RZ, RZ, RZ ;  /* 0x000000ffff027224 */ /* 0x002fe400078e00ff */
[----:B--2---:R-:W-:-:S04]  /*0330*/  IMAD.MOV R8, RZ, RZ, -R3 ;  /* 0x000000ffff087224 */ /* 0x004fc800078e0a03 */
[----:B------:R-:W-:Y:S01]  /*0340*/  IMAD R7, R8, R5, RZ ;  /* 0x0000000508077224 */ /* 0x000fe200078e02ff */
[----:B------:R-:W-:Y:S01]  /*0350*/  IABS R8, R4 ;  /* 0x0000000400087213 */ /* 0x000fe20000000000 */
[----:B------:R-:W-:Y:S02]  /*0360*/  IMAD.MOV.U32 R4, RZ, RZ, R6 ;  /* 0x000000ffff047224 */ /* 0x000fe400078e0006 */
[----:B------:R-:W-:Y:S01]  /*0370*/  IMAD.HI.U32 R3, R3, R7, R2 ;  /* 0x0000000703037227 */ /* 0x000fe200078e0002 */
[----:B------:R-:W-:-:S03]  /*0380*/  CS2R R6, SRZ ;  /* 0x0000000000067805 */ /* 0x000fc6000001ff00 */
[----:B------:R-:W-:Y:S01]  /*0390*/  IMAD.MOV R0, RZ, RZ, -R8 ;  /* 0x000000ffff007224 */ /* 0x000fe200078e0a08 */
[----:B------:R-:W-:Y:S01]  /*03a0*/  CS2R R8, SRZ ;  /* 0x0000000000087805 */ /* 0x000fe2000001ff00 */
[----:B------:R-:W-:-:S04]  /*03b0*/  IMAD.HI.U32 R3, R3, R4, RZ ;  /* 0x0000000403037227 */ /* 0x000fc800078e00ff */
[----:B------:R-:W-:Y:S02]  /*03c0*/  IMAD R0, R3, R0, R4 ;  /* 0x0000000003007224 */ /* 0x000fe400078e0204 */
[----:B------:R-:W-:-:S03]  /*03d0*/  IMAD.MOV.U32 R2, RZ, RZ, RZ ;  /* 0x000000ffff027224 */ /* 0x000fc600078e00ff */
[----:B------:R-:W-:-:S13]  /*03e0*/  ISETP.GT.U32.AND P1, PT, R5, R0, PT ;  /* 0x000000000500720c */ /* 0x000fda0003f24070 */
[----:B------:R-:W-:Y:S02]  /*03f0*/  @!P1 IMAD.IADD R0, R0, 0x1, -R5 ;  /* 0x0000000100009824 */ /* 0x000fe400078e0a05 */
[----:B------:R-:W-:Y:S01]  /*0400*/  @!P1 VIADD R3, R3, 0x1 ;  /* 0x0000000103039836 */ /* 0x000fe20000000000 */
[----:B------:R-:W-:Y:S02]  /*0410*/  ISETP.NE.AND P1, PT, RZ, UR4, PT ;  /* 0x00000004ff007c0c */ /* 0x000fe4000bf25270 */
[----:B------:R-:W-:Y:S02]  /*0420*/  ISETP.GE.U32.AND P0, PT, R0, R5, PT ;  /* 0x000000050000720c */ /* 0x000fe40003f06070 */
[----:B------:R-:W-:-:S09]  /*0430*/  CS2R R4, SRZ ;  /* 0x0000000000047805 */ /* 0x000fd2000001ff00 */
[----:B------:R-:W-:Y:S02]  /*0440*/  @!P1 LOP3.LUT R0, RZ, UR4, RZ, 0x33, !PT ;  /* 0x00000004ff009c12 */ /* 0x000fe4000f8e33ff */
[----:B------:R-:W-:-:S04]  /*0450*/  @P0 VIADD R3, R3, 0x1 ;  /* 0x0000000103030836 */ /* 0x000fc80000000000 */
[----:B------:R-:W-:-:S05]  /*0460*/  @!P2 IMAD.MOV R3, RZ, RZ, -R3 ;  /* 0x000000ffff03a224 */ /* 0x000fca00078e0a03 */
[----:B------:R-:W-:Y:S01]  /*0470*/  R2UR UR5, R3 ;  /* 0x00000000030572ca */ /* 0x000fe200000e0000 */
[----:B------:R-:W-:Y:S01]  /*0480*/  IMAD.MOV.U32 R3, RZ, RZ, RZ ;  /* 0x000000ffff037224 */ /* 0x000fe200078e00ff */
[----:B------:R-:W-:Y:S01]  /*0490*/  @!P1 R2UR UR5, R0 ;  /* 0x00000000000592ca */ /* 0x000fe200000e0000 */
[----:B------:R-:W-:-:S12]  /*04a0*/  IMAD.MOV.U32 R0, RZ, RZ, RZ ;  /* 0x000000ffff007224 */ /* 0x000fd800078e00ff */
[----:B------:R-:W-:Y:S02]  /*04b0*/  UIADD3 UR7, UPT, UPT, -UR5, URZ, URZ ;  /* 0x000000ff05077290 */ /* 0x000fe4000fffe1ff */
[----:B------:R-:W-:Y:S02]  /*04c0*/  USHF.L.U32 UR10, UR5, 0x7, URZ ;  /* 0x00000007050a7899 */ /* 0x000fe400080006ff */
[----:B------:R-:W-:-:S04]  /*04d0*/  UIMAD UR4, UR4, UR7, UR6 ;  /* 0x00000007040472a4 */ /* 0x000fc8000f8e0206 */
[----:B------:R-:W-:Y:S01]  /*04e0*/  USHF.L.U32 UR11, UR4, 0x7, URZ ;  /* 0x00000007040b7899 */ /* 0x000fe200080006ff */
[----:B0-----:R-:W-:Y:S11]  /*04f0*/  BRA.U !UP0, `(.L_x_24) ;  /* 0x0000001508b47547 */ /* 0x001ff6000b800000 */
[----:B------:R-:W0:Y:S01]  /*0500*/  LDCU.128 UR4, c[0x0][0x380] ;  /* 0x00007000ff0477ac */ /* 0x000e220008000c00 */
[----:B------:R-:W-:Y:S01]  /*0510*/  IMAD.MOV.U32 R0, RZ, RZ, RZ ;  /* 0x000000ffff007224 */ /* 0x000fe200078e00ff */
[----:B------:R-:W-:Y:S02]  /*0520*/  UIMAD UR8, UR10, UR8, URZ ;  /* 0x000000080a0872a4 */ /* 0x000fe4000f8e02ff */
[----:B0-----:R-:W-:Y:S02]  /*0530*/  UIMAD.WIDE.U32 UR6, UR11, 0x4, UR6 ;  /* 0x000000040b0678a5 */ /* 0x001fe4000f8e0006 */
[----:B------:R-:W-:-:S03]  /*0540*/  UIMAD.WIDE UR8, UR8, 0x4, UR4 ;  /* 0x00000004080878a5 */ /* 0x000fc6000f8e0204 */
[----:B------:R-:W-:Y:S01]  /*0550*/  UMOV UR4, URZ ;  /* 0x000000ff00047c82 */ /* 0x000fe20008000000 */
[----:B------:R-:W-:Y:S02]  /*0560*/  IMAD.U32 R50, RZ, RZ, UR6 ;  /* 0x00000006ff327e24 */ /* 0x000fe4000f8e00ff */
[----:B------:R-:W-:Y:S01]  /*0570*/  IMAD.U32 R51, RZ, RZ, UR7 ;  /* 0x00000007ff337e24 */ /* 0x000fe2000f8e00ff */
[----:B------:R-:W-:Y:S01]  /*0580*/  UMOV UR6, UR8 ;  /* 0x0000000800067c82 */ /* 0x000fe20008000000 */
[----:B------:R-:W-:-:S05]  /*0590*/  UMOV UR7, UR9 ;  /* 0x0000000900077c82 */ /* 0x000fca0008000000 */
.L_x_34:
[----:B------:R-:W0:Y:S01]  /*05a0*/  S2R R26, SR_TID.X ;  /* 0x00000000001a7919 */ /* 0x000e220000002100 */
[----:B------:R-:W-:Y:S01]  /*05b0*/  BSSY.RECONVERGENT B0, `(.L_x_25) ;  /* 0x000003a000007945 */ /* 0x000fe20003800200 */
[--C-:B0-----:R-:W-:Y:S01]  /*05c0*/  SHF.R.U32.HI R24, RZ, 0x8, R26.reuse ;  /* 0x00000008ff187819 */ /* 0x101fe2000001161a */
[----:B------:R-:W-:-:S04]  /*05d0*/  IMAD.MOV.U32 R30, RZ, RZ, R26 ;  /* 0x000000ffff1e7224 */ /* 0x000fc800078e001a */
[----:B------:R-:W-:-:S05]  /*05e0*/  IMAD.MOV R78, RZ, RZ, -R24 ;  /* 0x000000ffff4e7224 */ /* 0x000fca00078e0a18 */
[----:B------:R-:W-:-:S13]  /*05f0*/  LOP3.LUT P0, RZ, R78, 0x3, RZ, 0xc0, !PT ;  /* 0x000000034eff7812 */ /* 0x000fda000780c0ff */
[----:B------:R-:W-:Y:S05]  /*0600*/  @!P0 BRA `(.L_x_26) ;  /* 0x0000000000d08947 */ /* 0x000fea0003800000 */
[----:B------:R-:W0:Y:S01]  /*0610*/  LDC R27, c[0x0][0x3a0] ;  /* 0x0000e800ff1b7b82 */ /* 0x000e220000000800 */
[----:B------:R-:W1:Y:S01]  /*0620*/  LDCU UR5, c[0x0][0x398] ;  /* 0x00007300ff0577ac */ /* 0x000e620008000800 */
[----:B------:R-:W-:Y:S01]  /*0630*/  LOP3.LUT R28, R26, 0x1f, RZ, 0xc0, !PT ;  /* 0x0000001f1a1c7812 */ /* 0x000fe200078ec0ff */
[----:B------:R-:W-:Y:S01]  /*0640*/  IMAD.MOV.U32 R76, RZ, RZ, RZ ;  /* 0x000000ffff4c7224 */ /* 0x000fe200078e00ff */
[----:B------:R-:W-:Y:S01]  /*0650*/  SHF.R.U32.HI R24, RZ, 0x5, R26 ;  /* 0x00000005ff187819 */ /* 0x000fe2000001161a */
[----:B-1----:R-:W-:-:S04]  /*0660*/  IMAD.U32 R29, RZ, RZ, UR5 ;  /* 0x00000005ff1d7e24 */ /* 0x002fc8000f8e00ff */
[----:B------:R-:W-:Y:S02]  /*0670*/  VIADD R29, R29, -UR10 ;  /* 0x8000000a1d1d7c36 */ /* 0x000fe40008000000 */
[----:B0-----:R-:W-:-:S05]  /*0680*/  VIADD R25, R27, -UR4 ;  /* 0x800000041b197c36 */ /* 0x001fca0008000000 */
[----:B------:R-:W-:Y:S01]  /*0690*/  ISETP.GE.AND P0, PT, R28, R25, PT ;  /* 0x000000191c00720c */ /* 0x000fe20003f06270 */
[----:B------:R-:W-:-:S03]  /*06a0*/  IMAD.MOV.U32 R25, RZ, RZ, 0x4 ;  /* 0x00000004ff197424 */ /* 0x000fc600078e00ff */
[----:B------:R-:W-:-:S13]  /*06b0*/  ISETP.GE.OR P1, PT, R24, R29, P0 ;  /* 0x0000001d1800720c */ /* 0x000fda0000726670 */
[----:B------:R-:W-:-:S04]  /*06c0*/  @!P1 IMAD R24, R24, R27, R28 ;  /* 0x0000001b18189224 */ /* 0x000fc800078e021c */
[----:B------:R-:W-:-:S05]  /*06d0*/  @!P1 IMAD.WIDE.U32 R24, R24, R25, UR6 ;  /* 0x0000000618189e25 */ /* 0x000fca000f8e0019 */
[----:B------:R-:W2:Y:S01]  /*06e0*/  @!P1 LDG.E R76, desc[UR12][R24.64] ;  /* 0x0000000c184c9981 */ /* 0x000ea2000c1e1900 */
[----:B------:R-:W-:Y:S01]  /*06f0*/  MOV R77, 0x400 ;  /* 0x00000400004d7802 */ /* 0x000fe20000000f00 */
[----:B------:R-:W-:Y:S01]  /*0700*/  IMAD.SHL.U32 R31, R26, 0x4, RZ ;  /* 0x000000041a1f7824 */ /* 0x000fe200078e00ff */
[----:B------:R-:W-:Y:S01]  /*0710*/  LOP3.LUT R78, R78, 0x3, RZ, 0xc0, !PT ;  /* 0x000000034e4e7812 */ /* 0x000fe200078ec0ff */
[----:B------:R-:W0:Y:S03]  /*0720*/  S2R R30, SR_CgaCtaId ;  /* 0x00000000001e7919 */ /* 0x000e260000008800 */
[----:B------:R-:W-:Y:S02]  /*0730*/  LOP3.LUT R74, R31, 0x7c, RZ, 0xc0, !PT ;  /* 0x0000007c1f4a7812 */ /* 0x000fe400078ec0ff */
[----:B------:R-:W-:Y:S02]  /*0740*/  ISETP.NE.AND P1, PT, R78, 0x1, PT ;  /* 0x000000014e00780c */ /* 0x000fe40003f25270 */
[----:B0-----:R-:W-:-:S02]  /*0750*/  LEA R77, R30, R77, 0x18 ;  /* 0x0000004d1e4d7211 */ /* 0x001fc400078ec0ff */
[----:B------:R-:W-:-:S04]  /*0760*/  LOP3.LUT R30, R31, 0xf80, RZ, 0xc0, !PT ;  /* 0x00000f801f1e7812 */ /* 0x000fc800078ec0ff */
[----:B------:R-:W-:Y:S01]  /*0770*/  IADD3 R79, PT, PT, R74, R77, R30 ;  /* 0x0000004d4a4f7210 */ /* 0x000fe20007ffe01e */
[----:B------:R-:W-:-:S04]  /*0780*/  VIADD R30, R26, 0x100 ;  /* 0x000001001a1e7836 */ /* 0x000fc80000000000 */
[----:B--2---:R0:W-:Y:S01]  /*0790*/  STS [R79], R76 ;  /* 0x0000004c4f007388 */ /* 0x0041e20000000800 */
[----:B------:R-:W-:Y:S05]  /*07a0*/  @!P1 BRA `(.L_x_26) ;  /* 0x0000000000689947 */ /* 0x000fea0003800000 */
[----:B------:R-:W-:Y:S01]  /*07b0*/  SHF.R.U32.HI R30, RZ, 0x5, R30 ;  /* 0x00000005ff1e7819 */ /* 0x000fe2000001161e */
[----:B------:R-:W-:Y:S02]  /*07c0*/  IMAD.MOV.U32 R25, RZ, RZ, 0x4 ;  /* 0x00000004ff197424 */ /* 0x000fe400078e00ff */
[----:B0-----:R-:W-:Y:S01]  /*07d0*/  IMAD.MOV.U32 R76, RZ, RZ, RZ ;  /* 0x000000ffff4c7224 */ /* 0x001fe200078e00ff */
[----:B------:R-:W-:-:S13]  /*07e0*/  ISETP.GE.OR P1, PT, R30, R29, P0 ;  /* 0x0000001d1e00720c */ /* 0x000fda0000726670 */
[----:B------:R-:W-:-:S04]  /*07f0*/  @!P1 IMAD R24, R30, R27, R28 ;  /* 0x0000001b1e189224 */ /* 0x000fc800078e021c */
[----:B------:R-:W-:-:S05]  /*0800*/  @!P1 IMAD.WIDE.U32 R24, R24, R25, UR6 ;  /* 0x0000000618189e25 */ /* 0x000fca000f8e0019 */
[----:B------:R-:W2:Y:S01]  /*0810*/  @!P1 LDG.E R76, desc[UR12][R24.64] ;  /* 0x0000000c184c9981 */ /* 0x000ea2000c1e1900 */
[----:B------:R-:W-:Y:S01]  /*0820*/  VIADD R30, R31, 0x400 ;  /* 0x000004001f1e7836 */ /* 0x000fe20000000000 */
[----:B------:R-:W-:-:S04]  /*0830*/  ISETP.NE.AND P1, PT, R78, 0x2, PT ;  /* 0x000000024e00780c */ /* 0x000fc80003f25270 */
[----:B------:R-:W-:-:S04]  /*0840*/  LOP3.LUT R30, R30, 0x1f80, RZ, 0xc0, !PT ;  /* 0x00001f801e1e7812 */ /* 0x000fc800078ec0ff */
[----:B------:R-:W-:Y:S01]  /*0850*/  IADD3 R79, PT, PT, R74, R77, R30 ;  /* 0x0000004d4a4f7210 */ /* 0x000fe20007ffe01e */
[----:B------:R-:W-:-:S04]  /*0860*/  VIADD R30, R26, 0x200 ;  /* 0x000002001a1e7836 */ /* 0x000fc80000000000 */
[----:B--2---:R1:W-:Y:S01]  /*0870*/  STS [R79], R76 ;  /* 0x0000004c4f007388 */ /* 0x0043e20000000800 */
[----:B------:R-:W-:Y:S05]  /*0880*/  @!P1 BRA `(.L_x_26) ;  /* 0x0000000000309947 */ /* 0x000fea0003800000 */
[----:B------:R-:W-:Y:S01]  /*0890*/  SHF.R.U32.HI R30, RZ, 0x5, R30 ;  /* 0x00000005ff1e7819 */ /* 0x000fe2000001161e */
[----:B------:R-:W-:-:S03]  /*08a0*/  IMAD.MOV.U32 R25, RZ, RZ, 0x4 ;  /* 0x00000004ff197424 */ /* 0x000fc600078e00ff */
[----:B------:R-:W-:-:S13]  /*08b0*/  ISETP.GE.OR P0, PT, R30, R29, P0 ;  /* 0x0000001d1e00720c */ /* 0x000fda0000706670 */
[----:B------:R-:W-:Y:S02]  /*08c0*/  @!P0 IMAD R24, R30, R27, R28 ;  /* 0x0000001b1e188224 */ /* 0x000fe400078e021c */
[----:B------:R-:W-:Y:S02]  /*08d0*/  IMAD.MOV.U32 R27, RZ, RZ, RZ ;  /* 0x000000ffff1b7224 */ /* 0x000fe400078e00ff */
[----:B------:R-:W-:-:S05]  /*08e0*/  @!P0 IMAD.WIDE.U32 R24, R24, R25, UR6 ;  /* 0x0000000618188e25 */ /* 0x000fca000f8e0019 */
[----:B------:R-:W2:Y:S01]  /*08f0*/  @!P0 LDG.E R27, desc[UR12][R24.64] ;  /* 0x0000000c181b8981 */ /* 0x000ea2000c1e1900 */
[----:B------:R-:W-:Y:S02]  /*0900*/  VIADD R31, R31, 0x800 ;  /* 0x000008001f1f7836 */ /* 0x000fe40000000000 */
[----:B------:R-:W-:-:S03]  /*0910*/  VIADD R30, R26, 0x300 ;  /* 0x000003001a1e7836 */ /* 0x000fc60000000000 */
[----:B------:R-:W-:-:S04]  /*0920*/  LOP3.LUT R31, R31, 0x1f80, RZ, 0xc0, !PT ;  /* 0x00001f801f1f7812 */ /* 0x000fc800078ec0ff */
[----:B------:R-:W-:-:S05]  /*0930*/  IADD3 R74, PT, PT, R74, R77, R31 ;  /* 0x0000004d4a4a7210 */ /* 0x000fca0007ffe01f */
[----:B--2---:R2:W-:Y:S02]  /*0940*/  STS [R74], R27 ;  /* 0x0000001b4a007388 */ /* 0x0045e40000000800 */
.L_x_26:
[----:B------:R-:W-:Y:S05]  /*0950*/  BSYNC.RECONVERGENT B0 ;  /* 0x0000000000007941 */ /* 0x000fea0003800200 */
.L_x_25:
[----:B------:R-:W3:Y:S01]  /*0960*/  S2UR UR8, SR_CgaCtaId ;  /* 0x00000000000879c3 */ /* 0x000ee20000008800 */
[----:B------:R-:W0:Y:S01]  /*0970*/  LDCU UR14, c[0x0][0x3a0] ;  /* 0x00007400ff0e77ac */ /* 0x000e220008000800 */
[C---:B------:R-:W-:Y:S01]  /*0980*/  IMAD.SHL.U32 R24, R26.reuse, 0x4, RZ ;  /* 0x000000041a187824 */ /* 0x040fe200078e00ff */
[----:B------:R-:W-:Y:S01]  /*0990*/  LOP3.LUT R82, R26, 0x1f, RZ, 0xc0, !PT ;  /* 0x0000001f1a527812 */ /* 0x000fe200078ec0ff */
[C---:B------:R-:W-:Y:S01]  /*09a0*/  VIADD R77, R30.reuse, 0x300 ;  /* 0x000003001e4d7836 */ /* 0x040fe20000000000 */
[----:B------:R-:W4:Y:S01]  /*09b0*/  LDCU UR9, c[0x0][0x398] ;  /* 0x00007300ff0977ac */ /* 0x000f220008000800 */
[----:B------:R-:W-:Y:S01]  /*09c0*/  VIADD R78, R30, 0x200 ;  /* 0x000002001e4e7836 */ /* 0x000fe20000000000 */
[----:B------:R-:W-:Y:S01]  /*09d0*/  LOP3.LUT R24, R24, 0x7c, RZ, 0xc0, !PT ;  /* 0x0000007c18187812 */ /* 0x000fe200078ec0ff */
[----:B------:R-:W-:Y:S01]  /*09e0*/  VIADD R80, R30, 0x100 ;  /* 0x000001001e507836 */ /* 0x000fe20000000000 */
[----:B------:R-:W-:Y:S01]  /*09f0*/  UMOV UR5, 0x400 ;  /* 0x0000040000057882 */ /* 0x000fe20000000000 */
[----:B------:R-:W-:Y:S01]  /*0a00*/  SHF.R.U32.HI R31, RZ, 0x5, R30 ;  /* 0x00000005ff1f7819 */ /* 0x000fe2000001161e */
[----:B------:R-:W-:Y:S01]  /*0a10*/  BSSY.RECONVERGENT B0, `(.L_x_27) ;  /* 0x000003e000007945 */ /* 0x000fe20003800200 */
[----:B------:R-:W-:Y:S01]  /*0a20*/  SHF.R.U32.HI R77, RZ, 0x5, R77 ;  /* 0x00000005ff4d7819 */ /* 0x000fe2000001164d */
[----:B------:R-:W2:Y:S01]  /*0a30*/  LDCU UR15, c[0x0][0x398] ;  /* 0x00007300ff0f77ac */ /* 0x000ea20008000800 */
[----:B------:R-:W-:-:S02]  /*0a40*/  SHF.R.U32.HI R78, RZ, 0x5, R78 ;  /* 0x00000005ff4e7819 */ /* 0x000fc4000001164e */
[----:B------:R-:W-:Y:S01]  /*0a50*/  SHF.R.U32.HI R80, RZ, 0x5, R80 ;  /* 0x00000005ff507819 */ /* 0x000fe20000011650 */
[--C-:B01----:R-:W-:Y:S02]  /*0a60*/  IMAD R79, R31, UR14, R82.reuse ;  /* 0x0000000e1f4f7c24 */ /* 0x103fe4000f8e0252 */
[--C-:B------:R-:W-:Y:S02]  /*0a70*/  IMAD R83, R77, UR14, R82.reuse ;  /* 0x0000000e4d537c24 */ /* 0x100fe4000f8e0252 */
[----:B------:R-:W-:Y:S01]  /*0a80*/  IMAD R84, R78, UR14, R82 ;  /* 0x0000000e4e547c24 */ /* 0x000fe2000f8e0252 */
[----:B---3--:R-:W-:Y:S02]  /*0a90*/  ULEA UR5, UR8, UR5, 0x18 ;  /* 0x0000000508057291 */ /* 0x008fe4000f8ec0ff */
[----:B------:R-:W-:Y:S02]  /*0aa0*/  UIADD3 UR8, UPT, UPT, -UR4, UR14, URZ ;  /* 0x0000000e04087290 */ /* 0x000fe4000fffe1ff */
[----:B----4-:R-:W-:-:S02]  /*0ab0*/  UIADD3 UR9, UPT, UPT, -UR10, UR9, URZ ;  /* 0x000000090a097290 */ /* 0x010fc4000fffe1ff */
[----:B------:R-:W-:Y:S02]  /*0ac0*/  VIADD R87, R24, UR5 ;  /* 0x0000000518577c36 */ /* 0x000fe40008000000 */
[----:B------:R-:W-:Y:S01]  /*0ad0*/  ISETP.GE.AND P3, PT, R82, UR8, PT ;  /* 0x0000000852007c0c */ /* 0x000fe2000bf66270 */
[----:B------:R-:W-:Y:S02]  /*0ae0*/  IMAD R82, R80, UR14, R82 ;  /* 0x0000000e50527c24 */ /* 0x000fe4000f8e0252 */
[--C-:B------:R-:W-:Y:S02]  /*0af0*/  IMAD R85, R77, 0x80, R87.reuse ;  /* 0x000000804d557824 */ /* 0x100fe400078e0257 */
[--C-:B------:R-:W-:Y:S02]  /*0b00*/  IMAD R86, R78, 0x80, R87.reuse ;  /* 0x000000804e567824 */ /* 0x100fe400078e0257 */
[--C-:B------:R-:W-:Y:S02]  /*0b10*/  IMAD R81, R80, 0x80, R87.reuse ;  /* 0x0000008050517824 */ /* 0x100fe400078e0257 */
[----:B--2---:R-:W-:-:S07]  /*0b20*/  IMAD R87, R31, 0x80, R87 ;  /* 0x000000801f577824 */ /* 0x004fce00078e0257 */
.L_x_28:
[----:B------:R-:W0:Y:S01]  /*0b30*/  S2R R74, SR_TID.X ;  /* 0x00000000004a7919 */ /* 0x000e220000002100 */
[----:B------:R-:W1:Y:S01]  /*0b40*/  LDC R88, c[0x0][0x3a0] ;  /* 0x0000e800ff587b82 */ /* 0x000e620000000800 */
[----:B------:R-:W-:Y:S01]  /*0b50*/  ISETP.GE.OR P1, PT, R31, UR9, P3 ;  /* 0x000000091f007c0c */ /* 0x000fe20009f26670 */
[----:B------:R-:W-:Y:S01]  /*0b60*/  IMAD.MOV.U32 R26, RZ, RZ, 0x4 ;  /* 0x00000004ff1a7424 */ /* 0x000fe200078e00ff */
[----:B------:R-:W-:Y:S01]  /*0b70*/  UIADD3 UR5, UPT, UPT, -UR10, UR15, URZ ;  /* 0x0000000f0a057290 */ /* 0x000fe2000fffe1ff */
[----:B------:R-:W-:-:S10]  /*0b80*/  CS2R R90, SRZ ;  /* 0x00000000005a7805 */ /* 0x000fd4000001ff00 */
[----:B------:R-:W-:-:S05]  /*0b90*/  @!P1 IMAD.WIDE.U32 R26, R79, R26, UR6 ;  /* 0x000000064f1a9e25 */ /* 0x000fca000f8e001a */
[----:B------:R2:W3:Y:S01]  /*0ba0*/  @!P1 LDG.E R90, desc[UR12][R26.64] ;  /* 0x0000000c1a5a9981 */ /* 0x0004e2000c1e1900 */
[----:B-1----:R-:W-:Y:S01]  /*0bb0*/  VIADD R76, R88, -UR4 ;  /* 0x80000004584c7c36 */ /* 0x002fe20008000000 */
[----:B0-----:R-:W-:-:S04]  /*0bc0*/  LOP3.LUT R25, R74, 0x1f, RZ, 0xc0, !PT ;  /* 0x0000001f4a197812 */ /* 0x001fc800078ec0ff */
[----:B------:R-:W-:-:S04]  /*0bd0*/  ISETP.GE.AND P0, PT, R25, R76, PT ;  /* 0x0000004c1900720c */ /* 0x000fc80003f06270 */
[----:B------:R-:W-:Y:S02]  /*0be0*/  ISETP.GE.OR P2, PT, R80, UR5, P0 ;  /* 0x0000000550007c0c */ /* 0x000fe40008746670 */
[----:B------:R-:W-:Y:S02]  /*0bf0*/  ISETP.GE.OR P1, PT, R78, UR5, P0 ;  /* 0x000000054e007c0c */ /* 0x000fe40008726670 */
[----:B------:R-:W-:Y:S01]  /*0c00*/  ISETP.GE.OR P0, PT, R77, UR5, P0 ;  /* 0x000000054d007c0c */ /* 0x000fe20008706670 */
[----:B------:R-:W-:Y:S02]  /*0c10*/  IMAD.MOV.U32 R29, RZ, RZ, 0x4 ;  /* 0x00000004ff1d7424 */ /* 0x000fe400078e00ff */
[----:B------:R-:W-:Y:S02]  /*0c20*/  IMAD.MOV.U32 R25, RZ, RZ, 0x4 ;  /* 0x00000004ff197424 */ /* 0x000fe400078e00ff */
[----:B--2---:R-:W-:Y:S02]  /*0c30*/  IMAD.MOV.U32 R26, RZ, RZ, 0x4 ;  /* 0x00000004ff1a7424 */ /* 0x004fe400078e00ff */
[----:B------:R-:W-:-:S02]  /*0c40*/  IMAD.MOV.U32 R92, RZ, RZ, RZ ;  /* 0x000000ffff5c7224 */ /* 0x000fc400078e00ff */
[----:B------:R-:W-:-:S04]  /*0c50*/  @!P2 IMAD.WIDE.U32 R28, R82, R29, UR6 ;  /* 0x00000006521cae25 */ /* 0x000fc8000f8e001d */
[----:B------:R-:W-:Y:S01]  /*0c60*/  IMAD.MOV.U32 R89, RZ, RZ, RZ ;  /* 0x000000ffff597224 */ /* 0x000fe200078e00ff */
[----:B------:R-:W2:Y:S01]  /*0c70*/  @!P2 LDG.E R92, desc[UR12][R28.64] ;  /* 0x0000000c1c5ca981 */ /* 0x000ea2000c1e1900 */
[----:B------:R-:W-:-:S04]  /*0c80*/  @!P1 IMAD.WIDE.U32 R24, R84, R25, UR6 ;  /* 0x0000000654189e25 */ /* 0x000fc8000f8e0019 */
[----:B------:R-:W-:Y:S01]  /*0c90*/  @!P0 IMAD.WIDE.U32 R26, R83, R26, UR6 ;  /* 0x00000006531a8e25 */ /* 0x000fe2000f8e001a */
[----:B------:R-:W4:Y:S04]  /*0ca0*/  @!P1 LDG.E R89, desc[UR12][R24.64] ;  /* 0x0000000c18599981 */ /* 0x000f28000c1e1900 */
[----:B------:R-:W5:Y:S01]  /*0cb0*/  @!P0 LDG.E R91, desc[UR12][R26.64] ;  /* 0x0000000c1a5b8981 */ /* 0x000f62000c1e1900 */
[C---:B------:R-:W-:Y:S01]  /*0cc0*/  ISETP.GE.U32.AND P0, PT, R30.reuse, 0xc00, PT ;  /* 0x00000c001e00780c */ /* 0x040fe20003f06070 */
[----:B------:R-:W-:Y:S02]  /*0cd0*/  VIADD R30, R30, 0x400 ;  /* 0x000004001e1e7836 */ /* 0x000fe40000000000 */
[C---:B------:R-:W-:Y:S02]  /*0ce0*/  IMAD R79, R88.reuse, 0x20, R79 ;  /* 0x00000020584f7824 */ /* 0x040fe400078e024f */
[----:B------:R-:W-:-:S02]  /*0cf0*/  IMAD R82, R88, 0x20, R82 ;  /* 0x0000002058527824 */ /* 0x000fc400078e0252 */
[C---:B------:R-:W-:Y:S02]  /*0d00*/  IMAD R84, R88.reuse, 0x20, R84 ;  /* 0x0000002058547824 */ /* 0x040fe400078e0254 */
[----:B------:R-:W-:Y:S02]  /*0d10*/  IMAD R83, R88, 0x20, R83 ;  /* 0x0000002058537824 */ /* 0x000fe400078e0253 */
[----:B------:R-:W-:Y:S02]  /*0d20*/  VIADD R31, R31, 0x20 ;  /* 0x000000201f1f7836 */ /* 0x000fe40000000000 */
[----:B------:R-:W-:Y:S02]  /*0d30*/  VIADD R77, R77, 0x20 ;  /* 0x000000204d4d7836 */ /* 0x000fe40000000000 */
[----:B------:R-:W-:Y:S02]  /*0d40*/  VIADD R78, R78, 0x20 ;  /* 0x000000204e4e7836 */ /* 0x000fe40000000000 */
[----:B------:R-:W-:Y:S01]  /*0d50*/  VIADD R80, R80, 0x20 ;  /* 0x0000002050507836 */ /* 0x000fe20000000000 */
[----:B---3--:R0:W-:Y:S02]  /*0d60*/  STS [R87], R90 ;  /* 0x0000005a57007388 */ /* 0x0081e40000000800 */
[----:B0-----:R-:W-:-:S02]  /*0d70*/  VIADD R87, R87, 0x1000 ;  /* 0x0000100057577836 */ /* 0x001fc40000000000 */
[----:B--2---:R0:W-:Y:S04]  /*0d80*/  STS [R81], R92 ;  /* 0x0000005c51007388 */ /* 0x0041e80000000800 */
[----:B----4-:R1:W-:Y:S04]  /*0d90*/  STS [R86], R89 ;  /* 0x0000005956007388 */ /* 0x0103e80000000800 */
[----:B-----5:R2:W-:Y:S01]  /*0da0*/  STS [R85], R91 ;  /* 0x0000005b55007388 */ /* 0x0205e20000000800 */
[----:B0-----:R-:W-:Y:S02]  /*0db0*/  VIADD R81, R81, 0x1000 ;  /* 0x0000100051517836 */ /* 0x001fe40000000000 */
[----:B-1----:R-:W-:-:S02]  /*0dc0*/  VIADD R86, R86, 0x1000 ;  /* 0x0000100056567836 */ /* 0x002fc40000000000 */
[----:B--2---:R-:W-:Y:S01]  /*0dd0*/  VIADD R85, R85, 0x1000 ;  /* 0x0000100055557836 */ /* 0x004fe20000000000 */
[----:B------:R-:W-:Y:S06]  /*0de0*/  @!P0 BRA `(.L_x_28) ;  /* 0xfffffffc00508947 */ /* 0x000fec000383ffff */
[----:B------:R-:W-:Y:S05]  /*0df0*/  BSYNC.RECONVERGENT B0 ;  /* 0x0000000000007941 */ /* 0x000fea0003800200 */
.L_x_27:
[--C-:B------:R-:W-:Y:S01]  /*0e00*/  SHF.R.U32.HI R24, RZ, 0x8, R74.reuse ;  /* 0x00000008ff187819 */ /* 0x100fe2000001164a */
[----:B------:R-:W-:Y:S01]  /*0e10*/  BSSY.RECONVERGENT B0, `(.L_x_29) ;  /* 0x0000034000007945 */ /* 0x000fe20003800200 */
[----:B------:R-:W-:-:S03]  /*0e20*/  IMAD.MOV.U32 R78, RZ, RZ, R74 ;  /* 0x000000ffff4e7224 */ /* 0x000fc600078e004a */
[----:B------:R-:W-:-:S05]  /*0e30*/  IMAD.MOV R79, RZ, RZ, -R24 ;  /* 0x000000ffff4f7224 */ /* 0x000fca00078e0a18 */
[----:B------:R-:W-:-:S13]  /*0e40*/  LOP3.LUT P0, RZ, R79, 0x3, RZ, 0xc0, !PT ;  /* 0x000000034fff7812 */ /* 0x000fda000780c0ff */
[----:B------:R-:W-:Y:S05]  /*0e50*/  @!P0 BRA `(.L_x_30) ;  /* 0x0000000000bc8947 */ /* 0x000fea0003800000 */
[----:B------:R-:W0:Y:S01]  /*0e60*/  LDC R27, c[0x0][0x39c] ;  /* 0x0000e700ff1b7b82 */ /* 0x000e220000000800 */
[----:B------:R-:W-:Y:S01]  /*0e70*/  LOP3.LUT R26, R74, 0x7f, RZ, 0xc0, !PT ;  /* 0x0000007f4a1a7812 */ /* 0x000fe200078ec0ff */
[----:B------:R-:W-:Y:S01]  /*0e80*/  IMAD.MOV.U32 R31, RZ, RZ, RZ ;  /* 0x000000ffff1f7224 */ /* 0x000fe200078e00ff */
[----:B------:R-:W-:Y:S01]  /*0e90*/  SHF.R.U32.HI R29, RZ, 0x7, R74 ;  /* 0x00000007ff1d7819 */ /* 0x000fe2000001164a */
[----:B0-----:R-:W-:-:S05]  /*0ea0*/  VIADD R25, R27, -UR11 ;  /* 0x8000000b1b197c36 */ /* 0x001fca0008000000 */
[----:B------:R-:W-:-:S04]  /*0eb0*/  ISETP.GE.AND P0, PT, R26, R25, PT ;  /* 0x000000191a00720c */ /* 0x000fc80003f06270 */
[----:B------:R-:W-:-:S13]  /*0ec0*/  ISETP.GE.OR P1, PT, R29, R76, P0 ;  /* 0x0000004c1d00720c */ /* 0x000fda0000726670 */
[----:B------:R-:W-:-:S04]  /*0ed0*/  @!P1 IMAD R25, R29, R27, R26 ;  /* 0x0000001b1d199224 */ /* 0x000fc800078e021a */
[----:B------:R-:W-:-:S05]  /*0ee0*/  @!P1 IMAD.WIDE R24, R25, 0x4, R50 ;  /* 0x0000000419189825 */ /* 0x000fca00078e0232 */
[----:B------:R-:W2:Y:S01]  /*0ef0*/  @!P1 LDG.E R31, desc[UR12][R24.64] ;  /* 0x0000000c181f9981 */ /* 0x000ea2000c1e1900 */
[----:B------:R-:W-:Y:S01]  /*0f00*/  MOV R30, 0x400 ;  /* 0x00000400001e7802 */ /* 0x000fe20000000f00 */
[C---:B------:R-:W-:Y:S01]  /*0f10*/  IMAD.SHL.U32 R28, R74.reuse, 0x4, RZ ;  /* 0x000000044a1c7824 */ /* 0x040fe200078e00ff */
[----:B------:R-:W-:Y:S01]  /*0f20*/  LOP3.LUT R79, R79, 0x3, RZ, 0xc0, !PT ;  /* 0x000000034f4f7812 */ /* 0x000fe200078ec0ff */
[----:B------:R-:W0:Y:S01]  /*0f30*/  S2R R29, SR_CgaCtaId ;  /* 0x00000000001d7919 */ /* 0x000e220000008800 */
[----:B------:R-:W-:Y:S02]  /*0f40*/  VIADD R78, R74, 0x100 ;  /* 0x000001004a4e7836 */ /* 0x000fe40000000000 */
[----:B------:R-:W-:Y:S01]  /*0f50*/  VIADD R30, R30, 0x4000 ;  /* 0x000040001e1e7836 */ /* 0x000fe20000000000 */
[----:B------:R-:W-:Y:S02]  /*0f60*/  LOP3.LUT R77, R28, 0xe00, RZ, 0xc0, !PT ;  /* 0x00000e001c4d7812 */ /* 0x000fe400078ec0ff */
[----:B------:R-:W-:-:S02]  /*0f70*/  ISETP.NE.AND P1, PT, R79, 0x1, PT ;  /* 0x000000014f00780c */ /* 0x000fc40003f25270 */
[----:B0-----:R-:W-:Y:S02]  /*0f80*/  LEA R30, R29, R30, 0x18 ;  /* 0x0000001e1d1e7211 */ /* 0x001fe400078ec0ff */
[----:B------:R-:W-:-:S04]  /*0f90*/  LOP3.LUT R29, R28, 0x1fc, RZ, 0xc0, !PT ;  /* 0x000001fc1c1d7812 */ /* 0x000fc800078ec0ff */
[----:B------:R-:W-:-:S05]  /*0fa0*/  IADD3 R80, PT, PT, R29, R30, R77 ;  /* 0x0000001e1d507210 */ /* 0x000fca0007ffe04d */
[----:B--2---:R0:W-:Y:S01]  /*0fb0*/  STS [R80], R31 ;  /* 0x0000001f50007388 */ /* 0x0041e20000000800 */
[----:B------:R-:W-:Y:S05]  /*0fc0*/  @!P1 BRA `(.L_x_30) ;  /* 0x0000000000609947 */ /* 0x000fea0003800000 */
[----:B------:R-:W-:Y:S01]  /*0fd0*/  SHF.R.U32.HI R25, RZ, 0x7, R78 ;  /* 0x00000007ff197819 */ /* 0x000fe2000001164e */
[----:B0-----:R-:W-:-:S03]  /*0fe0*/  IMAD.MOV.U32 R31, RZ, RZ, RZ ;  /* 0x000000ffff1f7224 */ /* 0x001fc600078e00ff */
[----:B------:R-:W-:-:S13]  /*0ff0*/  ISETP.GE.OR P1, PT, R25, R76, P0 ;  /* 0x0000004c1900720c */ /* 0x000fda0000726670 */
[----:B------:R-:W-:-:S04]  /*1000*/  @!P1 IMAD R25, R25, R27, R26 ;  /* 0x0000001b19199224 */ /* 0x000fc800078e021a */
[----:B------:R-:W-:-:S05]  /*1010*/  @!P1 IMAD.WIDE R24, R25, 0x4, R50 ;  /* 0x0000000419189825 */ /* 0x000fca00078e0232 */
[----:B------:R-:W2:Y:S01]  /*1020*/  @!P1 LDG.E R31, desc[UR12][R24.64] ;  /* 0x0000000c181f9981 */ /* 0x000ea2000c1e1900 */
[----:B------:R-:W-:Y:S01]  /*1030*/  VIADD R77, R28, 0x400 ;  /* 0x000004001c4d7836 */ /* 0x000fe20000000000 */
[----:B------:R-:W-:Y:S01]  /*1040*/  ISETP.NE.AND P1, PT, R79, 0x2, PT ;  /* 0x000000024f00780c */ /* 0x000fe20003f25270 */
[----:B------:R-:W-:-:S03]  /*1050*/  VIADD R78, R74, 0x200 ;  /* 0x000002004a4e7836 */ /* 0x000fc60000000000 */
[----:B------:R-:W-:-:S04]  /*1060*/  LOP3.LUT R77, R77, 0x1e00, RZ, 0xc0, !PT ;  /* 0x00001e004d4d7812 */ /* 0x000fc800078ec0ff */
[----:B------:R-:W-:-:S05]  /*1070*/  IADD3 R80, PT, PT, R29, R30, R77 ;  /* 0x0000001e1d507210 */ /* 0x000fca0007ffe04d */
[----:B--2---:R1:W-:Y:S01]  /*1080*/  STS [R80], R31 ;  /* 0x0000001f50007388 */ /* 0x0043e20000000800 */
[----:B------:R-:W-:Y:S05]  /*1090*/  @!P1 BRA `(.L_x_30) ;  /* 0x00000000002c9947 */ /* 0x000fea0003800000 */
[----:B------:R-:W-:-:S04]  /*10a0*/  SHF.R.U32.HI R25, RZ, 0x7, R78 ;  /* 0x00000007ff197819 */ /* 0x000fc8000001164e */
[----:B------:R-:W-:-:S13]  /*10b0*/  ISETP.GE.OR P0, PT, R25, R76, P0 ;  /* 0x0000004c1900720c */ /* 0x000fda0000706670 */
[----:B------:R-:W-:Y:S02]  /*10c0*/  @!P0 IMAD R25, R25, R27, R26 ;  /* 0x0000001b19198224 */ /* 0x000fe400078e021a */
[----:B------:R-:W-:Y:S02]  /*10d0*/  IMAD.MOV.U32 R26, RZ, RZ, RZ ;  /* 0x000000ffff1a7224 */ /* 0x000fe400078e00ff */
[----:B------:R-:W-:-:S05]  /*10e0*/  @!P0 IMAD.WIDE R24, R25, 0x4, R50 ;  /* 0x0000000419188825 */ /* 0x000fca00078e0232 */
[----:B------:R-:W2:Y:S01]  /*10f0*/  @!P0 LDG.E R26, desc[UR12][R24.64] ;  /* 0x0000000c181a8981 */ /* 0x000ea2000c1e1900 */
[----:B------:R-:W-:Y:S02]  /*1100*/  VIADD R27, R28, 0x800 ;  /* 0x000008001c1b7836 */ /* 0x000fe40000000000 */
[----:B------:R-:W-:-:S03]  /*1110*/  VIADD R78, R74, 0x300 ;  /* 0x000003004a4e7836 */ /* 0x000fc60000000000 */
[----:B------:R-:W-:-:S04]  /*1120*/  LOP3.LUT R27, R27, 0x1e00, RZ, 0xc0, !PT ;  /* 0x00001e001b1b7812 */ /* 0x000fc800078ec0ff */
[----:B------:R-:W-:-:S05]  /*1130*/  IADD3 R27, PT, PT, R29, R30, R27 ;  /* 0x0000001e1d1b7210 */ /* 0x000fca0007ffe01b */
[----:B--2---:R2:W-:Y:S02]  /*1140*/  STS [R27], R26 ;  /* 0x0000001a1b007388 */ /* 0x0045e40000000800 */
.L_x_30:
[----:B------:R-:W-:Y:S05]  /*1150*/  BSYNC.RECONVERGENT B0 ;  /* 0x0000000000007941 */ /* 0x000fea0003800200 */
.L_x_29:
[----:B------:R-:W3:Y:S01]  /*1160*/  LDCU UR5, c[0x0][0x39c] ;  /* 0x00007380ff0577ac */ /* 0x000ee20008000800 */
[----:B01----:R-:W-:Y:S01]  /*1170*/  LOP3.LUT R80, R74, 0x7f, RZ, 0xc0, !PT ;  /* 0x0000007f4a507812 */ /* 0x003fe200078ec0ff */
[----:B------:R-:W-:Y:S01]  /*1180*/  BSSY.RECONVERGENT B0, `(.L_x_31) ;  /* 0x0000042000007945 */ /* 0x000fe20003800200 */
[----:B------:R-:W0:Y:S01]  /*1190*/  LDCU UR8, c[0x0][0x39c] ;  /* 0x00007380ff0877ac */ /* 0x000e220008000800 */
[----:B---3--:R-:W-:-:S06]  /*11a0*/  UIADD3 UR5, UPT, UPT, -UR11, UR5, URZ ;  /* 0x000000050b057290 */ /* 0x008fcc000fffe1ff */
[----:B0-----:R-:W-:-:S13]  /*11b0*/  ISETP.GE.AND P4, PT, R80, UR5, PT ;  /* 0x0000000550007c0c */ /* 0x001fda000bf86270 */
.L_x_32:
[----:B------:R-:W0:Y:S01]  /*11c0*/  LDC R85, c[0x0][0x3a0] ;  /* 0x0000e800ff557b82 */ /* 0x000e220000000800 */
[----:B------:R-:W-:Y:S01]  /*11d0*/  IMAD.U32 R77, RZ, RZ, UR8 ;  /* 0x00000008ff4d7e24 */ /* 0x000fe2000f8e00ff */
[----:B------:R-:W-:Y:S01]  /*11e0*/  SHF.R.U32.HI R31, RZ, 0x7, R78 ;  /* 0x00000007ff1f7819 */ /* 0x000fe2000001164e */
[----:B------:R-:W-:Y:S02]  /*11f0*/  VIADD R24, R78, 0x100 ;  /* 0x000001004e187836 */ /* 0x000fe40000000000 */
[----:B-1----:R-:W-:Y:S01]  /*1200*/  VIADD R25, R77, -UR11 ;  /* 0x8000000b4d197c36 */ /* 0x002fe20008000000 */
[----:B------:R-:W-:Y:S01]  /*1210*/  ISETP.GE.OR P1, PT, R31, R76, P4 ;  /* 0x0000004c1f00720c */ /* 0x000fe20002726670 */
[----:B------:R-:W-:Y:S01]  /*1220*/  IMAD.SHL.U32 R81, R74, 0x4, RZ ;  /* 0x000000044a517824 */ /* 0x000fe200078e00ff */
[----:B--2---:R-:W-:Y:S01]  /*1230*/  SHF.R.U32.HI R26, RZ, 0x7, R24 ;  /* 0x00000007ff1a7819 */ /* 0x004fe20000011618 */
[----:B------:R-:W-:Y:S01]  /*1240*/  VIADD R24, R78, 0x200 ;  /* 0x000002004e187836 */ /* 0x000fe20000000000 */
[----:B------:R-:W-:Y:S01]  /*1250*/  ISETP.GE.AND P0, PT, R80, R25, PT ;  /* 0x000000195000720c */ /* 0x000fe20003f06270 */
[----:B------:R-:W-:-:S02]  /*1260*/  VIADD R25, R78, 0x300 ;  /* 0x000003004e197836 */ /* 0x000fc40000000000 */
[----:B------:R-:W-:Y:S01]  /*1270*/  IMAD.MOV.U32 R79, RZ, RZ, RZ ;  /* 0x000000ffff4f7224 */ /* 0x000fe200078e00ff */
[----:B------:R-:W-:Y:S02]  /*1280*/  SHF.R.U32.HI R24, RZ, 0x7, R24 ;  /* 0x00000007ff187819 */ /* 0x000fe40000011618 */
[----:B------:R-:W-:-:S03]  /*1290*/  SHF.R.U32.HI R29, RZ, 0x7, R25 ;  /* 0x00000007ff1d7819 */ /* 0x000fc60000011619 */
[----:B------:R-:W-:Y:S01]  /*12a0*/  @!P1 IMAD R31, R31, UR8, R80 ;  /* 0x000000081f1f9c24 */ /* 0x000fe2000f8e0250 */
[----:B------:R-:W-:Y:S01]  /*12b0*/  CS2R R82, SRZ ;  /* 0x0000000000527805 */ /* 0x000fe2000001ff00 */
[----:B------:R-:W-:Y:S02]  /*12c0*/  IMAD.MOV.U32 R84, RZ, RZ, RZ ;  /* 0x000000ffff547224 */ /* 0x000fe400078e00ff */
[----:B------:R-:W-:-:S04]  /*12d0*/  @!P1 IMAD.WIDE R30, R31, 0x4, R50 ;  /* 0x000000041f1e9825 */ /* 0x000fc800078e0232 */
[----:B0-----:R-:W-:Y:S01]  /*12e0*/  VIADD R27, R85, -UR4 ;  /* 0x80000004551b7c36 */ /* 0x001fe20008000000 */
[----:B------:R0:W2:Y:S04]  /*12f0*/  @!P1 LDG.E R79, desc[UR12][R30.64] ;  /* 0x0000000c1e4f9981 */ /* 0x0000a8000c1e1900 */
[-C--:B------:R-:W-:Y:S02]  /*1300*/  ISETP.GE.OR P2, PT, R26, R27.reuse, P0 ;  /* 0x0000001b1a00720c */ /* 0x080fe40000746670 */
[-C--:B------:R-:W-:Y:S02]  /*1310*/  ISETP.GE.OR P3, PT, R24, R27.reuse, P0 ;  /* 0x0000001b1800720c */ /* 0x080fe40000766670 */
[----:B------:R-:W-:-:S09]  /*1320*/  ISETP.GE.OR P0, PT, R29, R27, P0 ;  /* 0x0000001b1d00720c */ /* 0x000fd20000706670 */
[----:B------:R-:W1:Y:S02]  /*1330*/  @!P2 S2R R74, SR_TID.X ;  /* 0x00000000004aa919 */ /* 0x000e640000002100 */
[C---:B-1----:R-:W-:Y:S02]  /*1340*/  @!P2 LOP3.LUT R25, R74.reuse, 0x7f, RZ, 0xc0, !PT ;  /* 0x0000007f4a19a812 */ /* 0x042fe400078ec0ff */
[----:B------:R-:W-:-:S03]  /*1350*/  LOP3.LUT R80, R74, 0x7f, RZ, 0xc0, !PT ;  /* 0x0000007f4a507812 */ /* 0x000fc600078ec0ff */
[-C--:B------:R-:W-:Y:S02]  /*1360*/  @!P2 IMAD R25, R26, R77.reuse, R25 ;  /* 0x0000004d1a19a224 */ /* 0x080fe400078e0219 */
[-CC-:B------:R-:W-:Y:S02]  /*1370*/  @!P3 IMAD R27, R24, R77.reuse, R80.reuse ;  /* 0x0000004d181bb224 */ /* 0x180fe400078e0250 */
[----:B------:R-:W-:Y:S02]  /*1380*/  @!P0 IMAD R29, R29, R77, R80 ;  /* 0x0000004d1d1d8224 */ /* 0x000fe400078e0250 */
[----:B------:R-:W-:-:S04]  /*1390*/  @!P2 IMAD.WIDE R24, R25, 0x4, R50 ;  /* 0x000000041918a825 */ /* 0x000fc800078e0232 */
[--C-:B------:R-:W-:Y:S01]  /*13a0*/  @!P3 IMAD.WIDE R26, R27, 0x4, R50.reuse ;  /* 0x000000041b1ab825 */ /* 0x100fe200078e0232 */
[----:B------:R1:W3:Y:S03]  /*13b0*/  @!P2 LDG.E R82, desc[UR12][R24.64] ;  /* 0x0000000c1852a981 */ /* 0x0002e6000c1e1900 */
[----:B------:R-:W-:Y:S01]  /*13c0*/  @!P0 IMAD.WIDE R28, R29, 0x4, R50 ;  /* 0x000000041d1c8825 */ /* 0x000fe200078e0232 */
[----:B------:R4:W5:Y:S04]  /*13d0*/  @!P3 LDG.E R83, desc[UR12][R26.64] ;  /* 0x0000000c1a53b981 */ /* 0x000968000c1e1900 */
[----:B------:R4:W5:Y:S01]  /*13e0*/  @!P0 LDG.E R84, desc[UR12][R28.64] ;  /* 0x0000000c1c548981 */ /* 0x000962000c1e1900 */
[----:B0-----:R-:W0:Y:S01]  /*13f0*/  S2R R30, SR_CgaCtaId ;  /* 0x00000000001e7919 */ /* 0x001e220000008800 */
[----:B------:R-:W-:Y:S01]  /*1400*/  MOV R31, 0x400 ;  /* 0x00000400001f7802 */ /* 0x000fe20000000f00 */
[----:B------:R-:W0:Y:S01]  /*1410*/  @!P3 S2R R74, SR_TID.X ;  /* 0x00000000004ab919 */ /* 0x000e220000002100 */
[----:B------:R-:W-:-:S03]  /*1420*/  LEA R87, R78, 0x400, 0x2 ;  /* 0x000004004e577811 */ /* 0x000fc600078e10ff */
[----:B------:R-:W-:Y:S01]  /*1430*/  VIADD R89, R31, 0x4000 ;  /* 0x000040001f597836 */ /* 0x000fe20000000000 */
[----:B------:R-:W-:Y:S01]  /*1440*/  LOP3.LUT R90, R81, 0x1fc, RZ, 0xc0, !PT ;  /* 0x000001fc515a7812 */ /* 0x000fe200078ec0ff */
[C---:B------:R-:W-:Y:S01]  /*1450*/  IMAD.SHL.U32 R86, R78.reuse, 0x4, RZ ;  /* 0x000000044e567824 */ /* 0x040fe200078e00ff */
[C---:B------:R-:W-:Y:S02]  /*1460*/  LEA R88, R78.reuse, 0x800, 0x2 ;  /* 0x000008004e587811 */ /* 0x040fe400078e10ff */
[----:B-1----:R-:W-:Y:S02]  /*1470*/  LOP3.LUT R24, R87, 0xfffffe00, RZ, 0xc0, !PT ;  /* 0xfffffe0057187812 */ /* 0x002fe400078ec0ff */
[----:B----4-:R-:W-:Y:S02]  /*1480*/  LEA R26, R78, 0xc00, 0x2 ;  /* 0x00000c004e1a7811 */ /* 0x010fe400078e10ff */
[----:B------:R-:W-:Y:S02]  /*1490*/  LOP3.LUT R86, R86, 0xfffffe00, RZ, 0xc0, !PT ;  /* 0xfffffe0056567812 */ /* 0x000fe400078ec0ff */
[----:B------:R-:W-:-:S02]  /*14a0*/  LOP3.LUT R27, R88, 0xfffffe00, RZ, 0xc0, !PT ;  /* 0xfffffe00581b7812 */ /* 0x000fc400078ec0ff */
[----:B------:R-:W-:Y:S02]  /*14b0*/  LOP3.LUT R29, R26, 0xfffffe00, RZ, 0xc0, !PT ;  /* 0xfffffe001a1d7812 */ /* 0x000fe400078ec0ff */
[----:B0-----:R-:W-:-:S04]  /*14c0*/  LEA R81, R30, R89, 0x18 ;  /* 0x000000591e517211 */ /* 0x001fc800078ec0ff */
[-CC-:B------:R-:W-:Y:S01]  /*14d0*/  IADD3 R25, PT, PT, R24, R81.reuse, R90.reuse ;  /* 0x0000005118197210 */ /* 0x180fe20007ffe05a */
[--C-:B------:R-:W-:Y:S01]  /*14e0*/  IMAD.IADD R24, R81, 0x1, R90.reuse ;  /* 0x0000000151187824 */ /* 0x100fe200078e025a */
[----:B------:R-:W-:-:S03]  /*14f0*/  IADD3 R86, PT, PT, R86, R81, R90 ;  /* 0x0000005156567210 */ /* 0x000fc60007ffe05a */
[C---:B------:R-:W-:Y:S02]  /*1500*/  IMAD.IADD R26, R24.reuse, 0x1, R27 ;  /* 0x00000001181a7824 */ /* 0x040fe400078e021b */
[----:B------:R-:W-:Y:S01]  /*1510*/  IMAD.IADD R29, R24, 0x1, R29 ;  /* 0x00000001181d7824 */ /* 0x000fe200078e021d */
[----:B------:R-:W0:Y:S01]  /*1520*/  @!P0 S2R R74, SR_TID.X ;  /* 0x00000000004a8919 */ /* 0x000e220000002100 */
[C---:B------:R-:W-:Y:S01]  /*1530*/  ISETP.GE.U32.AND P0, PT, R78.reuse, 0xc00, PT ;  /* 0x00000c004e00780c */ /* 0x040fe20003f06070 */
[----:B------:R-:W-:Y:S01]  /*1540*/  VIADD R78, R78, 0x400 ;  /* 0x000004004e4e7836 */ /* 0x000fe20000000000 */
[----:B--2---:R1:W-:Y:S04]  /*1550*/  STS [R86], R79 ;  /* 0x0000004f56007388 */ /* 0x0043e80000000800 */
[----:B---3--:R1:W-:Y:S04]  /*1560*/  STS [R25], R82 ;  /* 0x0000005219007388 */ /* 0x0083e80000000800 */
[----:B-----5:R1:W-:Y:S04]  /*1570*/  STS [R26], R83 ;  /* 0x000000531a007388 */ /* 0x0203e80000000800 */
[----:B------:R1:W-:Y:S01]  /*1580*/  STS [R29], R84 ;  /* 0x000000541d007388 */ /* 0x0003e20000000800 */
[----:B0-----:R-:W-:Y:S05]  /*1590*/  @!P0 BRA `(.L_x_32) ;  /* 0xfffffffc00088947 */ /* 0x001fea000383ffff */
[----:B------:R-:W-:Y:S05]  /*15a0*/  BSYNC.RECONVERGENT B0 ;  /* 0x0000000000007941 */ /* 0x000fea0003800200 */
.L_x_31:
[----:B------:R-:W0:Y:S01]  /*15b0*/  S2R R24, SR_TID.X ;  /* 0x0000000000187919 */ /* 0x000e220000002100 */
[----:B------:R-:W-:Y:S01]  /*15c0*/  LEA R74, R30, R31, 0x18 ;  /* 0x0000001f1e4a7211 */ /* 0x000fe200078ec0ff */
[----:B------:R-:W-:Y:S01]  /*15d0*/  UMOV UR5, URZ ;  /* 0x000000ff00057c82 */ /* 0x000fe20008000000 */
[----:B------:R-:W-:Y:S01]  /*15e0*/  BAR.SYNC.DEFER_BLOCKING 0x0 ;  /* 0x0000000000007b1d */ /* 0x000fe20000010000 */
[C---:B0-----:R-:W-:Y:S02]  /*15f0*/  IMAD.SHL.U32 R76, R24.reuse, 0x10, RZ ;  /* 0x00000010184c7824 */ /* 0x041fe400078e00ff */
[----:B------:R-:W-:-:S03]  /*1600*/  IMAD.SHL.U32 R24, R24, 0x20, RZ ;  /* 0x0000002018187824 */ /* 0x000fc600078e00ff */
[----:B------:R-:W-:Y:S02]  /*1610*/  LOP3.LUT R76, R76, 0x3f00, RZ, 0xc0, !PT ;  /* 0x00003f004c4c7812 */ /* 0x000fe400078ec0ff */
[----:B-1----:R-:W-:-:S07]  /*1620*/  LOP3.LUT R83, R24, 0x1e0, RZ, 0xc0, !PT ;  /* 0x000001e018537812 */ /* 0x002fce00078ec0ff */
.L_x_33:
[----:B------:R-:W-:Y:S02]  /*1630*/  IMAD.U32 R24, RZ, RZ, UR5 ;  /* 0x00000005ff187e24 */ /* 0x000fe4000f8e00ff */
[----:B------:R-:W-:Y:S01]  /*1640*/  VIADD R25, R76, UR5 ;  /* 0x000000054c197c36 */ /* 0x000fe20008000000 */
[----:B------:R-:W-:Y:S01]  /*1650*/  UIADD3 UR5, UPT, UPT, UR5, 0x1, URZ ;  /* 0x0000000105057890 */ /* 0x000fe2000fffe0ff */
[----:B------:R-:W-:Y:S02]  /*1660*/  IMAD R24, R24, 0x200, R83 ;  /* 0x0000020018187824 */ /* 0x000fe400078e0253 */
[----:B------:R-:W-:Y:S01]  /*1670*/  IMAD R78, R25, 0x4, R74 ;  /* 0x00000004194e7824 */ /* 0x000fe200078e024a */
[----:B------:R-:W-:Y:S01]  /*1680*/  UISETP.NE.AND UP0, UPT, UR5, 0x20, UPT ;  /* 0x000000200500788c */ /* 0x000fe2000bf05270 */
[----:B------:R-:W-:-:S03]  /*1690*/  IMAD.IADD R87, R81, 0x1, R24 ;  /* 0x0000000151577824 */ /* 0x000fc600078e0218 */
[----:B------:R-:W-:Y:S04]  /*16a0*/  LDS R80, [R78] ;  /* 0x000000004e507984 */ /* 0x000fe80000000800 */
[----:B------:R-:W0:Y:S04]  /*16b0*/  LDS.128 R24, [R87] ;  /* 0x0000000057187984 */ /* 0x000e280000000c00 */
[----:B------:R-:W1:Y:S04]  /*16c0*/  LDS R82, [R78+0x80] ;  /* 0x000080004e527984 */ /* 0x000e680000000800 */
[----:B------:R-:W2:Y:S04]  /*16d0*/  LDS R84, [R78+0x100] ;  /* 0x000100004e547984 */ /* 0x000ea80000000800 */
[----:B------:R-:W3:Y:S04]  /*16e0*/  LDS R86, [R78+0x180] ;  /* 0x000180004e567984 */ /* 0x000ee80000000800 */
[----:B------:R-:W4:Y:S04]  /*16f0*/  LDS R88, [R78+0x200] ;  /* 0x000200004e587984 */ /* 0x000f280000000800 */
[----:B------:R-:W5:Y:S04]  /*1700*/  LDS R90, [R78+0x280] ;  /* 0x000280004e5a7984 */ /* 0x000f680000000800 */
[----:B------:R-:W5:Y:S04]  /*1710*/  LDS R92, [R78+0x300] ;  /* 0x000300004e5c7984 */ /* 0x000f680000000800 */
[----:B------:R-:W5:Y:S04]  /*1720*/  LDS R79, [R78+0x380] ;  /* 0x000380004e4f7984 */ /* 0x000f680000000800 */
[----:B------:R-:W5:Y:S01]  /*1730*/  LDS.128 R28, [R87+0x10] ;  /* 0x00001000571c7984 */ /* 0x000f620000000c00 */
        /* <DEDUP_REMOVED lines=8> */
[C---:B--2---:R-:W-:Y:S01]  /*17c0*/  FFMA R41, R84.reuse, R24, R41 ;  /* 0x0000001854297223 */ /* 0x044fe20000000029 */
[C---:B------:R-:W-:Y:S01]  /*17d0*/  FFMA R38, R84.reuse, R25, R38 ;  /* 0x0000001954267223 */ /* 0x040fe20000000026 */
[C---:B------:R-:W-:Y:S01]  /*17e0*/  FFMA R39, R84.reuse, R26, R39 ;  /* 0x0000001a54277223 */ /* 0x040fe20000000027 */
[----:B------:R-:W-:Y:S01]  /*17f0*/  FFMA R36, R84, R27, R36 ;  /* 0x0000001b54247223 */ /* 0x000fe20000000024 */
[C---:B---3--:R-:W-:Y:S01]  /*1800*/  FFMA R33, R86.reuse, R24, R33 ;  /* 0x0000001856217223 */ /* 0x048fe20000000021 */
[C---:B------:R-:W-:Y:S01]  /*1810*/  FFMA R22, R86.reuse, R25, R22 ;  /* 0x0000001956167223 */ /* 0x040fe20000000016 */
[C---:B------:R-:W-:Y:S01]  /*1820*/  FFMA R23, R86.reuse, R26, R23 ;  /* 0x0000001a56177223 */ /* 0x040fe20000000017 */
[----:B------:R-:W-:Y:S01]  /*1830*/  FFMA R20, R86, R27, R20 ;  /* 0x0000001b56147223 */ /* 0x000fe20000000014 */
[C---:B----4-:R-:W-:Y:S01]  /*1840*/  FFMA R17, R88.reuse, R24, R17 ;  /* 0x0000001858117223 */ /* 0x050fe20000000011 */
[C---:B------:R-:W-:Y:S01]  /*1850*/  FFMA R14, R88.reuse, R25, R14 ;  /* 0x00000019580e7223 */ /* 0x040fe2000000000e */
[C---:B------:R-:W-:Y:S01]  /*1860*/  FFMA R15, R88.reuse, R26, R15 ;  /* 0x0000001a580f7223 */ /* 0x040fe2000000000f */
[----:B------:R-:W-:Y:S01]  /*1870*/  FFMA R12, R88, R27, R12 ;  /* 0x0000001b580c7223 */ /* 0x000fe2000000000c */
[C---:B-----5:R-:W-:Y:S01]  /*1880*/  FFMA R9, R90.reuse, R24, R9 ;  /* 0x000000185a097223 */ /* 0x060fe20000000009 */
        /* <DEDUP_REMOVED lines=44> */
[----:B------:R-:W-:Y:S01]  /*1b50*/  UIADD3 UR4, UPT, UPT, UR4, 0x20, URZ ;  /* 0x0000002004047890 */ /* 0x000fe2000fffe0ff */
[----:B------:R-:W-:Y:S01]  /*1b60*/  IMAD.SHL.U32 R25, R77, 0x20, RZ ;  /* 0x000000204d197824 */ /* 0x000fe200078e00ff */
[----:B------:R-:W-:Y:S01]  /*1b70*/  UIADD3 UR6, UP0, UPT, UR6, 0x80, URZ ;  /* 0x0000008006067890 */ /* 0x000fe2000ff1e0ff */
[----:B------:R-:W-:Y:S02]  /*1b80*/  BAR.SYNC.DEFER_BLOCKING 0x0 ;  /* 0x0000000000007b1d */ /* 0x000fe40000010000 */
[----:B------:R-:W-:Y:S01]  /*1b90*/  IMAD.WIDE R50, R25, 0x4, R50 ;  /* 0x0000000419327825 */ /* 0x000fe200078e0232 */
[----:B------:R-:W-:Y:S01]  /*1ba0*/  ISETP.LE.AND P0, PT, R85, UR4, PT ;  /* 0x0000000455007c0c */ /* 0x000fe2000bf03270 */
[----:B------:R-:W-:-:S12]  /*1bb0*/  UIADD3.X UR7, UPT, UPT, URZ, UR7, URZ, UP0, !UPT ;  /* 0x00000007ff077290 */ /* 0x000fd800087fe4ff */
[----:B------:R-:W-:Y:S05]  /*1bc0*/  @!P0 BRA `(.L_x_34) ;  /* 0xffffffe800748947 */ /* 0x000fea000383ffff */
.L_x_24:
[----:B------:R-:W0:Y:S01]  /*1bd0*/  S2R R27, SR_TID.X ;  /* 0x00000000001b7919 */ /* 0x000e220000002100 */
[----:B------:R-:W1:Y:S01]  /*1be0*/  LDCU UR5, c[0x0][0x398] ;  /* 0x00007300ff0577ac */ /* 0x000e620008000800 */
[----:B------:R-:W2:Y:S01]  /*1bf0*/  LDC.64 R24, c[0x0][0x390] ;  /* 0x0000e400ff187b82 */ /* 0x000ea20000000a00 */
[----:B------:R-:W-:Y:S01]  /*1c00*/  IMAD.SHL.U32 R29, R77, 0x2, RZ ;  /* 0x000000024d1d7824 */ /* 0x000fe200078e00ff */
[----:B0-----:R-:W-:Y:S01]  /*1c10*/  SHF.R.U32.HI R26, RZ, 0x1, R27 ;  /* 0x00000001ff1a7819 */ /* 0x001fe2000001161b */
[----:B------:R-:W-:-:S03]  /*1c20*/  IMAD.SHL.U32 R27, R27, 0x8, RZ ;  /* 0x000000081b1b7824 */ /* 0x000fc600078e00ff */
[----:B------:R-:W-:Y:S02]  /*1c30*/  LOP3.LUT R26, R26, 0x1f8, RZ, 0xc0, !PT ;  /* 0x000001f81a1a7812 */ /* 0x000fe400078ec0ff */
[----:B------:R-:W-:-:S03]  /*1c40*/  LOP3.LUT R27, R27, 0x78, RZ, 0xc0, !PT ;  /* 0x000000781b1b7812 */ /* 0x000fc600078ec0ff */
[----:B------:R-:W-:Y:S02]  /*1c50*/  VIADD R26, R26, UR10 ;  /* 0x0000000a1a1a7c36 */ /* 0x000fe40008000000 */
[----:B------:R-:W-:-:S03]  /*1c60*/  VIADD R28, R27, UR11 ;  /* 0x0000000b1b1c7c36 */ /* 0x000fc60008000000 */
[C---:B-1----:R-:W-:Y:S01]  /*1c70*/  IADD3 R30, PT, PT, -R26.reuse, UR5, RZ ;  /* 0x000000051a1e7c10 */ /* 0x042fe2000fffe1ff */
[--C-:B------:R-:W-:Y:S02]  /*1c80*/  IMAD.IADD R31, R77, 0x1, -R28.reuse ;  /* 0x000000014d1f7824 */ /* 0x100fe400078e0a1c */
[----:B------:R-:W-:Y:S01]  /*1c90*/  IMAD R27, R26, R77, R28 ;  /* 0x0000004d1a1b7224 */ /* 0x000fe200078e021c */
[C---:B------:R-:W-:Y:S02]  /*1ca0*/  ISETP.GE.AND P3, PT, R30.reuse, 0x1, PT ;  /* 0x000000011e00780c */ /* 0x040fe40003f66270 */
[----:B------:R-:W-:Y:S01]  /*1cb0*/  VIMNMX R50, PT, PT, R30, R31, PT ;  /* 0x0000001f1e327248 */ /* 0x000fe20003fe0100 */
[----:B--2---:R-:W-:Y:S01]  /*1cc0*/  IMAD.WIDE R24, R27, 0x4, R24 ;  /* 0x000000041b187825 */ /* 0x004fe200078e0218 */
[C---:B------:R-:W-:Y:S02]  /*1cd0*/  ISETP.LT.OR P1, PT, R31.reuse, 0x2, !P3 ;  /* 0x000000021f00780c */ /* 0x040fe40005f21670 */
[----:B------:R-:W-:-:S02]  /*1ce0*/  ISETP.LT.OR P0, PT, R31, 0x3, !P3 ;  /* 0x000000031f00780c */ /* 0x000fc40005f01670 */
[----:B------:R-:W-:Y:S01]  /*1cf0*/  ISETP.LT.OR P5, PT, R31, 0x4, !P3 ;  /* 0x000000041f00780c */ /* 0x000fe20005fa1670 */
[--C-:B------:R-:W-:Y:S01]  /*1d00*/  IMAD.WIDE R26, R77, 0x4, R24.reuse ;  /* 0x000000044d1a7825 */ /* 0x100fe200078e0218 */
[----:B------:R-:W-:Y:S02]  /*1d10*/  ISETP.GE.AND P2, PT, R31, 0x6, PT ;  /* 0x000000061f00780c */ /* 0x000fe40003f46270 */
[----:B------:R-:W-:Y:S01]  /*1d20*/  ISETP.GE.AND P4, PT, R50, 0x1, PT ;  /* 0x000000013200780c */ /* 0x000fe20003f86270 */
[----:B------:R-:W-:Y:S01]  /*1d30*/  IMAD.WIDE R28, R29, 0x4, R24 ;  /* 0x000000041d1c7825 */ /* 0x000fe200078e0218 */
[----:B------:R-:W-:Y:S02]  /*1d40*/  ISETP.LT.OR P6, PT, R30, 0x1, !P2 ;  /* 0x000000011e00780c */ /* 0x000fe400057c1670 */
[C---:B------:R-:W-:Y:S01]  /*1d50*/  ISETP.LT.OR P3, PT, R31.reuse, 0x5, !P3 ;  /* 0x000000051f00780c */ /* 0x040fe20005f61670 */
[----:B------:R-:W-:Y:S01]  /*1d60*/  @!P1 STG.E desc[UR12][R24.64+0x4], R56 ;  /* 0x0000043818009986 */ /* 0x000fe2000c10190c */
[----:B------:R-:W-:-:S03]  /*1d70*/  ISETP.GE.AND P1, PT, R31, 0x7, PT ;  /* 0x000000071f00780c */ /* 0x000fc60003f26270 */
[----:B------:R-:W-:Y:S01]  /*1d80*/  @!P0 STG.E desc[UR12][R24.64+0x8], R57 ;  /* 0x0000083918008986 */ /* 0x000fe2000c10190c */
[----:B------:R-:W-:-:S03]  /*1d90*/  ISETP.LT.OR P0, PT, R30, 0x1, !P1 ;  /* 0x000000011e00780c */ /* 0x000fc60004f01670 */
[----:B------:R-:W-:Y:S01]  /*1da0*/  @!P5 STG.E desc[UR12][R24.64+0xc], R54 ;  /* 0x00000c361800d986 */ /* 0x000fe2000c10190c */
[----:B------:R-:W-:-:S03]  /*1db0*/  ISETP.GE.AND P5, PT, R31, 0x8, PT ;  /* 0x000000081f00780c */ /* 0x000fc60003fa6270 */
[----:B------:R-:W-:Y:S01]  /*1dc0*/  @P4 STG.E desc[UR12][R24.64], R59 ;  /* 0x0000003b18004986 */ /* 0x000fe2000c10190c */
[----:B------:R-:W-:-:S03]  /*1dd0*/  ISETP.LT.OR P4, PT, R30, 0x1, !P5 ;  /* 0x000000011e00780c */ /* 0x000fc60006f81670 */
[----:B------:R-:W-:Y:S01]  /*1de0*/  @!P6 STG.E desc[UR12][R24.64+0x14], R52 ;  /* 0x000014341800e986 */ /* 0x000fe2000c10190c */
[----:B------:R-:W-:-:S03]  /*1df0*/  ISETP.LT.OR P6, PT, R30, 0x2, !P2 ;  /* 0x000000021e00780c */ /* 0x000fc600057c1670 */
[----:B------:R-:W-:Y:S01]  /*1e00*/  @!P0 STG.E desc[UR12][R24.64+0x18], R53 ;  /* 0x0000183518008986 */ /* 0x000fe2000c10190c */
[----:B------:R-:W-:-:S03]  /*1e10*/  ISETP.LT.OR P0, PT, R30, 0x2, !P1 ;  /* 0x000000021e00780c */ /* 0x000fc60004f01670 */
[----:B------:R-:W-:Y:S01]  /*1e20*/  @!P3 STG.E desc[UR12][R24.64+0x10], R55 ;  /* 0x000010371800b986 */ /* 0x000fe2000c10190c */
[----:B------:R-:W-:-:S03]  /*1e30*/  ISETP.GE.AND P3, PT, R50, 0x2, PT ;  /* 0x000000023200780c */ /* 0x000fc60003f66270 */
[----:B------:R-:W-:Y:S01]  /*1e40*/  @!P4 STG.E desc[UR12][R24.64+0x1c], R48 ;  /* 0x00001c301800c986 */ /* 0x000fe2000c10190c */
[----:B------:R-:W-:-:S03]  /*1e50*/  ISETP.GE.AND P4, PT, R31, 0x1, PT ;  /* 0x000000011f00780c */ /* 0x000fc60003f86270 */
[----:B------:R-:W-:Y:S01]  /*1e60*/  @!P6 STG.E desc[UR12][R26.64+0x14], R42 ;  /* 0x0000142a1a00e986 */ /* 0x000fe2000c10190c */
[----:B------:R-:W-:-:S03]  /*1e70*/  ISETP.GE.AND P6, PT, R31, 0x3, PT ;  /* 0x000000031f00780c */ /* 0x000fc60003fc6270 */
[----:B------:R-:W-:Y:S01]  /*1e80*/  @!P0 STG.E desc[UR12][R26.64+0x18], R43 ;  /* 0x0000182b1a008986 */ /* 0x000fe2000c10190c */
[C---:B------:R-:W-:Y:S02]  /*1e90*/  ISETP.LT.OR P0, PT, R30.reuse, 0x2, !P6 ;  /* 0x000000021e00780c */ /* 0x040fe40007701670 */
[----:B------:R-:W-:Y:S01]  /*1ea0*/  ISETP.GE.AND P6, PT, R31, 0x4, PT ;  /* 0x000000041f00780c */ /* 0x000fe20003fc6270 */
[----:B------:R-:W-:Y:S01]  /*1eb0*/  @P3 STG.E desc[UR12][R26.64+0x4], R46 ;  /* 0x0000042e1a003986 */ /* 0x000fe2000c10190c */
[----:B------:R-:W-:-:S09]  /*1ec0*/  ISETP.LT.OR P3, PT, R30, 0x2, !P4 ;  /* 0x000000021e00780c */ /* 0x000fd20006761670 */
[----:B------:R-:W-:Y:S01]  /*1ed0*/  @!P0 STG.E desc[UR12][R26.64+0x8], R47 ;  /* 0x0000082f1a008986 */ /* 0x000fe2000c10190c */
[----:B------:R-:W-:-:S03]  /*1ee0*/  ISETP.LT.OR P0, PT, R30, 0x2, !P6 ;  /* 0x000000021e00780c */ /* 0x000fc60007701670 */
[----:B------:R-:W-:Y:S01]  /*1ef0*/  @!P3 STG.E desc[UR12][R26.64], R49 ;  /* 0x000000311a00b986 */ /* 0x000fe2000c10190c */
[----:B------:R-:W-:-:S09]  /*1f00*/  ISETP.GE.AND P3, PT, R31, 0x5, PT ;  /* 0x000000051f00780c */ /* 0x000fd20003f66270 */
[----:B------:R-:W-:Y:S01]  /*1f10*/  @!P0 STG.E desc[UR12][R26.64+0xc], R44 ;  /* 0x00000c2c1a008986 */ /* 0x000fe2000c10190c */
[----:B------:R-:W-:-:S13]  /*1f20*/  ISETP.LT.OR P0, PT, R30, 0x2, !P3 ;  /* 0x000000021e00780c */ /* 0x000fda0005f01670 */
[----:B------:R-:W-:Y:S01]  /*1f30*/  @!P0 STG.E desc[UR12][R26.64+0x10], R45 ;  /* 0x0000102d1a008986 */ /* 0x000fe2000c10190c */
[----:B------:R-:W-:-:S13]  /*1f40*/  ISETP.LT.OR P0, PT, R30, 0x2, !P5 ;  /* 0x000000021e00780c */ /* 0x000fda0006f01670 */
[----:B------:R0:W-:Y:S01]  /*1f50*/  @!P0 STG.E desc[UR12][R26.64+0x1c], R40 ;  /* 0x00001c281a008986 */ /* 0x0001e2000c10190c */
[----:B------:R-:W-:Y:S01]  /*1f60*/  ISETP.LT.OR P0, PT, R30, 0x3, !P4 ;  /* 0x000000031e00780c */ /* 0x000fe20006701670 */
[----:B0-----:R-:W-:-:S12]  /*1f70*/  IMAD R27, R77, 0x3, RZ ;  /* 0x000000034d1b7824 */ /* 0x001fd800078e02ff */
[----:B------:R-:W-:Y:S01]  /*1f80*/  @!P0 STG.E desc[UR12][R28.64], R41 ;  /* 0x000000291c008986 */ /* 0x000fe2000c10190c */
[----:B------:R-:W-:Y:S01]  /*1f90*/  ISETP.GE.AND P0, PT, R50, 0x3, PT ;  /* 0x000000033200780c */ /* 0x000fe20003f06270 */
[----:B------:R-:W-:-:S12]  /*1fa0*/  IMAD.WIDE R26, R27, 0x4, R24 ;  /* 0x000000041b1a7825 */ /* 0x000fd800078e0218 */
[----:B------:R-:W-:Y:S01]  /*1fb0*/  @P0 STG.E desc[UR12][R28.64+0x8], R39 ;  /* 0x000008271c000986 */ /* 0x000fe2000c10190c */
[----:B------:R-:W-:-:S13]  /*1fc0*/  ISETP.LT.OR P0, PT, R30, 0x3, !P6 ;  /* 0x000000031e00780c */ /* 0x000fda0007701670 */
[----:B------:R-:W-:Y:S01]  /*1fd0*/  @!P0 STG.E desc[UR12][R28.64+0xc], R36 ;  /* 0x00000c241c008986 */ /* 0x000fe2000c10190c */
[----:B------:R-:W-:-:S13]  /*1fe0*/  ISETP.LT.OR P0, PT, R30, 0x3, !P3 ;  /* 0x000000031e00780c */ /* 0x000fda0005f01670 */
[----:B------:R-:W-:Y:S01]  /*1ff0*/  @!P0 STG.E desc[UR12][R28.64+0x10], R37 ;  /* 0x000010251c008986 */ /* 0x000fe2000c10190c */
[----:B------:R-:W-:-:S13]  /*2000*/  ISETP.LT.OR P0, PT, R30, 0x3, !P2 ;  /* 0x000000031e00780c */ /* 0x000fda0005701670 */
[----:B------:R-:W-:Y:S01]  /*2010*/  @!P0 STG.E desc[UR12][R28.64+0x14], R34 ;  /* 0x000014221c008986 */ /* 0x000fe2000c10190c */
[----:B------:R-:W-:-:S13]  /*2020*/  ISETP.LT.OR P0, PT, R30, 0x3, !P1 ;  /* 0x000000031e00780c */ /* 0x000fda0004f01670 */
[----:B------:R-:W-:Y:S01]  /*2030*/  @!P0 STG.E desc[UR12][R28.64+0x18], R35 ;  /* 0x000018231c008986 */ /* 0x000fe2000c10190c */
[----:B------:R-:W-:-:S04]  /*2040*/  ISETP.GE.AND P0, PT, R31, 0x2, PT ;  /* 0x000000021f00780c */ /* 0x000fc80003f06270 */
[----:B------:R-:W-:-:S13]  /*2050*/  ISETP.LT.OR P6, PT, R30, 0x3, !P0 ;  /* 0x000000031e00780c */ /* 0x000fda00047c1670 */
[----:B------:R-:W-:Y:S01]  /*2060*/  @!P6 STG.E desc[UR12][R28.64+0x4], R38 ;  /* 0x000004261c00e986 */ /* 0x000fe2000c10190c */
[----:B------:R-:W-:-:S13]  /*2070*/  ISETP.LT.OR P6, PT, R30, 0x3, !P5 ;  /* 0x000000031e00780c */ /* 0x000fda0006fc1670 */
[----:B------:R0:W-:Y:S01]  /*2080*/  @!P6 STG.E desc[UR12][R28.64+0x1c], R32 ;  /* 0x00001c201c00e986 */ /* 0x0001e2000c10190c */
[----:B------:R-:W-:Y:S01]  /*2090*/  ISETP.LT.OR P6, PT, R30, 0x4, !P4 ;  /* 0x000000041e00780c */ /* 0x000fe200067c1670 */
[----:B0-----:R-:W-:-:S12]  /*20a0*/  IMAD.SHL.U32 R29, R77, 0x4, RZ ;  /* 0x000000044d1d7824 */ /* 0x001fd800078e00ff */
[----:B------:R-:W-:Y:S01]  /*20b0*/  @!P6 STG.E desc[UR12][R26.64], R33 ;  /* 0x000000211a00e986 */ /* 0x000fe2000c10190c */
[----:B------:R-:W-:Y:S01]  /*20c0*/  ISETP.GE.AND P6, PT, R31, 0x3, PT ;  /* 0x000000031f00780c */ /* 0x000fe20003fc6270 */
[----:B------:R-:W-:-:S03]  /*20d0*/  IMAD.WIDE R28, R29, 0x4, R24 ;  /* 0x000000041d1c7825 */ /* 0x000fc600078e0218 */
[----:B------:R-:W-:-:S13]  /*20e0*/  ISETP.LT.OR P6, PT, R30, 0x4, !P6 ;  /* 0x000000041e00780c */ /* 0x000fda00077c1670 */
[----:B------:R-:W-:Y:S01]  /*20f0*/  @!P6 STG.E desc[UR12][R26.64+0x8], R23 ;  /* 0x000008171a00e986 */ /* 0x000fe2000c10190c */
[----:B------:R-:W-:-:S13]  /*2100*/  ISETP.GE.AND P6, PT, R50, 0x4, PT ;  /* 0x000000043200780c */ /* 0x000fda0003fc6270 */
        /* <DEDUP_REMOVED lines=12> */
[----:B------:R0:W-:Y:S01]  /*21d0*/  @!P6 STG.E desc[UR12][R28.64], R17 ;  /* 0x000000111c00e986 */ /* 0x0001e2000c10190c */
[----:B------:R-:W-:-:S04]  /*21e0*/  ISETP.GE.AND P6, PT, R31, 0x3, PT ;  /* 0x000000031f00780c */ /* 0x000fc80003fc6270 */
[----:B------:R-:W-:Y:S01]  /*21f0*/  ISETP.LT.OR P6, PT, R30, 0x5, !P6 ;  /* 0x000000051e00780c */ /* 0x000fe200077c1670 */
[----:B0-----:R-:W-:-:S04]  /*2200*/  IMAD R17, R77, 0x5, RZ ;  /* 0x000000054d117824 */ /* 0x001fc800078e02ff */
[----:B------:R-:W-:-:S08]  /*2210*/  IMAD.WIDE R16, R17, 0x4, R24 ;  /* 0x0000000411107825 */ /* 0x000fd000078e0218 */
[----:B------:R-:W-:Y:S01]  /*2220*/  @!P6 STG.E desc[UR12][R28.64+0x8], R15 ;  /* 0x0000080f1c00e986 */ /* 0x000fe2000c10190c */
[----:B------:R-:W-:-:S04]  /*2230*/  ISETP.GE.AND P6, PT, R31, 0x4, PT ;  /* 0x000000041f00780c */ /* 0x000fc80003fc6270 */
        /* <DEDUP_REMOVED lines=16> */
[C---:B0-----:R-:W-:Y:S02]  /*2340*/  IMAD R9, R77.reuse, 0x6, RZ ;  /* 0x000000064d097824 */ /* 0x041fe400078e02ff */
[----:B------:R-:W-:Y:S02]  /*2350*/  IMAD R77, R77, 0x7, RZ ;  /* 0x000000074d4d7824 */ /* 0x000fe400078e02ff */
[----:B------:R-:W-:-:S08]  /*2360*/  IMAD.WIDE R8, R9, 0x4, R24 ;  /* 0x0000000409087825 */ /* 0x000fd000078e0218 */
[----:B------:R0:W-:Y:S01]  /*2370*/  @!P6 STG.E desc[UR12][R16.64+0x8], R7 ;  /* 0x000008071000e986 */ /* 0x0001e2000c10190c */
[----:B------:R-:W-:Y:S01]  /*2380*/  ISETP.GE.AND P6, PT, R31, 0x4, PT ;  /* 0x000000041f00780c */ /* 0x000fe20003fc6270 */
[----:B------:R-:W-:-:S03]  /*2390*/  IMAD.WIDE R24, R77, 0x4, R24 ;  /* 0x000000044d187825 */ /* 0x000fc600078e0218 */
[----:B------:R-:W-:-:S13]  /*23a0*/  ISETP.LT.OR P6, PT, R30, 0x6, !P6 ;  /* 0x000000061e00780c */ /* 0x000fda00077c1670 */
[----:B------:R0:W-:Y:S01]  /*23b0*/  @!P6 STG.E desc[UR12][R16.64+0xc], R4 ;  /* 0x00000c041000e986 */ /* 0x0001e2000c10190c */
[----:B------:R-:W-:-:S13]  /*23c0*/  ISETP.LT.OR P6, PT, R30, 0x6, !P3 ;  /* 0x000000061e00780c */ /* 0x000fda0005fc1670 */
[----:B------:R0:W-:Y:S01]  /*23d0*/  @!P6 STG.E desc[UR12][R16.64+0x10], R5 ;  /* 0x000010051000e986 */ /* 0x0001e2000c10190c */
[----:B------:R-:W-:-:S13]  /*23e0*/  ISETP.GE.AND P6, PT, R50, 0x6, PT ;  /* 0x000000063200780c */ /* 0x000fda0003fc6270 */
[----:B------:R0:W-:Y:S01]  /*23f0*/  @P6 STG.E desc[UR12][R16.64+0x14], R2 ;  /* 0x0000140210006986 */ /* 0x0001e2000c10190c */
[C---:B------:R-:W-:Y:S02]  /*2400*/  ISETP.LT.OR P6, PT, R30.reuse, 0x6, !P1 ;  /* 0x000000061e00780c */ /* 0x040fe40004fc1670 */
[----:B------:R-:W-:-:S11]  /*2410*/  ISETP.LT.OR P1, PT, R30, 0x8, !P1 ;  /* 0x000000081e00780c */ /* 0x000fd60004f21670 */
[----:B------:R0:W-:Y:S01]  /*2420*/  @!P6 STG.E desc[UR12][R16.64+0x18], R3 ;  /* 0x000018031000e986 */ /* 0x0001e2000c10190c */
[----:B------:R-:W-:-:S13]  /*2430*/  ISETP.LT.OR P6, PT, R30, 0x6, !P0 ;  /* 0x000000061e00780c */ /* 0x000fda00047c1670 */
[----:B------:R0:W-:Y:S01]  /*2440*/  @!P6 STG.E desc[UR12][R16.64+0x4], R6 ;  /* 0x000004061000e986 */ /* 0x0001e2000c10190c */
[C---:B------:R-:W-:Y:S02]  /*2450*/  ISETP.LT.OR P6, PT, R30.reuse, 0x6, !P5 ;  /* 0x000000061e00780c */ /* 0x040fe40006fc1670 */
[----:B------:R-:W-:-:S11]  /*2460*/  ISETP.LT.OR P5, PT, R30, 0x7, !P5 ;  /* 0x000000071e00780c */ /* 0x000fd60006fa1670 */
[----:B------:R0:W-:Y:S01]  /*2470*/  @!P6 STG.E desc[UR12][R16.64+0x1c], R0 ;  /* 0x00001c001000e986 */ /* 0x0001e2000c10190c */
[C---:B------:R-:W-:Y:S02]  /*2480*/  ISETP.LT.OR P6, PT, R30.reuse, 0x7, !P4 ;  /* 0x000000071e00780c */ /* 0x040fe400067c1670 */
[----:B------:R-:W-:Y:S01]  /*2490*/  ISETP.LT.OR P4, PT, R30, 0x8, !P4 ;  /* 0x000000081e00780c */ /* 0x000fe20006781670 */
[----:B------:R0:W-:Y:S01]  /*24a0*/  @!P5 STG.E desc[UR12][R8.64+0x1c], R64 ;  /* 0x00001c400800d986 */ /* 0x0001e2000c10190c */
[----:B------:R-:W-:-:S04]  /*24b0*/  ISETP.GE.AND P5, PT, R31, 0x3, PT ;  /* 0x000000031f00780c */ /* 0x000fc80003fa6270 */
[----:B------:R-:W-:-:S05]  /*24c0*/  ISETP.LT.OR P5, PT, R30, 0x8, !P5 ;  /* 0x000000081e00780c */ /* 0x000fca0006fa1670 */
[----:B------:R0:W-:Y:S01]  /*24d0*/  @!P6 STG.E desc[UR12][R8.64], R61 ;  /* 0x0000003d0800e986 */ /* 0x0001e2000c10190c */
[----:B------:R-:W-:-:S04]  /*24e0*/  ISETP.GE.AND P6, PT, R31, 0x3, PT ;  /* 0x000000031f00780c */ /* 0x000fc80003fc6270 */
[----:B------:R-:W-:-:S13]  /*24f0*/  ISETP.LT.OR P6, PT, R30, 0x7, !P6 ;  /* 0x000000071e00780c */ /* 0x000fda00077c1670 */
[----:B------:R0:W-:Y:S01]  /*2500*/  @!P6 STG.E desc[UR12][R8.64+0x8], R63 ;  /* 0x0000083f0800e986 */ /* 0x0001e2000c10190c */
[----:B------:R-:W-:-:S04]  /*2510*/  ISETP.GE.AND P6, PT, R31, 0x4, PT ;  /* 0x000000041f00780c */ /* 0x000fc80003fc6270 */
[----:B------:R-:W-:-:S13]  /*2520*/  ISETP.LT.OR P6, PT, R30, 0x7, !P6 ;  /* 0x000000071e00780c */ /* 0x000fda00077c1670 */
[----:B------:R0:W-:Y:S01]  /*2530*/  @!P6 STG.E desc[UR12][R8.64+0xc], R60 ;  /* 0x00000c3c0800e986 */ /* 0x0001e2000c10190c */
[C---:B------:R-:W-:Y:S02]  /*2540*/  ISETP.LT.OR P6, PT, R30.reuse, 0x7, !P3 ;  /* 0x000000071e00780c */ /* 0x040fe40005fc1670 */
[----:B------:R-:W-:-:S11]  /*2550*/  ISETP.LT.OR P3, PT, R30, 0x8, !P3 ;  /* 0x000000081e00780c */ /* 0x000fd60005f61670 */
[----:B------:R0:W-:Y:S01]  /*2560*/  @!P6 STG.E desc[UR12][R8.64+0x10], R65 ;  /* 0x000010410800e986 */ /* 0x0001e2000c10190c */
[C---:B------:R-:W-:Y:S02]  /*2570*/  ISETP.LT.OR P6, PT, R30.reuse, 0x7, !P2 ;  /* 0x000000071e00780c */ /* 0x040fe400057c1670 */
[----:B------:R-:W-:-:S11]  /*2580*/  ISETP.LT.OR P2, PT, R30, 0x8, !P2 ;  /* 0x000000081e00780c */ /* 0x000fd60005741670 */
[----:B------:R0:W-:Y:S01]  /*2590*/  @!P6 STG.E desc[UR12][R8.64+0x14], R62 ;  /* 0x0000143e0800e986 */ /* 0x0001e2000c10190c */
[----:B------:R-:W-:-:S13]  /*25a0*/  ISETP.GE.AND P6, PT, R50, 0x7, PT ;  /* 0x000000073200780c */ /* 0x000fda0003fc6270 */
[----:B------:R0:W-:Y:S01]  /*25b0*/  @P6 STG.E desc[UR12][R8.64+0x18], R67 ;  /* 0x0000184308006986 */ /* 0x0001e2000c10190c */
[C---:B------:R-:W-:Y:S02]  /*25c0*/  ISETP.LT.OR P6, PT, R30.reuse, 0x7, !P0 ;  /* 0x000000071e00780c */ /* 0x040fe400047c1670 */
[----:B------:R-:W-:-:S11]  /*25d0*/  ISETP.LT.OR P0, PT, R30, 0x8, !P0 ;  /* 0x000000081e00780c */ /* 0x000fd60004701670 */
[----:B------:R0:W-:Y:S01]  /*25e0*/  @!P6 STG.E desc[UR12][R8.64+0x4], R58 ;  /* 0x0000043a0800e986 */ /* 0x0001e2000c10190c */
[----:B------:R-:W-:-:S03]  /*25f0*/  ISETP.GE.AND P6, PT, R31, 0x4, PT ;  /* 0x000000041f00780c */ /* 0x000fc60003fc6270 */
[----:B------:R0:W-:Y:S01]  /*2600*/  @!P4 STG.E desc[UR12][R24.64], R69 ;  /* 0x000000451800c986 */ /* 0x0001e2000c10190c */
[----:B------:R-:W-:Y:S02]  /*2610*/  ISETP.LT.OR P6, PT, R30, 0x8, !P6 ;  /* 0x000000081e00780c */ /* 0x000fe400077c1670 */
[----:B------:R-:W-:Y:S01]  /*2620*/  ISETP.GE.AND P4, PT, R50, 0x8, PT ;  /* 0x000000083200780c */ /* 0x000fe20003f86270 */
[----:B------:R0:W-:Y:S04]  /*2630*/  @!P0 STG.E desc[UR12][R24.64+0x4], R66 ;  /* 0x0000044218008986 */ /* 0x0001e8000c10190c */
[----:B------:R0:W-:Y:S04]  /*2640*/  @!P5 STG.E desc[UR12][R24.64+0x8], R71 ;  /* 0x000008471800d986 */ /* 0x0001e8000c10190c */
[----:B------:R0:W-:Y:S04]  /*2650*/  @!P3 STG.E desc[UR12][R24.64+0x10], R73 ;  /* 0x000010491800b986 */ /* 0x0001e8000c10190c */
[----:B------:R0:W-:Y:S04]  /*2660*/  @!P6 STG.E desc[UR12][R24.64+0xc], R68 ;  /* 0x00000c441800e986 */ /* 0x0001e8000c10190c */
[----:B------:R0:W-:Y:S04]  /*2670*/  @!P2 STG.E desc[UR12][R24.64+0x14], R70 ;  /* 0x000014461800a986 */ /* 0x0001e8000c10190c */
[----:B------:R0:W-:Y:S01]  /*2680*/  @!P1 STG.E desc[UR12][R24.64+0x18], R75 ;  /* 0x0000184b18009986 */ /* 0x0001e2000c10190c */
[----:B------:R-:W-:Y:S05]  /*2690*/  @!P4 EXIT ;  /* 0x000000000000c94d */ /* 0x000fea0003800000 */
[----:B------:R-:W-:Y:S01]  /*26a0*/  STG.E desc[UR12][R24.64+0x1c], R72 ;  /* 0x00001c4818007986 */ /* 0x000fe2000c10190c */
[----:B------:R-:W-:Y:S05]  /*26b0*/  EXIT ;  /* 0x000000000000794d */ /* 0x000fea0003800000 */
.L_x_35:
        /* <DEDUP_REMOVED lines=12> */
.L_x_70:


//--------------------- .text._Z16matmul_v3_kernelILi256ELi128ELi128ELi32EEvPKfS1_Pfiii --------------------------
	.section	.text._Z16matmul_v3_kernelILi256ELi128ELi128ELi32EEvPKfS1_Pfiii,"ax",@progbits
	.align	128
        .global         _Z16matmul_v3_kernelILi256ELi128ELi128ELi32EEvPKfS1_Pfiii
        .type           _Z16matmul_v3_kernelILi256ELi128ELi128ELi32EEvPKfS1_Pfiii,@function
        .size           _Z16matmul_v3_kernelILi256ELi128ELi128ELi32EEvPKfS1_Pfiii,(.L_x_71 - _Z16matmul_v3_kernelILi256ELi128ELi128ELi32EEvPKfS1_Pfiii)
        .other          _Z16matmul_v3_kernelILi256ELi128ELi128ELi32EEvPKfS1_Pfiii,@"STO_CUDA_ENTRY STV_DEFAULT"
_Z16matmul_v3_kernelILi256ELi128ELi128ELi32EEvPKfS1_Pfiii:
.text._Z16matmul_v3_kernelILi256ELi128ELi128ELi32EEvPKfS1_Pfiii:
[----:B------:R-:W0:Y:S01]  /*0000*/  LDC R1, c[0x0][0x37c] ;  /* 0x0000df00ff017b82 */ /* 0x000e220000000800 */
[----:B------:R-:W1:Y:S01]  /*0010*/  LDCU UR5, c[0x0][0x39c] ;  /* 0x00007380ff0577ac */ /* 0x000e620008000800 */
[----:B------:R-:W2:Y:S01]  /*0020*/  S2R R5, SR_CTAID.X ;  /* 0x0000000000057919 */ /* 0x000ea20000002500 */
[----:B0-----:R-:W-:Y:S01]  /*0030*/  VIADD R1, R1, 0xffffff00 ;  /* 0xffffff0001017836 */ /* 0x001fe20000000000 */
[----:B------:R-:W0:Y:S01]  /*0040*/  LDCU UR10, c[0x0][0x3a0] ;  /* 0x00007400ff0a77ac */ /* 0x000e220008000800 */
[----:B------:R-:W3:Y:S01]  /*0050*/  S2R R56, SR_TID.X ;  /* 0x0000000000387919 */ /* 0x000ee20000002100 */
[----:B------:R-:W4:Y:S02]  /*0060*/  LDCU.64 UR16, c[0x0][0x358] ;  /* 0x00006b00ff1077ac */ /* 0x000f240008000a00 */
[----:B------:R0:W-:Y:S04]  /*0070*/  STL.128 [R1], RZ ;  /* 0x000000ff01007387 */ /* 0x0001e80000100c00 */
[----:B------:R0:W-:Y:S04]  /*0080*/  STL.128 [R1+0x10], RZ ;  /* 0x000010ff01007387 */ /* 0x0001e80000100c00 */
[----:B------:R2:W-:Y:S01]  /*0090*/  STL.128 [R1+0x20], RZ ;  /* 0x000020ff01007387 */ /* 0x0005e20000100c00 */
[----:B-1----:R-:W-:-:S03]  /*00a0*/  UIADD3 UR4, UPT, UPT, UR5, 0x7f, URZ ;  /* 0x0000007f05047890 */ /* 0x002fc6000fffe0ff */
[----:B------:R1:W-:Y:S01]  /*00b0*/  STL.128 [R1+0x30], RZ ;  /* 0x000030ff01007387 */ /* 0x0003e20000100c00 */
[----:B0-----:R-:W-:Y:S02]  /*00c0*/  UISETP.GE.AND UP0, UPT, UR10, 0x1, UPT ;  /* 0x000000010a00788c */ /* 0x001fe4000bf06270 */
[----:B------:R-:W-:Y:S01]  /*00d0*/  IMAD.U32 R0, RZ, RZ, UR4 ;  /* 0x00000004ff007e24 */ /* 0x000fe2000f8e00ff */
[----:B------:R1:W-:Y:S04]  /*00e0*/  STL.128 [R1+0x40], RZ ;  /* 0x000040ff01007387 */ /* 0x0003e80000100c00 */
[----:B------:R-:W-:Y:S01]  /*00f0*/  SHF.R.S32.HI R0, RZ, 0x1f, R0 ;  /* 0x0000001fff007819 */ /* 0x000fe20000011400 */
[----:B------:R1:W-:Y:S03]  /*0100*/  STL.128 [R1+0x50], RZ ;  /* 0x000050ff01007387 */ /* 0x0003e60000100c00 */
[----:B------:R-:W-:Y:S01]  /*0110*/  LEA.HI R0, R0, UR4, RZ, 0x7 ;  /* 0x0000000400007c11 */ /* 0x000fe2000f8f38ff */
[----:B------:R1:W-:Y:S01]  /*0120*/  STL.128 [R1+0x60], RZ ;  /* 0x000060ff01007387 */ /* 0x0003e20000100c00 */
[----:B--2---:R-:W-:-:S02]  /*0130*/  IABS R8, R5 ;  /* 0x0000000500087213 */ /* 0x004fc40000000000 */
[----:B------:R-:W-:Y:S01]  /*0140*/  SHF.R.S32.HI R0, RZ, 0x7, R0 ;  /* 0x00000007ff007819 */ /* 0x000fe20000011400 */
[----:B------:R1:W-:Y:S03]  /*0150*/  STL.128 [R1+0x70], RZ ;  /* 0x000070ff01007387 */ /* 0x0003e60000100c00 */
[-C--:B------:R-:W-:Y:S01]  /*0160*/  IABS R7, R0.reuse ;  /* 0x0000000000077213 */ /* 0x080fe20000000000 */
[----:B------:R1:W-:Y:S01]  /*0170*/  STL.128 [R1+0x80], RZ ;  /* 0x000080ff01007387 */ /* 0x0003e20000100c00 */
[----:B------:R-:W-:Y:S02]  /*0180*/  IABS R10, R0 ;  /* 0x00000000000a7213 */ /* 0x000fe40000000000 */
[----:B------:R-:W0:Y:S01]  /*0190*/  I2F.RP R4, R7 ;  /* 0x0000000700047306 */ /* 0x000e220000209400 */
[----:B------:R-:W-:Y:S01]  /*01a0*/  ISETP.NE.AND P1, PT, R0, RZ, PT ;  /* 0x000000ff0000720c */ /* 0x000fe20003f25270 */
[----:B------:R1:W-:Y:S04]  /*01b0*/  STL.128 [R1+0x90], RZ ;  /* 0x000090ff01007387 */ /* 0x0003e80000100c00 */
[----:B------:R1:W-:Y:S04]  /*01c0*/  STL.128 [R1+0xa0], RZ ;  /* 0x0000a0ff01007387 */ /* 0x0003e80000100c00 */
[----:B------:R1:W-:Y:S04]  /*01d0*/  STL.128 [R1+0xb0], RZ ;  /* 0x0000b0ff01007387 */ /* 0x0003e80000100c00 */
[----:B------:R1:W-:Y:S01]  /*01e0*/  STL.128 [R1+0xc0], RZ ;  /* 0x0000c0ff01007387 */ /* 0x0003e20000100c00 */
[----:B0-----:R-:W0:Y:S03]  /*01f0*/  MUFU.RCP R4, R4 ;  /* 0x0000000400047308 */ /* 0x001e260000001000 */
[----:B------:R1:W-:Y:S04]  /*0200*/  STL.128 [R1+0xd0], RZ ;  /* 0x0000d0ff01007387 */ /* 0x0003e80000100c00 */
[----:B------:R1:W-:Y:S04]  /*0210*/  STL.128 [R1+0xe0], RZ ;  /* 0x0000e0ff01007387 */ /* 0x0003e80000100c00 */
[----:B------:R1:W-:Y:S01]  /*0220*/  STL.128 [R1+0xf0], RZ ;  /* 0x0000f0ff01007387 */ /* 0x0003e20000100c00 */
[----:B0-----:R-:W-:-:S02]  /*0230*/  VIADD R2, R4, 0xffffffe ;  /* 0x0ffffffe04027836 */ /* 0x001fc40000000000 */
[----:B------:R-:W-:Y:S02]  /*0240*/  IMAD.MOV R4, RZ, RZ, -R10 ;  /* 0x000000ffff047224 */ /* 0x000fe400078e0a0a */
[----:B------:R0:W2:Y:S02]  /*0250*/  F2I.FTZ.U32.TRUNC.NTZ R3, R2 ;  /* 0x0000000200037305 */ /* 0x0000a4000021f000 */
[----:B0-----:R-:W-:Y:S01]  /*0260*/  IMAD.MOV.U32 R2, RZ, RZ, RZ ;  /* 0x000000ffff027224 */ /* 0x001fe200078e00ff */
[----:B--2---:R-:W-:-:S05]  /*0270*/  IADD3 R6, PT, PT, RZ, -R3, RZ ;  /* 0x80000003ff067210 */ /* 0x004fca0007ffe0ff */
[----:B------:R-:W-:Y:S02]  /*0280*/  IMAD R9, R6, R7, RZ ;  /* 0x0000000706097224 */ /* 0x000fe400078e02ff */
[----:B------:R-:W-:Y:S02]  /*0290*/  IMAD.MOV.U32 R6, RZ, RZ, R8 ;  /* 0x000000ffff067224 */ /* 0x000fe400078e0008 */
[----:B------:R-:W-:-:S06]  /*02a0*/  IMAD.HI.U32 R3, R3, R9, R2 ;  /* 0x0000000903037227 */ /* 0x000fcc00078e0002 */
[----:B------:R-:W-:-:S04]  /*02b0*/  IMAD.HI.U32 R3, R3, R6, RZ ;  /* 0x0000000603037227 */ /* 0x000fc800078e00ff */
[----:B------:R-:W-:-:S05]  /*02c0*/  IMAD R2, R3, R4, R6 ;  /* 0x0000000403027224 */ /* 0x000fca00078e0206 */
[----:B------:R-:W-:-:S13]  /*02d0*/  ISETP.GT.U32.AND P2, PT, R7, R2, PT ;  /* 0x000000020700720c */ /* 0x000fda0003f44070 */
[----:B------:R-:W-:Y:S01]  /*02e0*/  @!P2 IADD3 R2, PT, PT, R2, -R7, RZ ;  /* 0x800000070202a210 */ /* 0x000fe20007ffe0ff */
[----:B------:R-:W-:-:S03]  /*02f0*/  @!P2 VIADD R3, R3, 0x1 ;  /* 0x000000010303a836 */ /* 0x000fc60000000000 */
[----:B------:R-:W-:Y:S02]  /*0300*/  ISETP.GE.U32.AND P0, PT, R2, R7, PT ;  /* 0x000000070200720c */ /* 0x000fe40003f06070 */
[----:B------:R-:W-:-:S04]  /*0310*/  LOP3.LUT R2, R5, R0, RZ, 0x3c, !PT ;  /* 0x0000000005027212 */ /* 0x000fc800078e3cff */
[----:B------:R-:W-:Y:S02]  /*0320*/  ISETP.GE.AND P3, PT, R2, RZ, PT ;  /* 0x000000ff0200720c */ /* 0x000fe40003f66270 */
[----:B------:R-:W-:-:S05]  /*0330*/  @!P1 LOP3.LUT R2, RZ, R0, RZ, 0x33, !PT ;  /* 0x00000000ff029212 */ /* 0x000fca00078e33ff */
[----:B------:R-:W-:-:S06]  /*0340*/  @P0 VIADD R3, R3, 0x1 ;  /* 0x0000000103030836 */ /* 0x000fcc0000000000 */
[----:B------:R-:W-:-:S04]  /*0350*/  @!P3 IADD3 R3, PT, PT, -R3, RZ, RZ ;  /* 0x000000ff0303b210 */ /* 0x000fc80007ffe1ff */
[----:B------:R-:W-:Y:S02]  /*0360*/  R2UR UR4, R3 ;  /* 0x00000000030472ca */ /* 0x000fe400000e0000 */
[----:B------:R-:W-:-:S13]  /*0370*/  @!P1 R2UR UR4, R2 ;  /* 0x00000000020492ca */ /* 0x000fda00000e0000 */
[----:B------:R-:W-:Y:S01]  /*0380*/  IMAD R2, RZ, RZ, -UR4 ;  /* 0x80000004ff027e24 */ /* 0x000fe2000f8e02ff */
[----:B------:R-:W-:-:S03]  /*0390*/  USHF.L.U32 UR12, UR4, 0x7, URZ ;  /* 0x00000007040c7899 */ /* 0x000fc600080006ff */
[----:B------:R-:W-:-:S04]  /*03a0*/  IMAD R0, R0, R2, R5 ;  /* 0x0000000200007224 */ /* 0x000fc800078e0205 */
[----:B------:R-:W-:-:S05]  /*03b0*/  IMAD.SHL.U32 R0, R0, 0x80, RZ ;  /* 0x0000008000007824 */ /* 0x000fca00078e00ff */
[----:B------:R-:W-:-:S13]  /*03c0*/  R2UR UR15, R0 ;  /* 0x00000000000f72ca */ /* 0x000fda00000e0000 */
[----:B------:R-:W-:Y:S01]  /*03d0*/  UIMAD UR13, UR12, UR5, UR15 ;  /* 0x000000050c0d72a4 */ /* 0x000fe2000f8e020f */
[----:B-1-34-:R-:W-:Y:S11]  /*03e0*/  BRA.U !UP0, `(.L_x_36) ;  /* 0x0000001508407547 */ /* 0x01aff6000b800000 */
[----:B------:R-:W0:Y:S01]  /*03f0*/  LDCU.128 UR4, c[0x0][0x380] ;  /* 0x00007000ff0477ac */ /* 0x000e220008000c00 */
[----:B------:R-:W1:Y:S01]  /*0400*/  S2UR UR11, SR_CgaCtaId ;  /* 0x00000000000b79c3 */ /* 0x000e620000008800 */
[----:B------:R-:W-:Y:S01]  /*0410*/  SHF.R.U32.HI R0, RZ, 0x8, R56 ;  /* 0x00000008ff007819 */ /* 0x000fe20000011638 */
[C---:B------:R-:W-:Y:S01]  /*0420*/  VIADD R48, R56.reuse, 0x100 ;  /* 0x0000010038307836 */ /* 0x040fe20000000000 */
[----:B------:R-:W-:Y:S01]  /*0430*/  UIMAD UR10, UR12, UR10, URZ ;  /* 0x0000000a0c0a72a4 */ /* 0x000fe2000f8e02ff */
[C---:B------:R-:W-:Y:S02]  /*0440*/  SHF.L.U32 R55, R56.reuse, 0x2, RZ ;  /* 0x0000000238377819 */ /* 0x040fe400000006ff */
[----:B------:R-:W-:Y:S01]  /*0450*/  IMAD.MOV R0, RZ, RZ, -R0 ;  /* 0x000000ffff007224 */ /* 0x000fe200078e0a00 */
[----:B------:R-:W-:Y:S02]  /*0460*/  LOP3.LUT R52, R56, 0x1f, RZ, 0xc0, !PT ;  /* 0x0000001f38347812 */ /* 0x000fe400078ec0ff */
[----:B------:R-:W-:-:S02]  /*0470*/  LOP3.LUT R55, R55, 0x1fc, RZ, 0xc0, !PT ;  /* 0x000001fc37377812 */ /* 0x000fc400078ec0ff */
[C---:B------:R-:W-:Y:S02]  /*0480*/  LOP3.LUT R51, R56.reuse, 0x7f, RZ, 0xc0, !PT ;  /* 0x0000007f38337812 */ /* 0x040fe400078ec0ff */
[--C-:B------:R-:W-:Y:S02]  /*0490*/  SHF.R.U32.HI R49, RZ, 0x5, R56.reuse ;  /* 0x00000005ff317819 */ /* 0x100fe40000011638 */
[----:B------:R-:W-:Y:S01]  /*04a0*/  IADD3 R47, PT, PT, R56, 0x200, RZ ;  /* 0x00000200382f7810 */ /* 0x000fe20007ffe0ff */
[----:B0-----:R-:W-:Y:S01]  /*04b0*/  UIMAD.WIDE.U32 UR8, UR15, 0x4, UR6 ;  /* 0x000000040f0878a5 */ /* 0x001fe2000f8e0006 */
[----:B------:R-:W-:Y:S01]  /*04c0*/  SHF.R.U32.HI R46, RZ, 0x7, R56 ;  /* 0x00000007ff2e7819 */ /* 0x000fe20000011638 */
[----:B------:R-:W-:Y:S01]  /*04d0*/  UIMAD.WIDE UR6, UR10, 0x4, UR4 ;  /* 0x000000040a0678a5 */ /* 0x000fe2000f8e0204 */
[----:B------:R-:W-:Y:S02]  /*04e0*/  LOP3.LUT R50, R0, 0x3, RZ, 0xc0, !PT ;  /* 0x0000000300327812 */ /* 0x000fe400078ec0ff */
[----:B------:R-:W-:Y:S01]  /*04f0*/  UMOV UR5, 0x400 ;  /* 0x0000040000057882 */ /* 0x000fe20000000000 */
[----:B------:R-:W-:Y:S01]  /*0500*/  UMOV UR4, URZ ;  /* 0x000000ff00047c82 */ /* 0x000fe20008000000 */
[----:B------:R-:W-:-:S04]  /*0510*/  UIADD3 UR5, UPT, UPT, UR5, 0x4000, URZ ;  /* 0x0000400005057890 */ /* 0x000fc8000fffe0ff */
[----:B-1----:R-:W-:-:S06]  /*0520*/  ULEA UR5, UR11, UR5, 0x18 ;  /* 0x000000050b057291 */ /* 0x002fcc000f8ec0ff */
[----:B------:R-:W-:-:S07]  /*0530*/  VIADD R44, R55, UR5 ;  /* 0x00000005372c7c36 */ /* 0x000fce0008000000 */
.L_x_53:
[----:B------:R-:W0:Y:S01]  /*0540*/  LDCU UR19, c[0x0][0x3a0] ;  /* 0x00007400ff1377ac */ /* 0x000e220008000800 */
[----:B------:R-:W-:Y:S01]  /*0550*/  ISETP.NE.AND P0, PT, R50, RZ, PT ;  /* 0x000000ff3200720c */ /* 0x000fe20003f05270 */
[----:B------:R-:W-:Y:S01]  /*0560*/  BSSY.RECONVERGENT B0, `(.L_x_37) ;  /* 0x0000035000007945 */ /* 0x000fe20003800200 */
[----:B------:R-:W-:Y:S01]  /*0570*/  VIADD R0, R56, 0x300 ;  /* 0x0000030038007836 */ /* 0x000fe20000000000 */
[----:B-1----:R-:W1:Y:S01]  /*0580*/  LDCU UR10, c[0x0][0x398] ;  /* 0x00007300ff0a77ac */ /* 0x002e620008000800 */
[----:B------:R-:W-:Y:S01]  /*0590*/  MOV R10, R56 ;  /* 0x00000038000a7202 */ /* 0x000fe20000000f00 */
[----:B0-----:R-:W-:Y:S02]  /*05a0*/  UIADD3 UR18, UPT, UPT, -UR4, UR19, URZ ;  /* 0x0000001304127290 */ /* 0x001fe4000fffe1ff */
[----:B------:R-:W-:Y:S02]  /*05b0*/  UIADD3 UR4, UPT, UPT, UR4, 0x20, URZ ;  /* 0x0000002004047890 */ /* 0x000fe4000fffe0ff */
[----:B-1----:R-:W-:-:S02]  /*05c0*/  UIADD3 UR14, UPT, UPT, -UR12, UR10, URZ ;  /* 0x0000000a0c0e7290 */ /* 0x002fc4000fffe1ff */
[----:B------:R-:W-:Y:S02]  /*05d0*/  UISETP.GE.AND UP1, UPT, UR4, UR19, UPT ;  /* 0x000000130400728c */ /* 0x000fe4000bf26270 */
[----:B--2---:R-:W-:Y:S09]  /*05e0*/  @!P0 BRA `(.L_x_38) ;  /* 0x0000000000b08947 */ /* 0x004ff20003800000 */
[----:B------:R-:W0:Y:S01]  /*05f0*/  LDC R7, c[0x0][0x3a0] ;  /* 0x0000e800ff077b82 */ /* 0x000e220000000800 */
[----:B------:R-:W-:Y:S01]  /*0600*/  ISETP.GE.AND P0, PT, R52, UR18, PT ;  /* 0x0000001234007c0c */ /* 0x000fe2000bf06270 */
[----:B------:R-:W-:Y:S02]  /*0610*/  IMAD.MOV.U32 R3, RZ, RZ, 0x4 ;  /* 0x00000004ff037424 */ /* 0x000fe400078e00ff */
[----:B------:R-:W-:Y:S01]  /*0620*/  IMAD.MOV.U32 R4, RZ, RZ, RZ ;  /* 0x000000ffff047224 */ /* 0x000fe200078e00ff */
[C---:B------:R-:W-:Y:S01]  /*0630*/  ISETP.GE.OR P1, PT, R49.reuse, UR14, P0 ;  /* 0x0000000e31007c0c */ /* 0x040fe20008726670 */
[----:B0-----:R-:W-:-:S12]  /*0640*/  IMAD R2, R49, R7, R52 ;  /* 0x0000000731027224 */ /* 0x001fd800078e0234 */
[----:B------:R-:W-:-:S05]  /*0650*/  @!P1 IMAD.WIDE.U32 R2, R2, R3, UR6 ;  /* 0x0000000602029e25 */ /* 0x000fca000f8e0003 */
[----:B------:R-:W2:Y:S01]  /*0660*/  @!P1 LDG.E R4, desc[UR16][R2.64] ;  /* 0x0000001002049981 */ /* 0x000ea2000c1e1900 */
[----:B------:R-:W-:Y:S01]  /*0670*/  MOV R6, 0x400 ;  /* 0x0000040000067802 */ /* 0x000fe20000000f00 */
[----:B------:R-:W-:Y:S01]  /*0680*/  IMAD.MOV.U32 R10, RZ, RZ, R48 ;  /* 0x000000ffff0a7224 */ /* 0x000fe200078e0030 */
[----:B------:R-:W-:Y:S01]  /*0690*/  ISETP.NE.AND P1, PT, R50, 0x1, PT ;  /* 0x000000013200780c */ /* 0x000fe20003f25270 */
[----:B------:R-:W0:Y:S02]  /*06a0*/  S2R R5, SR_CgaCtaId ;  /* 0x0000000000057919 */ /* 0x000e240000008800 */
[----:B0-----:R-:W-:-:S04]  /*06b0*/  LEA R6, R5, R6, 0x18 ;  /* 0x0000000605067211 */ /* 0x001fc800078ec0ff */
[----:B------:R-:W-:-:S05]  /*06c0*/  LEA R5, R49, R6, 0x7 ;  /* 0x0000000631057211 */ /* 0x000fca00078e38ff */
[----:B------:R-:W-:-:S05]  /*06d0*/  IMAD R5, R52, 0x4, R5 ;  /* 0x0000000434057824 */ /* 0x000fca00078e0205 */
[----:B--2---:R0:W-:Y:S01]  /*06e0*/  STS [R5], R4 ;  /* 0x0000000405007388 */ /* 0x0041e20000000800 */
[----:B------:R-:W-:Y:S05]  /*06f0*/  @!P1 BRA `(.L_x_38) ;  /* 0x00000000006c9947 */ /* 0x000fea0003800000 */
[----:B0-----:R-:W-:Y:S01]  /*0700*/  SHF.R.U32.HI R5, RZ, 0x5, R48 ;  /* 0x00000005ff057819 */ /* 0x001fe20000011630 */
[----:B------:R-:W-:Y:S02]  /*0710*/  HFMA2 R3, -RZ, RZ, 0, 2.384185791015625e-07 ;  /* 0x00000004ff037431 */ /* 0x000fe400000001ff */
[----:B------:R-:W-:Y:S01]  /*0720*/  IMAD.MOV.U32 R4, RZ, RZ, RZ ;  /* 0x000000ffff047224 */ /* 0x000fe200078e00ff */
[C---:B------:R-:W-:Y:S01]  /*0730*/  ISETP.GE.OR P1, PT, R5.reuse, UR14, P0 ;  /* 0x0000000e05007c0c */ /* 0x040fe20008726670 */
[----:B------:R-:W-:-:S12]  /*0740*/  IMAD R2, R5, R7, R52 ;  /* 0x0000000705027224 */ /* 0x000fd800078e0234 */
[----:B------:R-:W-:-:S05]  /*0750*/  @!P1 IMAD.WIDE.U32 R2, R2, R3, UR6 ;  /* 0x0000000602029e25 */ /* 0x000fca000f8e0003 */
[----:B------:R-:W2:Y:S01]  /*0760*/  @!P1 LDG.E R4, desc[UR16][R2.64] ;  /* 0x0000001002049981 */ /* 0x000ea2000c1e1900 */
[----:B------:R-:W-:Y:S01]  /*0770*/  IMAD R5, R5, 0x80, R6 ;  /* 0x0000008005057824 */ /* 0x000fe200078e0206 */
[----:B------:R-:W-:Y:S01]  /*0780*/  ISETP.NE.AND P1, PT, R50, 0x2, PT ;  /* 0x000000023200780c */ /* 0x000fe20003f25270 */
[----:B------:R-:W-:-:S03]  /*0790*/  IMAD.MOV.U32 R10, RZ, RZ, R47 ;  /* 0x000000ffff0a7224 */ /* 0x000fc600078e002f */
[----:B------:R-:W-:-:S05]  /*07a0*/  LEA R5, R52, R5, 0x2 ;  /* 0x0000000534057211 */ /* 0x000fca00078e10ff */
[----:B--2---:R1:W-:Y:S04]  /*07b0*/  STS [R5], R4 ;  /* 0x0000000405007388 */ /* 0x0043e80000000800 */
[----:B------:R-:W-:Y:S05]  /*07c0*/  @!P1 BRA `(.L_x_38) ;  /* 0x0000000000389947 */ /* 0x000fea0003800000 */
[----:B------:R-:W-:Y:S01]  /*07d0*/  SHF.R.U32.HI R9, RZ, 0x5, R47 ;  /* 0x00000005ff097819 */ /* 0x000fe2000001162f */
[----:B------:R-:W-:Y:S01]  /*07e0*/  BSSY.RECONVERGENT B1, `(.L_x_39) ;  /* 0x000000a000017945 */ /* 0x000fe20003800200 */
[----:B------:R-:W-:Y:S02]  /*07f0*/  IMAD.MOV.U32 R2, RZ, RZ, RZ ;  /* 0x000000ffff027224 */ /* 0x000fe400078e00ff */
[C---:B------:R-:W-:Y:S01]  /*0800*/  ISETP.GE.OR P0, PT, R9.reuse, UR14, P0 ;  /* 0x0000000e09007c0c */ /* 0x040fe20008706670 */
[----:B------:R-:W-:-:S05]  /*0810*/  IMAD R3, R9, 0x80, R6 ;  /* 0x0000008009037824 */ /* 0x000fca00078e0206 */
[----:B-1----:R-:W-:-:S07]  /*0820*/  LEA R5, R52, R3, 0x2 ;  /* 0x0000000334057211 */ /* 0x002fce00078e10ff */
[----:B------:R-:W-:Y:S05]  /*0830*/  @P0 BRA `(.L_x_40) ;  /* 0x0000000000100947 */ /* 0x000fea0003800000 */
[----:B------:R-:W-:Y:S02]  /*0840*/  IMAD.MOV.U32 R3, RZ, RZ, 0x4 ;  /* 0x00000004ff037424 */ /* 0x000fe400078e00ff */
[----:B------:R-:W-:-:S04]  /*0850*/  IMAD R2, R9, R7, R52 ;  /* 0x0000000709027224 */ /* 0x000fc800078e0234 */
[----:B------:R-:W-:-:S06]  /*0860*/  IMAD.WIDE.U32 R2, R2, R3, UR6 ;  /* 0x0000000602027e25 */ /* 0x000fcc000f8e0003 */
[----:B------:R0:W5:Y:S02]  /*0870*/  LDG.E R2, desc[UR16][R2.64] ;  /* 0x0000001002027981 */ /* 0x000164000c1e1900 */
.L_x_40:
[----:B------:R-:W-:Y:S05]  /*0880*/  BSYNC.RECONVERGENT B1 ;  /* 0x0000000000017941 */ /* 0x000fea0003800200 */
.L_x_39:
[----:B-----5:R2:W-:Y:S01]  /*0890*/  STS [R5], R2 ;  /* 0x0000000205007388 */ /* 0x0205e20000000800 */
[----:B------:R-:W-:-:S07]  /*08a0*/  MOV R10, R0 ;  /* 0x00000000000a7202 */ /* 0x000fce0000000f00 */
.L_x_38:
[----:B------:R-:W-:Y:S05]  /*08b0*/  BSYNC.RECONVERGENT B0 ;  /* 0x0000000000007941 */ /* 0x000fea0003800200 */
.L_x_37:
[----:B------:R-:W3:Y:S01]  /*08c0*/  S2UR UR11, SR_CgaCtaId ;  /* 0x00000000000b79c3 */ /* 0x000ee20000008800 */
[----:B------:R-:W-:Y:S01]  /*08d0*/  UMOV UR10, 0x400 ;  /* 0x00000400000a7882 */ /* 0x000fe20000000000 */
[C---:B--2---:R-:W-:Y:S01]  /*08e0*/  VIADD R2, R10.reuse, 0x300 ;  /* 0x000003000a027836 */ /* 0x044fe20000000000 */
[C---:B01----:R-:W-:Y:S01]  /*08f0*/  IADD3 R4, PT, PT, R10.reuse, 0x100, RZ ;  /* 0x000001000a047810 */ /* 0x043fe20007ffe0ff */
[----:B------:R-:W-:Y:S01]  /*0900*/  VIADD R3, R10, 0x200 ;  /* 0x000002000a037836 */ /* 0x000fe20000000000 */
[----:B------:R-:W-:Y:S01]  /*0910*/  SHF.R.U32.HI R21, RZ, 0x5, R10 ;  /* 0x00000005ff157819 */ /* 0x000fe2000001160a */
[----:B------:R-:W-:Y:S01]  /*0920*/  BSSY.RECONVERGENT B0, `(.L_x_41) ;  /* 0x0000037000007945 */ /* 0x000fe20003800200 */
[----:B------:R-:W-:Y:S02]  /*0930*/  SHF.R.U32.HI R11, RZ, 0x5, R2 ;  /* 0x00000005ff0b7819 */ /* 0x000fe40000011602 */
[----:B------:R-:W-:Y:S01]  /*0940*/  SHF.R.U32.HI R15, RZ, 0x5, R3 ;  /* 0x00000005ff0f7819 */ /* 0x000fe20000011603 */
[----:B------:R-:W-:Y:S01]  /*0950*/  IMAD R22, R21, UR19, R52 ;  /* 0x0000001315167c24 */ /* 0x000fe2000f8e0234 */
[----:B------:R-:W-:Y:S01]  /*0960*/  SHF.R.U32.HI R17, RZ, 0x5, R4 ;  /* 0x00000005ff117819 */ /* 0x000fe20000011604 */
[--C-:B------:R-:W-:Y:S01]  /*0970*/  IMAD R13, R11, UR19, R52.reuse ;  /* 0x000000130b0d7c24 */ /* 0x100fe2000f8e0234 */
[----:B------:R-:W-:Y:S01]  /*0980*/  ISETP.GE.AND P4, PT, R52, UR18, PT ;  /* 0x0000001234007c0c */ /* 0x000fe2000bf86270 */
[----:B------:R-:W-:-:S02]  /*0990*/  IMAD R16, R15, UR19, R52 ;  /* 0x000000130f107c24 */ /* 0x000fc4000f8e0234 */
[----:B------:R-:W-:Y:S01]  /*09a0*/  IMAD R19, R17, UR19, R52 ;  /* 0x0000001311137c24 */ /* 0x000fe2000f8e0234 */
[----:B---3--:R-:W-:-:S06]  /*09b0*/  ULEA UR10, UR11, UR10, 0x18 ;  /* 0x0000000a0b0a7291 */ /* 0x008fcc000f8ec0ff */
[----:B------:R-:W-:-:S04]  /*09c0*/  LEA R2, R52, UR10, 0x2 ;  /* 0x0000000a34027c11 */ /* 0x000fc8000f8e10ff */
[----:B------:R-:W-:Y:S01]  /*09d0*/  LEA R18, R17, R2, 0x7 ;  /* 0x0000000211127211 */ /* 0x000fe200078e38ff */
[--C-:B------:R-:W-:Y:S02]  /*09e0*/  IMAD R12, R11, 0x80, R2.reuse ;  /* 0x000000800b0c7824 */ /* 0x100fe400078e0202 */
[--C-:B------:R-:W-:Y:S02]  /*09f0*/  IMAD R14, R15, 0x80, R2.reuse ;  /* 0x000000800f0e7824 */ /* 0x100fe400078e0202 */
[----:B------:R-:W-:-:S07]  /*0a00*/  IMAD R20, R21, 0x80, R2 ;  /* 0x0000008015147824 */ /* 0x000fce00078e0202 */
.L_x_42:
[----:B------:R-:W-:Y:S01]  /*0a10*/  ISETP.GE.OR P0, PT, R21, UR14, P4 ;  /* 0x0000000e15007c0c */ /* 0x000fe2000a706670 */
[----:B------:R-:W-:Y:S01]  /*0a20*/  HFMA2 R3, -RZ, RZ, 0, 2.384185791015625e-07 ;  /* 0x00000004ff037431 */ /* 0x000fe200000001ff */
[----:B------:R-:W-:Y:S01]  /*0a30*/  ISETP.GE.OR P1, PT, R17, UR14, P4 ;  /* 0x0000000e11007c0c */ /* 0x000fe2000a726670 */
[----:B------:R-:W-:Y:S01]  /*0a40*/  IMAD.MOV.U32 R4, RZ, RZ, 0x4 ;  /* 0x00000004ff047424 */ /* 0x000fe200078e00ff */
[----:B------:R-:W-:Y:S01]  /*0a50*/  ISETP.GE.OR P2, PT, R15, UR14, P4 ;  /* 0x0000000e0f007c0c */ /* 0x000fe2000a746670 */
[----:B------:R-:W-:Y:S01]  /*0a60*/  IMAD.MOV.U32 R7, RZ, RZ, 0x4 ;  /* 0x00000004ff077424 */ /* 0x000fe200078e00ff */
[----:B------:R-:W-:Y:S01]  /*0a70*/  ISETP.GE.OR P3, PT, R11, UR14, P4 ;  /* 0x0000000e0b007c0c */ /* 0x000fe2000a766670 */
[----:B------:R-:W-:Y:S02]  /*0a80*/  HFMA2 R29, -RZ, RZ, 0, 0 ;  /* 0x00000000ff1d7431 */ /* 0x000fe400000001ff */
[----:B------:R-:W-:Y:S01]  /*0a90*/  IMAD.MOV.U32 R23, RZ, RZ, RZ ;  /* 0x000000ffff177224 */ /* 0x000fe200078e00ff */
[----:B------:R-:W-:Y:S01]  /*0aa0*/  MOV R27, RZ ;  /* 0x000000ff001b7202 */ /* 0x000fe20000000f00 */
[----:B------:R-:W-:Y:S01]  /*0ab0*/  IMAD.MOV.U32 R8, RZ, RZ, 0x4 ;  /* 0x00000004ff087424 */ /* 0x000fe200078e00ff */
[----:B------:R-:W0:Y:S01]  /*0ac0*/  LDC R24, c[0x0][0x3a0] ;  /* 0x0000e800ff187b82 */ /* 0x000e220000000800 */
[----:B------:R-:W-:-:S02]  /*0ad0*/  IMAD.MOV.U32 R25, RZ, RZ, RZ ;  /* 0x000000ffff197224 */ /* 0x000fc400078e00ff */
[----:B------:R-:W-:-:S04]  /*0ae0*/  @!P0 IMAD.WIDE.U32 R2, R22, R3, UR6 ;  /* 0x0000000616028e25 */ /* 0x000fc8000f8e0003 */
[----:B------:R-:W-:Y:S01]  /*0af0*/  @!P1 IMAD.WIDE.U32 R4, R19, R4, UR6 ;  /* 0x0000000613049e25 */ /* 0x000fe2000f8e0004 */
[----:B------:R-:W2:Y:S03]  /*0b00*/  @!P0 LDG.E R23, desc[UR16][R2.64] ;  /* 0x0000001002178981 */ /* 0x000ea6000c1e1900 */
[----:B------:R-:W-:Y:S01]  /*0b10*/  @!P2 IMAD.WIDE.U32 R6, R16, R7, UR6 ;  /* 0x000000061006ae25 */ /* 0x000fe2000f8e0007 */
[----:B------:R-:W3:Y:S03]  /*0b20*/  @!P1 LDG.E R25, desc[UR16][R4.64] ;  /* 0x0000001004199981 */ /* 0x000ee6000c1e1900 */
[----:B------:R-:W-:Y:S01]  /*0b30*/  @!P3 IMAD.WIDE.U32 R8, R13, R8, UR6 ;  /* 0x000000060d08be25 */ /* 0x000fe2000f8e0008 */
[----:B------:R-:W4:Y:S04]  /*0b40*/  @!P2 LDG.E R27, desc[UR16][R6.64] ;  /* 0x00000010061ba981 */ /* 0x000f28000c1e1900 */
[----:B------:R-:W5:Y:S01]  /*0b50*/  @!P3 LDG.E R29, desc[UR16][R8.64] ;  /* 0x00000010081db981 */ /* 0x000f62000c1e1900 */
[C---:B------:R-:W-:Y:S01]  /*0b60*/  ISETP.GE.U32.AND P0, PT, R10.reuse, 0xc00, PT ;  /* 0x00000c000a00780c */ /* 0x040fe20003f06070 */
[----:B------:R-:W-:Y:S01]  /*0b70*/  VIADD R10, R10, 0x400 ;  /* 0x000004000a0a7836 */ /* 0x000fe20000000000 */
[----:B------:R-:W-:Y:S01]  /*0b80*/  IADD3 R11, PT, PT, R11, 0x20, RZ ;  /* 0x000000200b0b7810 */ /* 0x000fe20007ffe0ff */
[C---:B0-----:R-:W-:Y:S01]  /*0b90*/  IMAD R13, R24.reuse, 0x20, R13 ;  /* 0x00000020180d7824 */ /* 0x041fe200078e020d */
[C---:B------:R-:W-:Y:S01]  /*0ba0*/  LEA R19, R24.reuse, R19, 0x5 ;  /* 0x0000001318137211 */ /* 0x040fe200078e28ff */
[C---:B------:R-:W-:Y:S01]  /*0bb0*/  IMAD R16, R24.reuse, 0x20, R16 ;  /* 0x0000002018107824 */ /* 0x040fe200078e0210 */
[----:B------:R-:W-:Y:S01]  /*0bc0*/  IADD3 R21, PT, PT, R21, 0x20, RZ ;  /* 0x0000002015157810 */ /* 0x000fe20007ffe0ff */
[----:B------:R-:W-:-:S02]  /*0bd0*/  IMAD R22, R24, 0x20, R22 ;  /* 0x0000002018167824 */ /* 0x000fc400078e0216 */
[----:B------:R-:W-:Y:S02]  /*0be0*/  VIADD R15, R15, 0x20 ;  /* 0x000000200f0f7836 */ /* 0x000fe40000000000 */
[----:B------:R-:W-:Y:S01]  /*0bf0*/  VIADD R17, R17, 0x20 ;  /* 0x0000002011117836 */ /* 0x000fe20000000000 */
[----:B--2---:R0:W-:Y:S04]  /*0c00*/  STS [R20], R23 ;  /* 0x0000001714007388 */ /* 0x0041e80000000800 */
[----:B---3--:R1:W-:Y:S04]  /*0c10*/  STS [R18], R25 ;  /* 0x0000001912007388 */ /* 0x0083e80000000800 */
[----:B----4-:R2:W-:Y:S01]  /*0c20*/  STS [R14], R27 ;  /* 0x0000001b0e007388 */ /* 0x0105e20000000800 */
[----:B0-----:R-:W-:-:S03]  /*0c30*/  VIADD R20, R20, 0x1000 ;  /* 0x0000100014147836 */ /* 0x001fc60000000000 */
[----:B-----5:R0:W-:Y:S01]  /*0c40*/  STS [R12], R29 ;  /* 0x0000001d0c007388 */ /* 0x0201e20000000800 */
[----:B-1----:R-:W-:Y:S01]  /*0c50*/  VIADD R18, R18, 0x1000 ;  /* 0x0000100012127836 */ /* 0x002fe20000000000 */
[----:B--2---:R-:W-:Y:S01]  /*0c60*/  IADD3 R14, PT, PT, R14, 0x1000, RZ ;  /* 0x000010000e0e7810 */ /* 0x004fe20007ffe0ff */
[----:B0-----:R-:W-:Y:S01]  /*0c70*/  VIADD R12, R12, 0x1000 ;  /* 0x000010000c0c7836 */ /* 0x001fe20000000000 */
[----:B------:R-:W-:Y:S06]  /*0c80*/  @!P0 BRA `(.L_x_42) ;  /* 0xfffffffc00608947 */ /* 0x000fec000383ffff */
[----:B------:R-:W-:Y:S05]  /*0c90*/  BSYNC.RECONVERGENT B0 ;  /* 0x0000000000007941 */ /* 0x000fea0003800200 */
.L_x_41:
[----:B------:R-:W0:Y:S01]  /*0ca0*/  LDCU UR14, c[0x0][0x39c] ;  /* 0x00007380ff0e77ac */ /* 0x000e220008000800 */
[----:B------:R-:W-:Y:S01]  /*0cb0*/  ISETP.NE.AND P0, PT, R50, RZ, PT ;  /* 0x000000ff3200720c */ /* 0x000fe20003f05270 */
[----:B------:R-:W-:Y:S01]  /*0cc0*/  BSSY.RECONVERGENT B0, `(.L_x_43) ;  /* 0x0000032000007945 */ /* 0x000fe20003800200 */
[----:B------:R-:W-:Y:S01]  /*0cd0*/  MOV R3, R56 ;  /* 0x0000003800037202 */ /* 0x000fe20000000f00 */
[----:B0-----:R-:W-:-:S04]  /*0ce0*/  IMAD.U32 R2, RZ, RZ, UR14 ;  /* 0x0000000eff027e24 */ /* 0x001fc8000f8e00ff */
[----:B------:R-:W-:-:S06]  /*0cf0*/  VIADD R2, R2, -UR15 ;  /* 0x8000000f02027c36 */ /* 0x000fcc0008000000 */
[----:B------:R-:W-:Y:S05]  /*0d00*/  @!P0 BRA `(.L_x_44) ;  /* 0x0000000000b48947 */ /* 0x000fea0003800000 */
[----:B------:R-:W-:Y:S01]  /*0d10*/  ISETP.GE.AND P0, PT, R51, R2, PT ;  /* 0x000000023300720c */ /* 0x000fe20003f06270 */
[----:B------:R-:W-:Y:S02]  /*0d20*/  HFMA2 R6, -RZ, RZ, 0, 0 ;  /* 0x00000000ff067431 */ /* 0x000fe400000001ff */
[----:B------:R-:W-:Y:S01]  /*0d30*/  IMAD.MOV.U32 R5, RZ, RZ, 0x4 ;  /* 0x00000004ff057424 */ /* 0x000fe200078e00ff */
[C---:B------:R-:W-:Y:S01]  /*0d40*/  ISETP.GE.OR P1, PT, R46.reuse, UR18, P0 ;  /* 0x000000122e007c0c */ /* 0x040fe20008726670 */
[----:B------:R-:W-:-:S12]  /*0d50*/  IMAD R4, R46, UR14, R51 ;  /* 0x0000000e2e047c24 */ /* 0x000fd8000f8e0233 */
[----:B------:R-:W-:-:S05]  /*0d60*/  @!P1 IMAD.WIDE R4, R4, R5, UR8 ;  /* 0x0000000804049e25 */ /* 0x000fca000f8e0205 */
[----:B------:R-:W2:Y:S01]  /*0d70*/  @!P1 LDG.E R6, desc[UR16][R4.64] ;  /* 0x0000001004069981 */ /* 0x000ea2000c1e1900 */
[----:B------:R-:W0:Y:S01]  /*0d80*/  S2UR UR11, SR_CgaCtaId ;  /* 0x00000000000b79c3 */ /* 0x000e220000008800 */
[----:B------:R-:W-:Y:S01]  /*0d90*/  UMOV UR10, 0x400 ;  /* 0x00000400000a7882 */ /* 0x000fe20000000000 */
[----:B------:R-:W-:Y:S01]  /*0da0*/  ISETP.NE.AND P1, PT, R50, 0x1, PT ;  /* 0x000000013200780c */ /* 0x000fe20003f25270 */
[----:B------:R-:W-:Y:S01]  /*0db0*/  UIADD3 UR10, UPT, UPT, UR10, 0x4000, URZ ;  /* 0x000040000a0a7890 */ /* 0x000fe2000fffe0ff */
[----:B------:R-:W-:-:S03]  /*0dc0*/  IMAD.MOV.U32 R3, RZ, RZ, R48 ;  /* 0x000000ffff037224 */ /* 0x000fc600078e0030 */
[----:B0-----:R-:W-:-:S06]  /*0dd0*/  ULEA UR10, UR11, UR10, 0x18 ;  /* 0x0000000a0b0a7291 */ /* 0x001fcc000f8ec0ff */
[----:B------:R-:W-:-:S05]  /*0de0*/  LEA R8, R46, UR10, 0x9 ;  /* 0x0000000a2e087c11 */ /* 0x000fca000f8e48ff */
[----:B------:R-:W-:-:S05]  /*0df0*/  IMAD R7, R51, 0x4, R8 ;  /* 0x0000000433077824 */ /* 0x000fca00078e0208 */
[----:B--2---:R0:W-:Y:S01]  /*0e00*/  STS [R7], R6 ;  /* 0x0000000607007388 */ /* 0x0041e20000000800 */
[----:B------:R-:W-:Y:S05]  /*0e10*/  @!P1 BRA `(.L_x_44) ;  /* 0x0000000000709947 */ /* 0x000fea0003800000 */
[----:B------:R-:W-:Y:S01]  /*0e20*/  SHF.R.U32.HI R3, RZ, 0x7, R48 ;  /* 0x00000007ff037819 */ /* 0x000fe20000011630 */
[----:B------:R-:W-:Y:S01]  /*0e30*/  BSSY.RECONVERGENT B1, `(.L_x_45) ;  /* 0x0000009000017945 */ /* 0x000fe20003800200 */
[----:B------:R-:W-:Y:S02]  /*0e40*/  IMAD.MOV.U32 R4, RZ, RZ, RZ ;  /* 0x000000ffff047224 */ /* 0x000fe400078e00ff */
[C---:B------:R-:W-:Y:S02]  /*0e50*/  ISETP.GE.OR P1, PT, R3.reuse, UR18, P0 ;  /* 0x0000001203007c0c */ /* 0x040fe40008726670 */
[----:B0-----:R-:W-:-:S11]  /*0e60*/  LEA R7, R3, R44, 0x9 ;  /* 0x0000002c03077211 */ /* 0x001fd600078e48ff */
[----:B------:R-:W-:Y:S05]  /*0e70*/  @P1 BRA `(.L_x_46) ;  /* 0x0000000000101947 */ /* 0x000fea0003800000 */
[----:B------:R-:W-:Y:S02]  /*0e80*/  IMAD.MOV.U32 R5, RZ, RZ, 0x4 ;  /* 0x00000004ff057424 */ /* 0x000fe400078e00ff */
[----:B------:R-:W-:-:S04]  /*0e90*/  IMAD R4, R3, UR14, R51 ;  /* 0x0000000e03047c24 */ /* 0x000fc8000f8e0233 */
[----:B------:R-:W-:-:S06]  /*0ea0*/  IMAD.WIDE R4, R4, R5, UR8 ;  /* 0x0000000804047e25 */ /* 0x000fcc000f8e0205 */
[----:B------:R0:W5:Y:S02]  /*0eb0*/  LDG.E R4, desc[UR16][R4.64] ;  /* 0x0000001004047981 */ /* 0x000164000c1e1900 */
.L_x_46:
[----:B------:R-:W-:Y:S05]  /*0ec0*/  BSYNC.RECONVERGENT B1 ;  /* 0x0000000000017941 */ /* 0x000fea0003800200 */
.L_x_45:
[----:B-----5:R1:W-:Y:S01]  /*0ed0*/  STS [R7], R4 ;  /* 0x0000000407007388 */ /* 0x0203e20000000800 */
[----:B------:R-:W-:Y:S02]  /*0ee0*/  ISETP.NE.AND P1, PT, R50, 0x2, PT ;  /* 0x000000023200780c */ /* 0x000fe40003f25270 */
[----:B------:R-:W-:-:S11]  /*0ef0*/  MOV R3, R47 ;  /* 0x0000002f00037202 */ /* 0x000fd60000000f00 */
[----:B-1----:R-:W-:Y:S05]  /*0f00*/  @!P1 BRA `(.L_x_44) ;  /* 0x0000000000349947 */ /* 0x002fea0003800000 */
[----:B------:R-:W-:Y:S01]  /*0f10*/  SHF.R.U32.HI R3, RZ, 0x7, R47 ;  /* 0x00000007ff037819 */ /* 0x000fe2000001162f */
[----:B------:R-:W-:Y:S01]  /*0f20*/  BSSY.RECONVERGENT B1, `(.L_x_47) ;  /* 0x0000009000017945 */ /* 0x000fe20003800200 */
[----:B------:R-:W-:Y:S02]  /*0f30*/  IMAD.MOV.U32 R4, RZ, RZ, RZ ;  /* 0x000000ffff047224 */ /* 0x000fe400078e00ff */
[C---:B------:R-:W-:Y:S01]  /*0f40*/  ISETP.GE.OR P0, PT, R3.reuse, UR18, P0 ;  /* 0x0000001203007c0c */ /* 0x040fe20008706670 */
[----:B------:R-:W-:-:S12]  /*0f50*/  IMAD R7, R3, 0x200, R44 ;  /* 0x0000020003077824 */ /* 0x000fd800078e022c */
[----:B------:R-:W-:Y:S05]  /*0f60*/  @P0 BRA `(.L_x_48) ;  /* 0x0000000000100947 */ /* 0x000fea0003800000 */
[----:B0-----:R-:W-:Y:S02]  /*0f70*/  HFMA2 R5, -RZ, RZ, 0, 2.384185791015625e-07 ;  /* 0x00000004ff057431 */ /* 0x001fe400000001ff */
[----:B------:R-:W-:-:S04]  /*0f80*/  IMAD R4, R3, UR14, R51 ;  /* 0x0000000e03047c24 */ /* 0x000fc8000f8e0233 */
[----:B------:R-:W-:-:S06]  /*0f90*/  IMAD.WIDE R4, R4, R5, UR8 ;  /* 0x0000000804047e25 */ /* 0x000fcc000f8e0205 */
[----:B------:R1:W5:Y:S02]  /*0fa0*/  LDG.E R4, desc[UR16][R4.64] ;  /* 0x0000001004047981 */ /* 0x000364000c1e1900 */
.L_x_48:
[----:B------:R-:W-:Y:S05]  /*0fb0*/  BSYNC.RECONVERGENT B1 ;  /* 0x0000000000017941 */ /* 0x000fea0003800200 */
.L_x_47:
[----:B-----5:R2:W-:Y:S01]  /*0fc0*/  STS [R7], R4 ;  /* 0x0000000407007388 */ /* 0x0205e20000000800 */
[----:B------:R-:W-:-:S07]  /*0fd0*/  IMAD.MOV.U32 R3, RZ, RZ, R0 ;  /* 0x000000ffff037224 */ /* 0x000fce00078e0000 */
.L_x_44:
[----:B------:R-:W-:Y:S05]  /*0fe0*/  BSYNC.RECONVERGENT B0 ;  /* 0x0000000000007941 */ /* 0x000fea0003800200 */
.L_x_43:
[----:B------:R-:W-:Y:S01]  /*0ff0*/  BSSY.RECONVERGENT B0, `(.L_x_49) ;  /* 0x0000031000007945 */ /* 0x000fe20003800200 */
[----:B------:R-:W-:-:S13]  /*1000*/  ISETP.GE.AND P4, PT, R51, R2, PT ;  /* 0x000000023300720c */ /* 0x000fda0003f86270 */
.L_x_50:
[C---:B----4-:R-:W-:Y:S01]  /*1010*/  VIADD R0, R3.reuse, 0x100 ;  /* 0x0000010003007836 */ /* 0x050fe20000000000 */
[C---:B--2---:R-:W-:Y:S01]  /*1020*/  IADD3 R4, PT, PT, R3.reuse, 0x200, RZ ;  /* 0x0000020003047810 */ /* 0x044fe20007ffe0ff */
[----:B01----:R-:W-:Y:S01]  /*1030*/  VIADD R5, R3, 0x300 ;  /* 0x0000030003057836 */ /* 0x003fe20000000000 */
[----:B------:R-:W-:Y:S01]  /*1040*/  SHF.R.U32.HI R13, RZ, 0x7, R3 ;  /* 0x00000007ff0d7819 */ /* 0x000fe20000011603 */
[----:B------:R-:W-:Y:S01]  /*1050*/  HFMA2 R9, -RZ, RZ, 0, 2.384185791015625e-07 ;  /* 0x00000004ff097431 */ /* 0x000fe200000001ff */
[----:B------:R-:W-:Y:S01]  /*1060*/  ISETP.GE.AND P0, PT, R51, R2, PT ;  /* 0x000000023300720c */ /* 0x000fe20003f06270 */
[----:B------:R-:W-:Y:S01]  /*1070*/  IMAD.MOV.U32 R7, RZ, RZ, 0x4 ;  /* 0x00000004ff077424 */ /* 0x000fe200078e00ff */
[----:B------:R-:W-:Y:S01]  /*1080*/  SHF.R.U32.HI R15, RZ, 0x7, R0 ;  /* 0x00000007ff0f7819 */ /* 0x000fe20000011600 */
[----:B------:R-:W-:Y:S01]  /*1090*/  IMAD.MOV.U32 R11, RZ, RZ, 0x4 ;  /* 0x00000004ff0b7424 */ /* 0x000fe200078e00ff */
[----:B------:R-:W-:Y:S01]  /*10a0*/  SHF.R.U32.HI R17, RZ, 0x7, R4 ;  /* 0x00000007ff117819 */ /* 0x000fe20000011604 */
[----:B------:R-:W-:Y:S01]  /*10b0*/  IMAD.MOV.U32 R12, RZ, RZ, RZ ;  /* 0x000000ffff0c7224 */ /* 0x000fe200078e00ff */
[----:B------:R-:W-:Y:S01]  /*10c0*/  SHF.R.U32.HI R19, RZ, 0x7, R5 ;  /* 0x00000007ff137819 */ /* 0x000fe20000011605 */
[----:B------:R-:W-:Y:S01]  /*10d0*/  IMAD.MOV.U32 R5, RZ, RZ, 0x4 ;  /* 0x00000004ff057424 */ /* 0x000fe200078e00ff */
[----:B------:R-:W-:Y:S01]  /*10e0*/  ISETP.GE.OR P1, PT, R13, UR18, P4 ;  /* 0x000000120d007c0c */ /* 0x000fe2000a726670 */
[----:B------:R-:W-:Y:S01]  /*10f0*/  IMAD.MOV.U32 R14, RZ, RZ, RZ ;  /* 0x000000ffff0e7224 */ /* 0x000fe200078e00ff */
[----:B------:R-:W-:-:S02]  /*1100*/  ISETP.GE.OR P2, PT, R15, UR18, P0 ;  /* 0x000000120f007c0c */ /* 0x000fc40008746670 */
[----:B------:R-:W-:Y:S02]  /*1110*/  ISETP.GE.OR P3, PT, R17, UR18, P0 ;  /* 0x0000001211007c0c */ /* 0x000fe40008766670 */
[----:B------:R-:W-:Y:S02]  /*1120*/  ISETP.GE.OR P0, PT, R19, UR18, P0 ;  /* 0x0000001213007c0c */ /* 0x000fe40008706670 */
[----:B------:R-:W-:Y:S02]  /*1130*/  MOV R0, RZ ;  /* 0x000000ff00007202 */ /* 0x000fe40000000f00 */
[----:B------:R-:W-:-:S03]  /*1140*/  MOV R16, RZ ;  /* 0x000000ff00107202 */ /* 0x000fc60000000f00 */
[----:B------:R-:W0:Y:S08]  /*1150*/  @!P1 LDC R4, c[0x0][0x39c] ;  /* 0x0000e700ff049b82 */ /* 0x000e300000000800 */
[----:B------:R-:W1:Y:S08]  /*1160*/  @!P2 LDC R6, c[0x0][0x39c] ;  /* 0x0000e700ff06ab82 */ /* 0x000e700000000800 */
[----:B------:R-:W2:Y:S08]  /*1170*/  @!P3 LDC R8, c[0x0][0x39c] ;  /* 0x0000e700ff08bb82 */ /* 0x000eb00000000800 */
[----:B------:R-:W3:Y:S01]  /*1180*/  @!P0 LDC R10, c[0x0][0x39c] ;  /* 0x0000e700ff0a8b82 */ /* 0x000ee20000000800 */
[----:B0-----:R-:W-:-:S04]  /*1190*/  @!P1 IMAD R4, R13, R4, R51 ;  /* 0x000000040d049224 */ /* 0x001fc800078e0233 */
[----:B------:R-:W-:-:S04]  /*11a0*/  @!P1 IMAD.WIDE R4, R4, R5, UR8 ;  /* 0x0000000804049e25 */ /* 0x000fc8000f8e0205 */
[----:B-1----:R-:W-:Y:S01]  /*11b0*/  @!P2 IMAD R6, R15, R6, R51 ;  /* 0x000000060f06a224 */ /* 0x002fe200078e0233 */
[----:B------:R-:W4:Y:S03]  /*11c0*/  @!P1 LDG.E R0, desc[UR16][R4.64] ;  /* 0x0000001004009981 */ /* 0x000f26000c1e1900 */
[----:B------:R-:W-:-:S04]  /*11d0*/  @!P2 IMAD.WIDE R6, R6, R7, UR8 ;  /* 0x000000080606ae25 */ /* 0x000fc8000f8e0207 */
[----:B--2---:R-:W-:Y:S01]  /*11e0*/  @!P3 IMAD R8, R17, R8, R51 ;  /* 0x000000081108b224 */ /* 0x004fe200078e0233 */
[----:B------:R-:W2:Y:S03]  /*11f0*/  @!P2 LDG.E R12, desc[UR16][R6.64] ;  /* 0x00000010060ca981 */ /* 0x000ea6000c1e1900 */
[----:B------:R-:W-:-:S04]  /*1200*/  @!P3 IMAD.WIDE R8, R8, R9, UR8 ;  /* 0x000000080808be25 */ /* 0x000fc8000f8e0209 */
[----:B---3--:R-:W-:Y:S01]  /*1210*/  @!P0 IMAD R10, R19, R10, R51 ;  /* 0x0000000a130a8224 */ /* 0x008fe200078e0233 */
[----:B------:R-:W3:Y:S03]  /*1220*/  @!P3 LDG.E R14, desc[UR16][R8.64] ;  /* 0x00000010080eb981 */ /* 0x000ee6000c1e1900 */
[----:B------:R-:W-:-:S05]  /*1230*/  @!P0 IMAD.WIDE R10, R10, R11, UR8 ;  /* 0x000000080a0a8e25 */ /* 0x000fca000f8e020b */
[----:B------:R-:W5:Y:S01]  /*1240*/  @!P0 LDG.E R16, desc[UR16][R10.64] ;  /* 0x000000100a108981 */ /* 0x000f62000c1e1900 */
[--C-:B------:R-:W-:Y:S01]  /*1250*/  IMAD R13, R13, 0x200, R44.reuse ;  /* 0x000002000d0d7824 */ /* 0x100fe200078e022c */
[----:B------:R-:W-:Y:S01]  /*1260*/  LEA R17, R17, R44, 0x9 ;  /* 0x0000002c11117211 */ /* 0x000fe200078e48ff */
[--C-:B------:R-:W-:Y:S02]  /*1270*/  IMAD R15, R15, 0x200, R44.reuse ;  /* 0x000002000f0f7824 */ /* 0x100fe400078e022c */
[----:B------:R-:W-:Y:S01]  /*1280*/  IMAD R19, R19, 0x200, R44 ;  /* 0x0000020013137824 */ /* 0x000fe200078e022c */
[C---:B------:R-:W-:Y:S01]  /*1290*/  ISETP.GE.U32.AND P0, PT, R3.reuse, 0xc00, PT ;  /* 0x00000c000300780c */ /* 0x040fe20003f06070 */
[----:B------:R-:W-:Y:S01]  /*12a0*/  VIADD R3, R3, 0x400 ;  /* 0x0000040003037836 */ /* 0x000fe20000000000 */
[----:B----4-:R4:W-:Y:S04]  /*12b0*/  STS [R13], R0 ;  /* 0x000000000d007388 */ /* 0x0109e80000000800 */
[----:B--2---:R4:W-:Y:S04]  /*12c0*/  STS [R15], R12 ;  /* 0x0000000c0f007388 */ /* 0x0049e80000000800 */
[----:B---3--:R4:W-:Y:S04]  /*12d0*/  STS [R17], R14 ;  /* 0x0000000e11007388 */ /* 0x0089e80000000800 */
[----:B-----5:R4:W-:Y:S01]  /*12e0*/  STS [R19], R16 ;  /* 0x0000001013007388 */ /* 0x0209e20000000800 */
[----:B------:R-:W-:Y:S05]  /*12f0*/  @!P0 BRA `(.L_x_50) ;  /* 0xfffffffc00448947 */ /* 0x000fea000383ffff */
[----:B------:R-:W-:Y:S05]  /*1300*/  BSYNC.RECONVERGENT B0 ;  /* 0x0000000000007941 */ /* 0x000fea0003800200 */
.L_x_49:
[----:B------:R-:W-:Y:S01]  /*1310*/  BAR.SYNC.DEFER_BLOCKING 0x0 ;  /* 0x0000000000007b1d */ /* 0x000fe20000010000 */
[----:B------:R-:W-:-:S07]  /*1320*/  MOV R54, R56 ;  /* 0x0000003800367202 */ /* 0x000fce0000000f00 */
[----:B------:R-:W0:Y:S01]  /*1330*/  S2UR UR11, SR_CgaCtaId ;  /* 0x00000000000b79c3 */ /* 0x000e220000008800 */
[----:B------:R-:W-:Y:S01]  /*1340*/  BSSY.RECONVERGENT B0, `(.L_x_51) ;  /* 0x0000053000007945 */ /* 0x000fe20003800200 */
[----:B------:R-:W-:Y:S01]  /*1350*/  UMOV UR10, 0x400 ;  /* 0x00000400000a7882 */ /* 0x000fe20000000000 */
[----:B------:R1:W2:Y:S04]  /*1360*/  LDS R45, [R55+UR5] ;  /* 0x00000005372d7984 */ /* 0x0002a80008000800 */
[----:B------:R1:W3:Y:S01]  /*1370*/  LDS R42, [R55+UR5+0x200] ;  /* 0x00020005372a7984 */ /* 0x0002e20008000800 */
[----:B0-----:R-:W-:-:S03]  /*1380*/  ULEA UR10, UR11, UR10, 0x18 ;  /* 0x0000000a0b0a7291 */ /* 0x001fc6000f8ec0ff */
[----:B------:R1:W0:Y:S04]  /*1390*/  LDS R43, [R55+UR5+0x400] ;  /* 0x00040005372b7984 */ /* 0x0002280008000800 */
[----:B----4-:R1:W4:Y:S04]  /*13a0*/  LDS R0, [R55+UR5+0x600] ;  /* 0x0006000537007984 */ /* 0x0103280008000800 */
[----:B------:R1:W0:Y:S04]  /*13b0*/  LDS R3, [R55+UR5+0x800] ;  /* 0x0008000537037984 */ /* 0x0002280008000800 */
        /* <DEDUP_REMOVED lines=26> */
[----:B--234-:R1:W0:Y:S02]  /*1560*/  LDS R40, [R55+UR5+0x3e00] ;  /* 0x003e000537287984 */ /* 0x01c2240008000800 */
.L_x_52:
[----:B--2---:R-:W-:-:S05]  /*1570*/  SHF.R.U32.HI R12, RZ, 0x8, R54 ;  /* 0x00000008ff0c7819 */ /* 0x004fca0000011636 */
[----:B------:R-:W-:-:S05]  /*1580*/  IMAD R53, R12, 0x4, R1 ;  /* 0x000000040c357824 */ /* 0x000fca00078e0201 */
[----:B------:R-:W2:Y:S01]  /*1590*/  LDL R20, [R53] ;  /* 0x0000000035147983 */ /* 0x000ea20000100800 */
[C---:B------:R-:W-:Y:S02]  /*15a0*/  LOP3.LUT R57, R54.reuse, 0xffffff80, RZ, 0xc0, !PT ;  /* 0xffffff8036397812 */ /* 0x040fe400078ec0ff */
[C---:B------:R-:W-:Y:S01]  /*15b0*/  ISETP.GE.U32.AND P0, PT, R54.reuse, 0x3f00, PT ;  /* 0x00003f003600780c */ /* 0x040fe20003f06070 */
[----:B------:R-:W-:Y:S02]  /*15c0*/  VIADD R54, R54, 0x100 ;  /* 0x0000010036367836 */ /* 0x000fe40000000000 */
[----:B------:R-:W2:Y:S04]  /*15d0*/  LDS.128 R12, [R57+UR10] ;  /* 0x0000000a390c7984 */ /* 0x000ea80008000c00 */
[----:B------:R-:W3:Y:S01]  /*15e0*/  LDS.128 R16, [R57+UR10+0x10] ;  /* 0x0000100a39107984 */ /* 0x000ee20008000c00 */
[----:B--2---:R-:W-:-:S03]  /*15f0*/  FFMA R59, R45, R12, R20 ;  /* 0x0000000c2d3b7223 */ /* 0x004fc60000000014 */
[----:B------:R-:W2:Y:S01]  /*1600*/  LDS.128 R20, [R57+UR10+0x20] ;  /* 0x0000200a39147984 */ /* 0x000ea20008000c00 */
[----:B------:R-:W-:-:S04]  /*1610*/  FFMA R12, R42, R13, R59 ;  /* 0x0000000d2a0c7223 */ /* 0x000fc8000000003b */
[----:B0-----:R-:W-:-:S04]  /*1620*/  FFMA R13, R43, R14, R12 ;  /* 0x0000000e2b0d7223 */ /* 0x001fc8000000000c */
[----:B------:R-:W-:-:S04]  /*1630*/  FFMA R12, R0, R15, R13 ;  /* 0x0000000f000c7223 */ /* 0x000fc8000000000d */
[----:B---3--:R-:W-:Y:S02]  /*1640*/  FFMA R59, R3, R16, R12 ;  /* 0x00000010033b7223 */ /* 0x008fe4000000000c */
[----:B------:R-:W0:Y:S02]  /*1650*/  LDS.128 R12, [R57+UR10+0x30] ;  /* 0x0000300a390c7984 */ /* 0x000e240008000c00 */
[----:B------:R-:W-:-:S04]  /*1660*/  FFMA R16, R2, R17, R59 ;  /* 0x0000001102107223 */ /* 0x000fc8000000003b */
[----:B------:R-:W-:-:S04]  /*1670*/  FFMA R17, R5, R18, R16 ;  /* 0x0000001205117223 */ /* 0x000fc80000000010 */
[----:B------:R-:W-:-:S04]  /*1680*/  FFMA R16, R4, R19, R17 ;  /* 0x0000001304107223 */ /* 0x000fc80000000011 */
[----:B--2---:R-:W-:Y:S02]  /*1690*/  FFMA R59, R7, R20, R16 ;  /* 0x00000014073b7223 */ /* 0x004fe40000000010 */
[----:B------:R-:W2:Y:S02]  /*16a0*/  LDS.128 R16, [R57+UR10+0x40] ;  /* 0x0000400a39107984 */ /* 0x000ea40008000c00 */
[----:B------:R-:W-:-:S04]  /*16b0*/  FFMA R20, R6, R21, R59 ;  /* 0x0000001506147223 */ /* 0x000fc8000000003b */
[----:B------:R-:W-:-:S04]  /*16c0*/  FFMA R21, R9, R22, R20 ;  /* 0x0000001609157223 */ /* 0x000fc80000000014 */
[----:B------:R-:W-:-:S04]  /*16d0*/  FFMA R20, R8, R23, R21 ;  /* 0x0000001708147223 */ /* 0x000fc80000000015 */
[----:B0-----:R-:W-:-:S04]  /*16e0*/  FFMA R21, R11, R12, R20 ;  /* 0x0000000c0b157223 */ /* 0x001fc80000000014 */
[----:B------:R-:W-:Y:S02]  /*16f0*/  FFMA R12, R10, R13, R21 ;  /* 0x0000000d0a0c7223 */ /* 0x000fe40000000015 */
[----:B------:R-:W0:Y:S02]  /*1700*/  LDS.128 R20, [R57+UR10+0x50] ;  /* 0x0000500a39147984 */ /* 0x000e240008000c00 */
[----:B------:R-:W-:-:S04]  /*1710*/  FFMA R13, R25, R14, R12 ;  /* 0x0000000e190d7223 */ /* 0x000fc8000000000c */
[----:B------:R-:W-:-:S04]  /*1720*/  FFMA R12, R24, R15, R13 ;  /* 0x0000000f180c7223 */ /* 0x000fc8000000000d */
[----:B--2---:R-:W-:Y:S02]  /*1730*/  FFMA R59, R27, R16, R12 ;  /* 0x000000101b3b7223 */ /* 0x004fe4000000000c */
[----:B------:R-:W2:Y:S02]  /*1740*/  LDS.128 R12, [R57+UR10+0x60] ;  /* 0x0000600a390c7984 */ /* 0x000ea40008000c00 */
[----:B------:R-:W-:-:S04]  /*1750*/  FFMA R16, R26, R17, R59 ;  /* 0x000000111a107223 */ /* 0x000fc8000000003b */
[----:B------:R-:W-:-:S04]  /*1760*/  FFMA R17, R29, R18, R16 ;  /* 0x000000121d117223 */ /* 0x000fc80000000010 */
[----:B------:R-:W-:Y:S02]  /*1770*/  FFMA R58, R28, R19, R17 ;  /* 0x000000131c3a7223 */ /* 0x000fe40000000011 */
[----:B------:R-:W3:Y:S02]  /*1780*/  LDS.128 R16, [R57+UR10+0x70] ;  /* 0x0000700a39107984 */ /* 0x000ee40008000c00 */
[----:B0-----:R-:W-:-:S04]  /*1790*/  FFMA R59, R31, R20, R58 ;  /* 0x000000141f3b7223 */ /* 0x001fc8000000003a */
[----:B------:R-:W-:-:S04]  /*17a0*/  FFMA R20, R30, R21, R59 ;  /* 0x000000151e147223 */ /* 0x000fc8000000003b */
[----:B------:R-:W-:-:S04]  /*17b0*/  FFMA R21, R33, R22, R20 ;  /* 0x0000001621157223 */ /* 0x000fc80000000014 */
[----:B------:R-:W-:-:S04]  /*17c0*/  FFMA R20, R32, R23, R21 ;  /* 0x0000001720147223 */ /* 0x000fc80000000015 */
[----:B--2---:R-:W-:-:S04]  /*17d0*/  FFMA R21, R35, R12, R20 ;  /* 0x0000000c23157223 */ /* 0x004fc80000000014 */
[----:B------:R-:W-:-:S04]  /*17e0*/  FFMA R12, R34, R13, R21 ;  /* 0x0000000d220c7223 */ /* 0x000fc80000000015 */
[----:B------:R-:W-:-:S04]  /*17f0*/  FFMA R13, R37, R14, R12 ;  /* 0x0000000e250d7223 */ /* 0x000fc8000000000c */
[----:B------:R-:W-:-:S04]  /*1800*/  FFMA R12, R36, R15, R13 ;  /* 0x0000000f240c7223 */ /* 0x000fc8000000000d */
[----:B---3--:R-:W-:-:S04]  /*1810*/  FFMA R13, R39, R16, R12 ;  /* 0x00000010270d7223 */ /* 0x008fc8000000000c */
[----:B------:R-:W-:-:S04]  /*1820*/  FFMA R12, R38, R17, R13 ;  /* 0x00000011260c7223 */ /* 0x000fc8000000000d */
[----:B------:R-:W-:-:S04]  /*1830*/  FFMA R13, R41, R18, R12 ;  /* 0x00000012290d7223 */ /* 0x000fc8000000000c */
[----:B------:R-:W-:-:S05]  /*1840*/  FFMA R12, R40, R19, R13 ;  /* 0x00000013280c7223 */ /* 0x000fca000000000d */
[----:B------:R2:W-:Y:S01]  /*1850*/  STL [R53], R12 ;  /* 0x0000000c35007387 */ /* 0x0005e20000100800 */
[----:B------:R-:W-:Y:S05]  /*1860*/  @!P0 BRA `(.L_x_52) ;  /* 0xfffffffc00408947 */ /* 0x000fea000383ffff */
[----:B------:R-:W-:Y:S05]  /*1870*/  BSYNC.RECONVERGENT B0 ;  /* 0x0000000000007941 */ /* 0x000fea0003800200 */
.L_x_51:
[----:B------:R-:W-:Y:S01]  /*1880*/  BAR.SYNC.DEFER_BLOCKING 0x0 ;  /* 0x0000000000007b1d */ /* 0x000fe20000010000 */
[----:B------:R-:W-:-:S04]  /*1890*/  UIADD3 UR6, UP0, UPT, UR6, 0x80, URZ ;  /* 0x0000008006067890 */ /* 0x000fc8000ff1e0ff */
[----:B------:R-:W-:Y:S01]  /*18a0*/  UIADD3.X UR7, UPT, UPT, URZ, UR7, URZ, UP0, !UPT ;  /* 0x00000007ff077290 */ /* 0x000fe200087fe4ff */
[----:B------:R-:W0:Y:S02]  /*18b0*/  LDCU UR10, c[0x0][0x39c] ;  /* 0x00007380ff0a77ac */ /* 0x000e240008000800 */
[----:B0-----:R-:W-:-:S04]  /*18c0*/  USHF.L.U32 UR10, UR10, 0x5, URZ ;  /* 0x000000050a0a7899 */ /* 0x001fc800080006ff */
[----:B------:R-:W-:Y:S01]  /*18d0*/  UIMAD.WIDE UR8, UR10, 0x4, UR8 ;  /* 0x000000040a0878a5 */ /* 0x000fe2000f8e0208 */
[----:B------:R-:W-:Y:S11]  /*18e0*/  BRA.U !UP1, `(.L_x_53) ;  /* 0xffffffed09147547 */ /* 0x000ff6000b83ffff */
.L_x_36:
[----:B------:R-:W-:Y:S01]  /*18f0*/  SHF.R.U32.HI R0, RZ, 0x8, R56 ;  /* 0x00000008ff007819 */ /* 0x000fe20000011638 */
[----:B------:R-:W0:Y:S01]  /*1900*/  LDCU.64 UR4, c[0x0][0x398] ;  /* 0x00007300ff0477ac */ /* 0x000e220008000a00 */
[----:B------:R-:W-:Y:S01]  /*1910*/  BSSY.RECONVERGENT B0, `(.L_x_54) ;  /* 0x0000021000007945 */ /* 0x000fe20003800200 */
[----:B------:R-:W-:Y:S02]  /*1920*/  LOP3.LUT R10, R56, 0x7f, RZ, 0xc0, !PT ;  /* 0x0000007f380a7812 */ /* 0x000fe400078ec0ff */
[----:B------:R-:W-:-:S04]  /*1930*/  IADD3 R0, PT, PT, -R0, RZ, RZ ;  /* 0x000000ff00007210 */ /* 0x000fc80007ffe1ff */
[----:B------:R-:W-:Y:S01]  /*1940*/  LOP3.LUT P0, R3, R0, 0x3, RZ, 0xc0, !PT ;  /* 0x0000000300037812 */ /* 0x000fe2000780c0ff */
[----:B0-----:R-:W-:Y:S01]  /*1950*/  IMAD.U32 R9, RZ, RZ, UR5 ;  /* 0x00000005ff097e24 */ /* 0x001fe2000f8e00ff */
[----:B------:R-:W-:Y:S02]  /*1960*/  UIADD3 UR4, UPT, UPT, -UR12, UR4, URZ ;  /* 0x000000040c047290 */ /* 0x000fe4000fffe1ff */
[----:B------:R-:W-:Y:S01]  /*1970*/  USHF.R.S32.HI UR5, URZ, 0x1f, UR13 ;  /* 0x0000001fff057899 */ /* 0x000fe2000801140d */
[----:B------:R-:W-:-:S08]  /*1980*/  VIADD R11, R9, -UR15 ;  /* 0x8000000f090b7c36 */ /* 0x000fd00008000000 */
[----:B------:R-:W-:Y:S05]  /*1990*/  @!P0 BRA `(.L_x_55) ;  /* 0x0000000000608947 */ /* 0x000fea0003800000 */
[----:B------:R-:W0:Y:S01]  /*19a0*/  LDC R14, c[0x0][0x39c] ;  /* 0x0000e700ff0e7b82 */ /* 0x000e220000000800 */
[--C-:B------:R-:W-:Y:S01]  /*19b0*/  SHF.R.U32.HI R0, RZ, 0x6, R56.reuse ;  /* 0x00000006ff007819 */ /* 0x100fe20000011638 */
[----:B------:R-:W-:Y:S01]  /*19c0*/  IMAD.MOV R6, RZ, RZ, -R3 ;  /* 0x000000ffff067224 */ /* 0x000fe200078e0a03 */
[----:B------:R-:W-:Y:S02]  /*19d0*/  SHF.R.U32.HI R5, RZ, 0x7, R56 ;  /* 0x00000007ff057819 */ /* 0x000fe40000011638 */
[----:B------:R-:W-:Y:S02]  /*19e0*/  LOP3.LUT R0, R0, 0xc, RZ, 0xc0, !PT ;  /* 0x0000000c00007812 */ /* 0x000fe400078ec0ff */
[----:B------:R-:W-:Y:S01]  /*19f0*/  ISETP.GE.AND P2, PT, R10, R11, PT ;  /* 0x0000000b0a00720c */ /* 0x000fe20003f46270 */
[----:B------:R-:W-:Y:S01]  /*1a00*/  IMAD R4, R9, R5, R10 ;  /* 0x0000000509047224 */ /* 0x000fe200078e020a */
[----:B------:R-:W-:Y:S01]  /*1a10*/  LEA R56, R3, R56, 0x8 ;  /* 0x0000003803387211 */ /* 0x000fe200078e40ff */
[----:B------:R-:W-:-:S10]  /*1a20*/  IMAD.IADD R8, R1, 0x1, R0 ;  /* 0x0000000101087824 */ /* 0x000fd400078e0200 */
.L_x_56:
[----:B------:R-:W-:-:S13]  /*1a30*/  ISETP.GE.OR P0, PT, R5, UR4, P2 ;  /* 0x0000000405007c0c */ /* 0x000fda0009706670 */
[----:B------:R3:W4:Y:S01]  /*1a40*/  @!P0 LDL R7, [R8] ;  /* 0x0000000008078983 */ /* 0x0007220000100800 */
[----:B--2---:R-:W2:Y:S01]  /*1a50*/  @!P0 LDC.64 R12, c[0x0][0x390] ;  /* 0x0000e400ff0c8b82 */ /* 0x004ea20000000a00 */
[----:B------:R-:W-:Y:S01]  /*1a60*/  @!P0 IADD3 R0, P1, PT, R4, UR13, RZ ;  /* 0x0000000d04008c10 */ /* 0x000fe2000ff3e0ff */
[----:B0-----:R-:W-:Y:S01]  /*1a70*/  IMAD.MOV.U32 R9, RZ, RZ, R14 ;  /* 0x000000ffff097224 */ /* 0x001fe200078e000e */
[----:B------:R-:W-:Y:S01]  /*1a80*/  IADD3 R6, PT, PT, R6, 0x1, RZ ;  /* 0x0000000106067810 */ /* 0x000fe20007ffe0ff */
[----:B------:R-:W-:Y:S01]  /*1a90*/  VIADD R5, R5, 0x2 ;  /* 0x0000000205057836 */ /* 0x000fe20000000000 */
[----:B------:R-:W-:Y:S01]  /*1aa0*/  @!P0 LEA.HI.X.SX32 R3, R4, UR5, 0x1, P1 ;  /* 0x0000000504038c11 */ /* 0x000fe200088f0eff */
[----:B------:R-:W-:Y:S01]  /*1ab0*/  IMAD R4, R9, 0x2, R4 ;  /* 0x0000000209047824 */ /* 0x000fe200078e0204 */
[----:B---3--:R-:W-:Y:S02]  /*1ac0*/  IADD3 R8, PT, PT, R8, 0x4, RZ ;  /* 0x0000000408087810 */ /* 0x008fe40007ffe0ff */
[----:B--2---:R-:W-:-:S04]  /*1ad0*/  @!P0 LEA R2, P1, R0, R12, 0x2 ;  /* 0x0000000c00028211 */ /* 0x004fc800078210ff */
[----:B------:R-:W-:-:S05]  /*1ae0*/  @!P0 LEA.HI.X R3, R0, R13, R3, 0x2, P1 ;  /* 0x0000000d00038211 */ /* 0x000fca00008f1403 */
[----:B----4-:R3:W-:Y:S01]  /*1af0*/  @!P0 STG.E desc[UR16][R2.64], R7 ;  /* 0x0000000702008986 */ /* 0x0107e2000c101910 */
[----:B------:R-:W-:-:S13]  /*1b00*/  ISETP.NE.AND P0, PT, R6, RZ, PT ;  /* 0x000000ff0600720c */ /* 0x000fda0003f05270 */
[----:B---3--:R-:W-:Y:S05]  /*1b10*/  @P0 BRA `(.L_x_56) ;  /* 0xfffffffc00c40947 */ /* 0x008fea000383ffff */
.L_x_55:
[----:B------:R-:W-:Y:S05]  /*1b20*/  BSYNC.RECONVERGENT B0 ;  /* 0x0000000000007941 */ /* 0x000fea0003800200 */
.L_x_54:
[C---:B------:R-:W-:Y:S01]  /*1b30*/  IADD3 R3, P2, PT, R56.reuse, 0x100, RZ ;  /* 0x0000010038037810 */ /* 0x040fe20007f5e0ff */
[----:B------:R-:W0:Y:S01]  /*1b40*/  LDC R33, c[0x0][0x39c] ;  /* 0x0000e700ff217b82 */ /* 0x000e220000000800 */
[C---:B------:R-:W-:Y:S01]  /*1b50*/  IADD3 R4, P0, PT, R56.reuse, 0x300, RZ ;  /* 0x0000030038047810 */ /* 0x040fe20007f1e0ff */
[C---:B------:R-:W-:Y:S01]  /*1b60*/  VIADD R13, R56.reuse, 0x300 ;  /* 0x00000300380d7836 */ /* 0x040fe20000000000 */
[C---:B------:R-:W-:Y:S01]  /*1b70*/  IADD3 R2, P1, PT, R56.reuse, 0x200, RZ ;  /* 0x0000020038027810 */ /* 0x040fe20007f3e0ff */
[----:B------:R-:W-:Y:S01]  /*1b80*/  IMAD.X R0, RZ, RZ, RZ, P2 ;  /* 0x000000ffff007224 */ /* 0x000fe200010e06ff */
[C---:B------:R-:W-:Y:S01]  /*1b90*/  IADD3 R15, PT, PT, R56.reuse, 0x200, RZ ;  /* 0x00000200380f7810 */ /* 0x040fe20007ffe0ff */
[----:B------:R-:W-:Y:S01]  /*1ba0*/  IMAD.X R7, RZ, RZ, RZ, P0 ;  /* 0x000000ffff077224 */ /* 0x000fe200000e06ff */
[----:B------:R-:W-:Y:S01]  /*1bb0*/  IADD3.X R5, PT, PT, RZ, RZ, RZ, P1, !PT ;  /* 0x000000ffff057210 */ /* 0x000fe20000ffe4ff */
[----:B------:R-:W-:Y:S01]  /*1bc0*/  VIADD R17, R56, 0x100 ;  /* 0x0000010038117836 */ /* 0x000fe20000000000 */
[----:B------:R-:W-:-:S02]  /*1bd0*/  SHF.R.U64 R3, R3, 0x6, R0 ;  /* 0x0000000603037819 */ /* 0x000fc40000001200 */
[----:B------:R-:W-:Y:S02]  /*1be0*/  SHF.R.U64 R0, R56, 0x6, RZ ;  /* 0x0000000638007819 */ /* 0x000fe400000012ff */
[----:B------:R-:W-:Y:S02]  /*1bf0*/  SHF.R.U64 R2, R2, 0x6, R5 ;  /* 0x0000000602027819 */ /* 0x000fe40000001205 */
[----:B------:R-:W-:Y:S02]  /*1c00*/  LOP3.LUT R0, R0, 0x1c, RZ, 0xc0, !PT ;  /* 0x0000001c00007812 */ /* 0x000fe400078ec0ff */
[----:B------:R-:W-:Y:S02]  /*1c10*/  SHF.R.U64 R4, R4, 0x6, R7 ;  /* 0x0000000604047819 */ /* 0x000fe40000001207 */
[----:B------:R-:W-:Y:S01]  /*1c20*/  SHF.R.U32.HI R19, RZ, 0x7, R56 ;  /* 0x00000007ff137819 */ /* 0x000fe20000011638 */
[----:B------:R-:W-:Y:S01]  /*1c30*/  IMAD.IADD R24, R1, 0x1, R0 ;  /* 0x0000000101187824 */ /* 0x000fe200078e0200 */
[----:B------:R-:W-:-:S02]  /*1c40*/  SHF.R.U32.HI R13, RZ, 0x7, R13 ;  /* 0x00000007ff0d7819 */ /* 0x000fc4000001160d */
[----:B------:R-:W-:Y:S01]  /*1c50*/  SHF.R.U32.HI R15, RZ, 0x7, R15 ;  /* 0x00000007ff0f7819 */ /* 0x000fe2000001160f */
[--C-:B------:R-:W-:Y:S01]  /*1c60*/  IMAD R18, R9, R19, R10.reuse ;  /* 0x0000001309127224 */ /* 0x100fe200078e020a */
[----:B------:R-:W-:Y:S01]  /*1c70*/  SHF.R.U32.HI R17, RZ, 0x7, R17 ;  /* 0x00000007ff117819 */ /* 0x000fe20000011611 */
[-CC-:B--2---:R-:W-:Y:S01]  /*1c80*/  IMAD R12, R13, R9.reuse, R10.reuse ;  /* 0x000000090d0c7224 */ /* 0x184fe200078e020a */
[----:B------:R-:W-:Y:S01]  /*1c90*/  LOP3.LUT R2, R2, 0x3c, RZ, 0xc0, !PT ;  /* 0x0000003c02027812 */ /* 0x000fe200078ec0ff */
[-CC-:B------:R-:W-:Y:S01]  /*1ca0*/  IMAD R14, R15, R9.reuse, R10.reuse ;  /* 0x000000090f0e7224 */ /* 0x180fe200078e020a */
[----:B------:R-:W-:Y:S01]  /*1cb0*/  LOP3.LUT R0, R3, 0x3c, RZ, 0xc0, !PT ;  /* 0x0000003c03007812 */ /* 0x000fe200078ec0ff */
[----:B------:R-:W-:Y:S01]  /*1cc0*/  IMAD R16, R17, R9, R10 ;  /* 0x0000000911107224 */ /* 0x000fe200078e020a */
[----:B------:R-:W-:Y:S01]  /*1cd0*/  LOP3.LUT R4, R4, 0x3c, RZ, 0xc0, !PT ;  /* 0x0000003c04047812 */ /* 0x000fe200078ec0ff */
[C---:B------:R-:W-:Y:S01]  /*1ce0*/  IMAD.IADD R28, R1.reuse, 0x1, R2 ;  /* 0x00000001011c7824 */ /* 0x040fe200078e0202 */
[----:B------:R-:W-:Y:S01]  /*1cf0*/  ISETP.GE.AND P1, PT, R10, R11, PT ;  /* 0x0000000b0a00720c */ /* 0x000fe20003f26270 */
[C---:B------:R-:W-:Y:S01]  /*1d00*/  IMAD.IADD R26, R1.reuse, 0x1, R0 ;  /* 0x00000001011a7824 */ /* 0x040fe200078e0200 */
[----:B------:R-:W-:-:S11]  /*1d10*/  IADD3 R29, PT, PT, R1, R4, RZ ;  /* 0x00000004011d7210 */ /* 0x000fd60007ffe0ff */
.L_x_57:
[----:B------:R-:W-:Y:S02]  /*1d20*/  ISETP.GE.AND P0, PT, R10, R11, PT ;  /* 0x0000000b0a00720c */ /* 0x000fe40003f06270 */
[----:B------:R-:W-:Y:S02]  /*1d30*/  ISETP.GE.OR P4, PT, R19, UR4, P1 ;  /* 0x0000000413007c0c */ /* 0x000fe40008f86670 */
[----:B------:R-:W-:Y:S02]  /*1d40*/  ISETP.GE.OR P3, PT, R17, UR4, P0 ;  /* 0x0000000411007c0c */ /* 0x000fe40008766670 */
[----:B------:R-:W-:Y:S02]  /*1d50*/  ISETP.GE.OR P2, PT, R15, UR4, P0 ;  /* 0x000000040f007c0c */ /* 0x000fe40008746670 */
[----:B------:R-:W-:-:S07]  /*1d60*/  ISETP.GE.OR P0, PT, R13, UR4, P0 ;  /* 0x000000040d007c0c */ /* 0x000fce0008706670 */
[----:B------:R-:W2:Y:S01]  /*1d70*/  @!P4 LDL R21, [R24] ;  /* 0x000000001815c983 */ /* 0x000ea20000100800 */
[----:B------:R-:W3:Y:S03]  /*1d80*/  @!P4 LDC.64 R30, c[0x0][0x390] ;  /* 0x0000e400ff1ecb82 */ /* 0x000ee60000000a00 */
[----:B------:R4:W5:Y:S04]  /*1d90*/  @!P3 LDL R23, [R26] ;  /* 0x000000001a17b983 */ /* 0x0009680000100800 */
[----:B------:R-:W5:Y:S01]  /*1da0*/  @!P2 LDL R25, [R28] ;  /* 0x000000001c19a983 */ /* 0x000f620000100800 */
[----:B------:R-:W1:Y:S03]  /*1db0*/  @!P3 LDC.64 R8, c[0x0][0x390] ;  /* 0x0000e400ff08bb82 */ /* 0x000e660000000a00 */
[----:B------:R3:W5:Y:S01]  /*1dc0*/  @!P0 LDL R27, [R29] ;  /* 0x000000001d1b8983 */ /* 0x0007620000100800 */
[----:B------:R-:W-:Y:S01]  /*1dd0*/  @!P4 IADD3 R5, P5, PT, R18, UR13, RZ ;  /* 0x0000000d1205cc10 */ /* 0x000fe2000ffbe0ff */
[----:B------:R-:W-:Y:S01]  /*1de0*/  VIADD R19, R19, 0x8 ;  /* 0x0000000813137836 */ /* 0x000fe20000000000 */
[----:B------:R-:W-:Y:S01]  /*1df0*/  @!P3 IADD3 R0, P6, PT, R16, UR13, RZ ;  /* 0x0000000d1000bc10 */ /* 0x000fe2000ffde0ff */
[----:B------:R-:W-:Y:S01]  /*1e00*/  VIADD R13, R13, 0x8 ;  /* 0x000000080d0d7836 */ /* 0x000fe20000000000 */
[----:B------:R-:W1:Y:S01]  /*1e10*/  @!P2 LDC.64 R6, c[0x0][0x390] ;  /* 0x0000e400ff06ab82 */ /* 0x000e620000000a00 */
[----:B------:R-:W-:Y:S01]  /*1e20*/  @!P4 LEA.HI.X.SX32 R20, R18, UR5, 0x1, P5 ;  /* 0x000000051214cc11 */ /* 0x000fe2000a8f0eff */
[----:B------:R-:W-:Y:S01]  /*1e30*/  VIADD R15, R15, 0x8 ;  /* 0x000000080f0f7836 */ /* 0x000fe20000000000 */
[----:B------:R-:W-:Y:S01]  /*1e40*/  @!P3 LEA.HI.X.SX32 R22, R16, UR5, 0x1, P6 ;  /* 0x000000051016bc11 */ /* 0x000fe2000b0f0eff */
[----:B0-----:R-:W-:Y:S01]  /*1e50*/  IMAD R18, R33, 0x8, R18 ;  /* 0x0000000821127824 */ /* 0x001fe200078e0212 */
[----:B------:R-:W-:Y:S01]  /*1e60*/  IADD3 R17, PT, PT, R17, 0x8, RZ ;  /* 0x0000000811117810 */ /* 0x000fe20007ffe0ff */
[----:B----4-:R-:W-:Y:S01]  /*1e70*/  VIADD R26, R26, 0x10 ;  /* 0x000000101a1a7836 */ /* 0x010fe20000000000 */
[----:B------:R-:W-:Y:S01]  /*1e80*/  IADD3 R24, PT, PT, R24, 0x10, RZ ;  /* 0x0000001018187810 */ /* 0x000fe20007ffe0ff */
[----:B------:R-:W0:Y:S01]  /*1e90*/  @!P0 LDC.64 R2, c[0x0][0x390] ;  /* 0x0000e400ff028b82 */ /* 0x000e220000000a00 */
[----:B---3--:R-:W-:Y:S01]  /*1ea0*/  @!P4 LEA R4, P5, R5, R30, 0x2 ;  /* 0x0000001e0504c211 */ /* 0x008fe200078a10ff */
[----:B------:R-:W-:Y:S01]  /*1eb0*/  VIADD R29, R29, 0x10 ;  /* 0x000000101d1d7836 */ /* 0x000fe20000000000 */
[----:B------:R-:W-:Y:S01]  /*1ec0*/  IADD3 R28, PT, PT, R28, 0x10, RZ ;  /* 0x000000101c1c7810 */ /* 0x000fe20007ffe0ff */
[----:B------:R-:W-:Y:S01]  /*1ed0*/  IMAD R16, R33, 0x8, R16 ;  /* 0x0000000821107824 */ /* 0x000fe200078e0210 */
[----:B------:R-:W-:-:S02]  /*1ee0*/  @!P4 LEA.HI.X R5, R5, R31, R20, 0x2, P5 ;  /* 0x0000001f0505c211 */ /* 0x000fc400028f1414 */
[----:B------:R-:W-:Y:S02]  /*1ef0*/  @!P2 IADD3 R20, P6, PT, R14, UR13, RZ ;  /* 0x0000000d0e14ac10 */ /* 0x000fe4000ffde0ff */
[----:B-1----:R-:W-:-:S04]  /*1f00*/  @!P3 LEA R8, P5, R0, R8, 0x2 ;  /* 0x000000080008b211 */ /* 0x002fc800078a10ff */
[----:B------:R-:W-:Y:S02]  /*1f10*/  @!P3 LEA.HI.X R9, R0, R9, R22, 0x2, P5 ;  /* 0x000000090009b211 */ /* 0x000fe400028f1416 */
[----:B------:R-:W-:Y:S02]  /*1f20*/  @!P2 LEA.HI.X.SX32 R22, R14, UR5, 0x1, P6 ;  /* 0x000000050e16ac11 */ /* 0x000fe4000b0f0eff */
[----:B------:R-:W-:Y:S02]  /*1f30*/  @!P2 LEA R6, P5, R20, R6, 0x2 ;  /* 0x000000061406a211 */ /* 0x000fe400078a10ff */
[----:B------:R-:W-:Y:S02]  /*1f40*/  @!P0 IADD3 R0, P6, PT, R12, UR13, RZ ;  /* 0x0000000d0c008c10 */ /* 0x000fe4000ffde0ff */
[----:B------:R-:W-:Y:S02]  /*1f50*/  @!P2 LEA.HI.X R7, R20, R7, R22, 0x2, P5 ;  /* 0x000000071407a211 */ /* 0x000fe400028f1416 */
[----:B------:R-:W-:Y:S01]  /*1f60*/  @!P0 LEA.HI.X.SX32 R20, R12, UR5, 0x1, P6 ;  /* 0x000000050c148c11 */ /* 0x000fe2000b0f0eff */
[----:B------:R-:W-:Y:S01]  /*1f70*/  IMAD R12, R33, 0x8, R12 ;  /* 0x00000008210c7824 */ /* 0x000fe200078e020c */
[----:B0-----:R-:W-:-:S02]  /*1f80*/  @!P0 LEA R2, P5, R0, R2, 0x2 ;  /* 0x0000000200028211 */ /* 0x001fc400078a10ff */
[----:B------:R-:W-:Y:S02]  /*1f90*/  LEA R14, R33, R14, 0x3 ;  /* 0x0000000e210e7211 */ /* 0x000fe400078e18ff */
[----:B------:R-:W-:Y:S02]  /*1fa0*/  @!P0 LEA.HI.X R3, R0, R3, R20, 0x2, P5 ;  /* 0x0000000300038211 */ /* 0x000fe400028f1414 */
[C---:B------:R-:W-:Y:S01]  /*1fb0*/  IADD3 R0, PT, PT, R56.reuse, 0x400, RZ ;  /* 0x0000040038007810 */ /* 0x040fe20007ffe0ff */
[----:B--2---:R2:W-:Y:S04]  /*1fc0*/  @!P4 STG.E desc[UR16][R4.64], R21 ;  /* 0x000000150400c986 */ /* 0x0045e8000c101910 */
[----:B-----5:R2:W-:Y:S04]  /*1fd0*/  @!P3 STG.E desc[UR16][R8.64], R23 ;  /* 0x000000170800b986 */ /* 0x0205e8000c101910 */
[----:B------:R2:W-:Y:S04]  /*1fe0*/  @!P2 STG.E desc[UR16][R6.64], R25 ;  /* 0x000000190600a986 */ /* 0x0005e8000c101910 */
[----:B------:R2:W-:Y:S01]  /*1ff0*/  @!P0 STG.E desc[UR16][R2.64], R27 ;  /* 0x0000001b02008986 */ /* 0x0005e2000c101910 */
[----:B------:R-:W-:Y:S01]  /*2000*/  ISETP.GE.U32.AND P0, PT, R56, 0x3c00, PT ;  /* 0x00003c003800780c */ /* 0x000fe20003f06070 */
[----:B------:R-:W-:-:S12]  /*2010*/  IMAD.MOV.U32 R56, RZ, RZ, R0 ;  /* 0x000000ffff387224 */ /* 0x000fd800078e0000 */
[----:B--2---:R-:W-:Y:S05]  /*2020*/  @!P0 BRA `(.L_x_57) ;  /* 0xfffffffc003c8947 */ /* 0x004fea000383ffff */
[----:B------:R-:W-:Y:S05]  /*2030*/  EXIT ;  /* 0x000000000000794d */ /* 0x000fea0003800000 */
.L_x_58:
        /* <DEDUP_REMOVED lines=12> */
.L_x_71:


//--------------------- .text._Z16matmul_v2_kernelILi32EEvPKfS1_Pfiii --------------------------
	.section	.text._Z16matmul_v2_kernelILi32EEvPKfS1_Pfiii,"ax",@progbits
	.align	128
        .global         _Z16matmul_v2_kernelILi32EEvPKfS1_Pfiii
        .type           _Z16matmul_v2_kernelILi32EEvPKfS1_Pfiii,@function
        .size           _Z16matmul_v2_kernelILi32EEvPKfS1_Pfiii,(.L_x_72 - _Z16matmul_v2_kernelILi32EEvPKfS1_Pfiii)
        .other          _Z16matmul_v2_kernelILi32EEvPKfS1_Pfiii,@"STO_CUDA_ENTRY STV_DEFAULT"
_Z16matmul_v2_kernelILi32EEvPKfS1_Pfiii:
.text._Z16matmul_v2_kernelILi32EEvPKfS1_Pfiii:
[----:B------:R-:W-:Y:S08]  /*0000*/  LDC R1, c[0x0][0x37c] ;  /* 0x0000df00ff017b82 */ /* 0x000ff00000000800 */
[----:B------:R-:W0:Y:S01]  /*0010*/  LDC R9, c[0x0][0x3a0] ;  /* 0x0000e800ff097b82 */ /* 0x000e220000000800 */
[----:B------:R-:W1:Y:S01]  /*0020*/  S2R R20, SR_CTAID.X ;  /* 0x0000000000147919 */ /* 0x000e620000002500 */
[----:B------:R-:W2:Y:S01]  /*0030*/  LDCU.64 UR10, c[0x0][0x358] ;  /* 0x00006b00ff0a77ac */ /* 0x000ea20008000a00 */
[----:B------:R-:W-:Y:S01]  /*0040*/  HFMA2 R11, -RZ, RZ, 0, 0 ;  /* 0x00000000ff0b7431 */ /* 0x000fe200000001ff */
[----:B------:R-:W3:Y:S04]  /*0050*/  S2R R0, SR_TID.X ;  /* 0x0000000000007919 */ /* 0x000ee80000002100 */
[----:B------:R-:W4:Y:S01]  /*0060*/  S2UR UR5, SR_CTAID.Y ;  /* 0x00000000000579c3 */ /* 0x000f220000002600 */
[----:B------:R-:W0:Y:S02]  /*0070*/  S2R R3, SR_TID.Y ;  /* 0x0000000000037919 */ /* 0x000e240000002200 */
[----:B0-----:R-:W-:Y:S01]  /*0080*/  ISETP.GE.AND P0, PT, R9, 0x1, PT ;  /* 0x000000010900780c */ /* 0x001fe20003f06270 */
[----:B----4-:R-:W-:Y:S01]  /*0090*/  USHF.L.U32 UR5, UR5, 0x5, URZ ;  /* 0x0000000505057899 */ /* 0x010fe200080006ff */
[----:B-1----:R-:W-:-:S11]  /*00a0*/  SHF.L.U32 R20, R20, 0x5, RZ ;  /* 0x0000000514147819 */ /* 0x002fd600000006ff */
[----:B--23--:R-:W-:Y:S05]  /*00b0*/  @!P0 BRA `(.L_x_59) ;  /* 0x0000000400dc8947 */ /* 0x00cfea0003800000 */
[----:B------:R-:W0:Y:S01]  /*00c0*/  LDC.64 R18, c[0x0][0x398] ;  /* 0x0000e600ff127b82 */ /* 0x000e220000000a00 */
[----:B------:R-:W1:Y:S01]  /*00d0*/  LDCU.128 UR12, c[0x0][0x380] ;  /* 0x00007000ff0c77ac */ /* 0x000e620008000c00 */
[----:B------:R-:W-:Y:S01]  /*00e0*/  IMAD R4, R3, R9, R0 ;  /* 0x0000000903047224 */ /* 0x000fe200078e0200 */
[----:B------:R-:W-:Y:S01]  /*00f0*/  MOV R11, RZ ;  /* 0x000000ff000b7202 */ /* 0x000fe20000000f00 */
[----:B------:R-:W-:Y:S01]  /*0100*/  IMAD R9, R9, UR5, RZ ;  /* 0x0000000509097c24 */ /* 0x000fe2000f8e02ff */
[----:B------:R-:W-:Y:S01]  /*0110*/  UMOV UR4, 0x400 ;  /* 0x0000040000047882 */ /* 0x000fe20000000000 */
[----:B------:R-:W-:Y:S01]  /*0120*/  IMAD.WIDE.U32 R4, R4, 0x4, RZ ;  /* 0x0000000404047825 */ /* 0x000fe200078e00ff */
[----:B------:R-:W2:Y:S01]  /*0130*/  LDCU UR8, c[0x0][0x3a0] ;  /* 0x00007400ff0877ac */ /* 0x000ea20008000800 */
[----:B------:R-:W3:Y:S01]  /*0140*/  S2UR UR6, SR_CgaCtaId ;  /* 0x00000000000679c3 */ /* 0x000ee20000008800 */
[----:B------:R-:W4:Y:S01]  /*0150*/  LDCU UR9, c[0x0][0x3a0] ;  /* 0x00007400ff0977ac */ /* 0x000f220008000800 */
[----:B------:R-:W-:-:S03]  /*0160*/  IMAD.WIDE R4, R9, 0x4, R4 ;  /* 0x0000000409047825 */ /* 0x000fc600078e0204 */
[----:B-1----:R-:W-:-:S04]  /*0170*/  IADD3 R4, P0, PT, R4, UR12, RZ ;  /* 0x0000000c04047c10 */ /* 0x002fc8000ff1e0ff */
[----:B------:R-:W-:Y:S01]  /*0180*/  IADD3.X R5, PT, PT, R5, UR13, RZ, P0, !PT ;  /* 0x0000000d05057c10 */ /* 0x000fe200087fe4ff */
[-C--:B0-----:R-:W-:Y:S01]  /*0190*/  IMAD R6, R3, R19.reuse, R0 ;  /* 0x0000001303067224 */ /* 0x081fe200078e0200 */
[----:B------:R-:W-:Y:S02]  /*01a0*/  IADD3 R9, PT, PT, -R20, R19, RZ ;  /* 0x0000001314097210 */ /* 0x000fe40007ffe1ff */
[----:B------:R-:W-:Y:S01]  /*01b0*/  IADD3 R18, PT, PT, R18, -UR5, RZ ;  /* 0x8000000512127c10 */ /* 0x000fe2000fffe0ff */
[----:B------:R-:W-:Y:S01]  /*01c0*/  IMAD.WIDE R6, R6, 0x4, RZ ;  /* 0x0000000406067825 */ /* 0x000fe200078e02ff */
[----:B------:R-:W-:Y:S02]  /*01d0*/  ISETP.GE.AND P1, PT, R0, R9, PT ;  /* 0x000000090000720c */ /* 0x000fe40003f26270 */
[----:B------:R-:W-:Y:S01]  /*01e0*/  SHF.L.U32 R2, R19, 0x5, RZ ;  /* 0x0000000513027819 */ /* 0x000fe200000006ff */
[----:B---3--:R-:W-:Y:S02]  /*01f0*/  ULEA UR7, UR6, UR4, 0x18 ;  /* 0x0000000406077291 */ /* 0x008fe4000f8ec0ff */
[----:B------:R-:W-:Y:S01]  /*0200*/  UIADD3 UR4, UPT, UPT, UR4, 0x1000, URZ ;  /* 0x0000100004047890 */ /* 0x000fe2000fffe0ff */
[----:B------:R-:W-:-:S03]  /*0210*/  IMAD.WIDE R6, R20, 0x4, R6 ;  /* 0x0000000414067825 */ /* 0x000fc600078e0206 */
[----:B------:R-:W-:Y:S01]  /*0220*/  ULEA UR4, UR6, UR4, 0x18 ;  /* 0x0000000406047291 */ /* 0x000fe2000f8ec0ff */
[----:B------:R-:W-:Y:S02]  /*0230*/  LEA R17, R3, UR7, 0x7 ;  /* 0x0000000703117c11 */ /* 0x000fe4000f8e38ff */
[----:B------:R-:W-:-:S03]  /*0240*/  IADD3 R22, P2, PT, R6, UR14, RZ ;  /* 0x0000000e06167c10 */ /* 0x000fc6000ff5e0ff */
[C---:B------:R-:W-:Y:S01]  /*0250*/  LEA R16, R0.reuse, UR4, 0x2 ;  /* 0x0000000400107c11 */ /* 0x040fe2000f8e10ff */
[----:B------:R-:W-:Y:S01]  /*0260*/  UMOV UR4, URZ ;  /* 0x000000ff00047c82 */ /* 0x000fe20008000000 */
[----:B------:R-:W-:Y:S02]  /*0270*/  IADD3.X R23, PT, PT, R7, UR15, RZ, P2, !PT ;  /* 0x0000000f07177c10 */ /* 0x000fe400097fe4ff */
[----:B------:R-:W-:Y:S02]  /*0280*/  LEA R7, R0, R17, 0x2 ;  /* 0x0000001100077211 */ /* 0x000fe400078e10ff */
[----:B--2-4-:R-:W-:-:S07]  /*0290*/  LEA R6, R3, R16, 0x7 ;  /* 0x0000001003067211 */ /* 0x014fce00078e38ff */
.L_x_60:
[----:B------:R-:W-:Y:S02]  /*02a0*/  ISETP.GE.AND P0, PT, R0, UR8, PT ;  /* 0x0000000800007c0c */ /* 0x000fe4000bf06270 */
[----:B------:R-:W-:Y:S02]  /*02b0*/  CS2R R24, SRZ ;  /* 0x0000000000187805 */ /* 0x000fe4000001ff00 */
[C---:B------:R-:W-:Y:S02]  /*02c0*/  ISETP.GE.OR P2, PT, R3.reuse, UR8, P1 ;  /* 0x0000000803007c0c */ /* 0x040fe40008f46670 */
[----:B------:R-:W-:-:S11]  /*02d0*/  ISETP.GE.OR P0, PT, R3, R18, P0 ;  /* 0x000000120300720c */ /* 0x000fd60000706670 */
[----:B------:R-:W2:Y:S04]  /*02e0*/  @!P2 LDG.E R25, desc[UR10][R22.64] ;  /* 0x0000000a1619a981 */ /* 0x000ea8000c1e1900 */
[----:B------:R-:W3:Y:S04]  /*02f0*/  @!P0 LDG.E R24, desc[UR10][R4.64] ;  /* 0x0000000a04188981 */ /* 0x000ee8000c1e1900 */
[----:B---3--:R-:W-:Y:S04]  /*0300*/  STS [R7], R24 ;  /* 0x0000001807007388 */ /* 0x008fe80000000800 */
[----:B--2---:R-:W-:Y:S01]  /*0310*/  STS [R6], R25 ;  /* 0x0000001906007388 */ /* 0x004fe20000000800 */
[----:B------:R-:W-:Y:S06]  /*0320*/  BAR.SYNC.DEFER_BLOCKING 0x0 ;  /* 0x0000000000007b1d */ /* 0x000fec0000010000 */
[----:B------:R-:W-:Y:S04]  /*0330*/  LDS R8, [R16] ;  /* 0x0000000010087984 */ /* 0x000fe80000000800 */
[----:B------:R-:W0:Y:S04]  /*0340*/  LDS.128 R12, [R17] ;  /* 0x00000000110c7984 */ /* 0x000e280000000c00 */
[----:B------:R-:W1:Y:S04]  /*0350*/  LDS R27, [R16+0x80] ;  /* 0x00008000101b7984 */ /* 0x000e680000000800 */
[----:B------:R-:W2:Y:S04]  /*0360*/  LDS R19, [R16+0x100] ;  /* 0x0001000010137984 */ /* 0x000ea80000000800 */
[----:B------:R-:W3:Y:S04]  /*0370*/  LDS R26, [R16+0x180] ;  /* 0x00018000101a7984 */ /* 0x000ee80000000800 */
[----:B------:R-:W-:Y:S04]  /*0380*/  LDS R21, [R16+0x200] ;  /* 0x0002000010157984 */ /* 0x000fe80000000800 */
[----:B------:R-:W-:Y:S04]  /*0390*/  LDS R24, [R16+0x280] ;  /* 0x0002800010187984 */ /* 0x000fe80000000800 */
[----:B------:R-:W-:Y:S01]  /*03a0*/  LDS R28, [R16+0xb80] ;  /* 0x000b8000101c7984 */ /* 0x000fe20000000800 */
[----:B0-----:R-:W-:-:S03]  /*03b0*/  FFMA R12, R12, R8, R11 ;  /* 0x000000080c0c7223 */ /* 0x001fc6000000000b */
[----:B------:R-:W0:Y:S01]  /*03c0*/  LDS.128 R8, [R17+0x10] ;  /* 0x0000100011087984 */ /* 0x000e220000000c00 */
[----:B-1----:R-:W-:-:S04]  /*03d0*/  FFMA R12, R27, R13, R12 ;  /* 0x0000000d1b0c7223 */ /* 0x002fc8000000000c */
[----:B--2---:R-:W-:Y:S02]  /*03e0*/  FFMA R13, R19, R14, R12 ;  /* 0x0000000e130d7223 */ /* 0x004fe4000000000c */
[----:B------:R-:W1:Y:S02]  /*03f0*/  LDS R19, [R16+0x300] ;  /* 0x0003000010137984 */ /* 0x000e640000000800 */
[----:B---3--:R-:W-:Y:S02]  /*0400*/  FFMA R13, R26, R15, R13 ;  /* 0x0000000f1a0d7223 */ /* 0x008fe4000000000d */
[----:B------:R-:W2:Y:S02]  /*0410*/  LDS R26, [R16+0x380] ;  /* 0x00038000101a7984 */ /* 0x000ea40000000800 */
[----:B0-----:R-:W-:Y:S02]  /*0420*/  FFMA R25, R8, R21, R13 ;  /* 0x0000001508197223 */ /* 0x001fe4000000000d */
[----:B------:R-:W-:Y:S04]  /*0430*/  LDS R21, [R16+0x400] ;  /* 0x0004000010157984 */ /* 0x000fe80000000800 */
[----:B------:R-:W0:Y:S01]  /*0440*/  LDS.128 R12, [R17+0x20] ;  /* 0x00002000110c7984 */ /* 0x000e220000000c00 */
[----:B------:R-:W-:-:S03]  /*0450*/  FFMA R8, R24, R9, R25 ;  /* 0x0000000918087223 */ /* 0x000fc60000000019 */
[----:B------:R-:W3:Y:S01]  /*0460*/  LDS R24, [R16+0x480] ;  /* 0x0004800010187984 */ /* 0x000ee20000000800 */
[----:B-1----:R-:W-:-:S03]  /*0470*/  FFMA R9, R19, R10, R8 ;  /* 0x0000000a13097223 */ /* 0x002fc60000000008 */
[----:B------:R-:W1:Y:S01]  /*0480*/  LDS R19, [R16+0x500] ;  /* 0x0005000010137984 */ /* 0x000e620000000800 */
[----:B--2---:R-:W-:-:S03]  /*0490*/  FFMA R9, R26, R11, R9 ;  /* 0x0000000b1a097223 */ /* 0x004fc60000000009 */
[----:B------:R-:W2:Y:S01]  /*04a0*/  LDS R26, [R16+0x580] ;  /* 0x00058000101a7984 */ /* 0x000ea20000000800 */
[----:B0-----:R-:W-:-:S03]  /*04b0*/  FFMA R25, R12, R21, R9 ;  /* 0x000000150c197223 */ /* 0x001fc60000000009 */
[----:B------:R-:W-:Y:S04]  /*04c0*/  LDS R21, [R16+0x600] ;  /* 0x0006000010157984 */ /* 0x000fe80000000800 */
[----:B------:R-:W0:Y:S01]  /*04d0*/  LDS.128 R8, [R17+0x30] ;  /* 0x0000300011087984 */ /* 0x000e220000000c00 */
[----:B---3--:R-:W-:-:S03]  /*04e0*/  FFMA R12, R24, R13, R25 ;  /* 0x0000000d180c7223 */ /* 0x008fc60000000019 */
        /* <DEDUP_REMOVED lines=22> */
[----:B------:R-:W-:Y:S01]  /*0650*/  LDS R26, [R16+0xc80] ;  /* 0x000c8000101a7984 */ /* 0x000fe20000000800 */
[----:B0-----:R-:W-:-:S03]  /*0660*/  FFMA R25, R8, R21, R13 ;  /* 0x0000001508197223 */ /* 0x001fc6000000000d */
[----:B------:R-:W-:Y:S04]  /*0670*/  LDS R21, [R16+0xc00] ;  /* 0x000c000010157984 */ /* 0x000fe80000000800 */
[----:B------:R-:W0:Y:S01]  /*0680*/  LDS.128 R12, [R17+0x60] ;  /* 0x00006000110c7984 */ /* 0x000e220000000c00 */
[----:B---3--:R-:W-:-:S04]  /*0690*/  FFMA R24, R24, R9, R25 ;  /* 0x0000000918187223 */ /* 0x008fc80000000019 */
[----:B-1----:R-:W-:Y:S02]  /*06a0*/  FFMA R9, R19, R10, R24 ;  /* 0x0000000a13097223 */ /* 0x002fe40000000018 */
[----:B------:R-:W1:Y:S02]  /*06b0*/  LDS R19, [R16+0xd00] ;  /* 0x000d000010137984 */ /* 0x000e640000000800 */
[----:B------:R-:W-:Y:S02]  /*06c0*/  FFMA R9, R28, R11, R9 ;  /* 0x0000000b1c097223 */ /* 0x000fe40000000009 */
[----:B------:R-:W2:Y:S02]  /*06d0*/  LDS R24, [R16+0xd80] ;  /* 0x000d800010187984 */ /* 0x000ea40000000800 */
[----:B0-----:R-:W-:Y:S02]  /*06e0*/  FFMA R25, R12, R21, R9 ;  /* 0x000000150c197223 */ /* 0x001fe40000000009 */
[----:B------:R-:W-:Y:S04]  /*06f0*/  LDS R21, [R16+0xe00] ;  /* 0x000e000010157984 */ /* 0x000fe80000000800 */
[----:B------:R-:W0:Y:S01]  /*0700*/  LDS.128 R8, [R17+0x70] ;  /* 0x0000700011087984 */ /* 0x000e220000000c00 */
[----:B------:R-:W-:-:S03]  /*0710*/  FFMA R26, R26, R13, R25 ;  /* 0x0000000d1a1a7223 */ /* 0x000fc60000000019 */
[----:B------:R-:W3:Y:S04]  /*0720*/  LDS R25, [R16+0xe80] ;  /* 0x000e800010197984 */ /* 0x000ee80000000800 */
[----:B------:R-:W4:Y:S04]  /*0730*/  LDS R13, [R16+0xf00] ;  /* 0x000f0000100d7984 */ /* 0x000f280000000800 */
[----:B------:R-:W5:Y:S01]  /*0740*/  LDS R12, [R16+0xf80] ;  /* 0x000f8000100c7984 */ /* 0x000f620000000800 */
[----:B-1----:R-:W-:Y:S01]  /*0750*/  FFMA R19, R19, R14, R26 ;  /* 0x0000000e13137223 */ /* 0x002fe2000000001a */
[----:B------:R-:W-:-:S03]  /*0760*/  UIADD3 UR4, UPT, UPT, UR4, 0x20, URZ ;  /* 0x0000002004047890 */ /* 0x000fc6000fffe0ff */
[----:B--2---:R-:W-:Y:S01]  /*0770*/  FFMA R15, R24, R15, R19 ;  /* 0x0000000f180f7223 */ /* 0x004fe20000000013 */
[----:B------:R-:W-:Y:S01]  /*0780*/  UISETP.GE.AND UP0, UPT, UR4, UR9, UPT ;  /* 0x000000090400728c */ /* 0x000fe2000bf06270 */
[----:B------:R-:W-:Y:S01]  /*0790*/  BAR.SYNC.DEFER_BLOCKING 0x0 ;  /* 0x0000000000007b1d */ /* 0x000fe20000010000 */
[----:B------:R-:W-:Y:S01]  /*07a0*/  IADD3 R4, P0, PT, R4, 0x80, RZ ;  /* 0x0000008004047810 */ /* 0x000fe20007f1e0ff */
[----:B------:R-:W-:-:S03]  /*07b0*/  IMAD.WIDE R22, R2, 0x4, R22 ;  /* 0x0000000402167825 */ /* 0x000fc600078e0216 */
[----:B------:R-:W-:Y:S01]  /*07c0*/  IADD3.X R5, PT, PT, RZ, R5, RZ, P0, !PT ;  /* 0x00000005ff057210 */ /* 0x000fe200007fe4ff */
[----:B------:R-:W-:Y:S01]  /*07d0*/  UIADD3 UR8, UPT, UPT, UR8, -0x20, URZ ;  /* 0xffffffe008087890 */ /* 0x000fe2000fffe0ff */
[----:B0-----:R-:W-:-:S04]  /*07e0*/  FFMA R8, R8, R21, R15 ;  /* 0x0000001508087223 */ /* 0x001fc8000000000f */
[----:B---3--:R-:W-:-:S04]  /*07f0*/  FFMA R8, R25, R9, R8 ;  /* 0x0000000919087223 */ /* 0x008fc80000000008 */
[----:B----4-:R-:W-:-:S04]  /*0800*/  FFMA R13, R13, R10, R8 ;  /* 0x0000000a0d0d7223 */ /* 0x010fc80000000008 */
[----:B-----5:R-:W-:Y:S01]  /*0810*/  FFMA R11, R12, R11, R13 ;  /* 0x0000000b0c0b7223 */ /* 0x020fe2000000000d */
[----:B------:R-:W-:Y:S06]  /*0820*/  BRA.U !UP0, `(.L_x_60) ;  /* 0xfffffff9089c7547 */ /* 0x000fec000b83ffff */
.L_x_59:
[----:B------:R-:W0:Y:S02]  /*0830*/  LDC.64 R4, c[0x0][0x398] ;  /* 0x0000e600ff047b82 */ /* 0x000e240000000a00 */
[----:B0-----:R-:W-:Y:S02]  /*0840*/  IADD3 R7, PT, PT, -R20, R5, RZ ;  /* 0x0000000514077210 */ /* 0x001fe40007ffe1ff */
[----:B------:R-:W-:Y:S02]  /*0850*/  IADD3 R4, PT, PT, R4, -UR5, RZ ;  /* 0x8000000504047c10 */ /* 0x000fe4000fffe0ff */
[----:B------:R-:W-:-:S04]  /*0860*/  ISETP.GE.AND P0, PT, R0, R7, PT ;  /* 0x000000070000720c */ /* 0x000fc80003f06270 */
[----:B------:R-:W-:-:S13]  /*0870*/  ISETP.GE.OR P0, PT, R3, R4, P0 ;  /* 0x000000040300720c */ /* 0x000fda0000706670 */
[----:B------:R-:W-:Y:S05]  /*0880*/  @P0 EXIT ;  /* 0x000000000000094d */ /* 0x000fea0003800000 */
[----:B------:R-:W0:Y:S01]  /*0890*/  LDCU.64 UR6, c[0x0][0x390] ;  /* 0x00007200ff0677ac */ /* 0x000e220008000a00 */
[----:B------:R-:W-:Y:S02]  /*08a0*/  IMAD R20, R5, UR5, R20 ;  /* 0x0000000505147c24 */ /* 0x000fe4000f8e0214 */
[----:B------:R-:W-:-:S03]  /*08b0*/  IMAD R3, R3, R5, R0 ;  /* 0x0000000503037224 */ /* 0x000fc600078e0200 */
[----:B------:R-:W-:Y:S02]  /*08c0*/  SHF.R.S32.HI R0, RZ, 0x1f, R20 ;  /* 0x0000001fff007819 */ /* 0x000fe40000011414 */
[----:B------:R-:W-:-:S04]  /*08d0*/  IADD3 R20, P0, PT, R3, R20, RZ ;  /* 0x0000001403147210 */ /* 0x000fc80007f1e0ff */
[----:B------:R-:W-:Y:S02]  /*08e0*/  LEA.HI.X.SX32 R3, R3, R0, 0x1, P0 ;  /* 0x0000000003037211 */ /* 0x000fe400000f0eff */
[----:B0-----:R-:W-:-:S04]  /*08f0*/  LEA R2, P0, R20, UR6, 0x2 ;  /* 0x0000000614027c11 */ /* 0x001fc8000f8010ff */
[----:B------:R-:W-:-:S05]  /*0900*/  LEA.HI.X R3, R20, UR7, R3, 0x2, P0 ;  /* 0x0000000714037c11 */ /* 0x000fca00080f1403 */
[----:B------:R-:W-:Y:S01]  /*0910*/  STG.E desc[UR10][R2.64], R11 ;  /* 0x0000000b02007986 */ /* 0x000fe2000c10190a */
[----:B------:R-:W-:Y:S05]  /*0920*/  EXIT ;  /* 0x000000000000794d */ /* 0x000fea0003800000 */
.L_x_61:
        /* <DEDUP_REMOVED lines=13> */
.L_x_72:


//--------------------- .text._Z16matmul_v1_kernelPKfS0_Pfiii --------------------------
	.section	.text._Z16matmul_v1_kernelPKfS0_Pfiii,"ax",@progbits
	.align	128
        .global         _Z16matmul_v1_kernelPKfS0_Pfiii
        .type           _Z16matmul_v1_kernelPKfS0_Pfiii,@function
        .size           _Z16matmul_v1_kernelPKfS0_Pfiii,(.L_x_73 - _Z16matmul_v1_kernelPKfS0_Pfiii)
        .other          _Z16matmul_v1_kernelPKfS0_Pfiii,@"STO_CUDA_ENTRY STV_DEFAULT"
_Z16matmul_v1_kernelPKfS0_Pfiii:
.text._Z16matmul_v1_kernelPKfS0_Pfiii:
[----:B------:R-:W-:Y:S01]  /*0000*/  LDC R1, c[0x0][0x37c] ;  /* 0x0000df00ff017b82 */ /* 0x000fe20000000800 */
[----:B------:R-:W0:Y:S07]  /*0010*/  S2R R5, SR_TID.X ;  /* 0x0000000000057919 */ /* 0x000e2e0000002100 */
[----:B------:R-:W0:Y:S01]  /*0020*/  S2UR UR4, SR_CTAID.X ;  /* 0x00000000000479c3 */ /* 0x000e220000002500 */
[----:B------:R-:W1:Y:S07]  /*0030*/  S2R R4, SR_TID.Y ;  /* 0x0000000000047919 */ /* 0x000e6e0000002200 */
[----:B------:R-:W0:Y:S08]  /*0040*/  LDC R0, c[0x0][0x360] ;  /* 0x0000d800ff007b82 */ /* 0x000e300000000800 */
[----:B------:R-:W1:Y:S08]  /*0050*/  S2UR UR5, SR_CTAID.Y ;  /* 0x00000000000579c3 */ /* 0x000e700000002600 */
[----:B------:R-:W1:Y:S08]  /*0060*/  LDC R19, c[0x0][0x364] ;  /* 0x0000d900ff137b82 */ /* 0x000e700000000800 */
[----:B------:R-:W2:Y:S01]  /*0070*/  LDC.64 R2, c[0x0][0x398] ;  /* 0x0000e600ff027b82 */ /* 0x000ea20000000a00 */
[----:B0-----:R-:W-:-:S02]  /*0080*/  IMAD R0, R0, UR4, R5 ;  /* 0x0000000400007c24 */ /* 0x001fc4000f8e0205 */
[----:B-1----:R-:W-:-:S03]  /*0090*/  IMAD R19, R19, UR5, R4 ;  /* 0x0000000513137c24 */ /* 0x002fc6000f8e0204 */
[----:B--2---:R-:W-:-:S04]  /*00a0*/  ISETP.GE.AND P0, PT, R0, R3, PT ;  /* 0x000000030000720c */ /* 0x004fc80003f06270 */
[----:B------:R-:W-:-:S13]  /*00b0*/  ISETP.GE.OR P0, PT, R19, R2, P0 ;  /* 0x000000021300720c */ /* 0x000fda0000706670 */
[----:B------:R-:W-:Y:S05]  /*00c0*/  @P0 EXIT ;  /* 0x000000000000094d */ /* 0x000fea0003800000 */
[----:B------:R-:W0:Y:S01]  /*00d0*/  LDC R2, c[0x0][0x3a0] ;  /* 0x0000e800ff027b82 */ /* 0x000e220000000800 */
[----:B------:R-:W1:Y:S01]  /*00e0*/  LDCU.64 UR4, c[0x0][0x358] ;  /* 0x00006b00ff0477ac */ /* 0x000e620008000a00 */
[----:B------:R-:W-:Y:S01]  /*00f0*/  HFMA2 R24, -RZ, RZ, 0, 0 ;  /* 0x00000000ff187431 */ /* 0x000fe200000001ff */
[----:B0-----:R-:W-:-:S13]  /*0100*/  ISETP.GE.AND P0, PT, R2, 0x1, PT ;  /* 0x000000010200780c */ /* 0x001fda0003f06270 */
[----:B-1----:R-:W-:Y:S05]  /*0110*/  @!P0 BRA `(.L_x_62) ;  /* 0x0000000400e08947 */ /* 0x002fea0003800000 */
[C---:B------:R-:W-:Y:S01]  /*0120*/  ISETP.GE.U32.AND P1, PT, R2.reuse, 0x8, PT ;  /* 0x000000080200780c */ /* 0x040fe20003f26070 */
[----:B------:R-:W-:Y:S01]  /*0130*/  IMAD R20, R19, R2, RZ ;  /* 0x0000000213147224 */ /* 0x000fe200078e02ff */
[----:B------:R-:W-:Y:S02]  /*0140*/  LOP3.LUT R27, R2, 0x7, RZ, 0xc0, !PT ;  /* 0x00000007021b7812 */ /* 0x000fe400078ec0ff */
[----:B------:R-:W-:Y:S02]  /*0150*/  MOV R24, RZ ;  /* 0x000000ff00187202 */ /* 0x000fe40000000f00 */
[----:B------:R-:W-:Y:S02]  /*0160*/  ISETP.NE.AND P0, PT, R27, RZ, PT ;  /* 0x000000ff1b00720c */ /* 0x000fe40003f05270 */
[----:B------:R-:W-:-:S05]  /*0170*/  MOV R21, RZ ;  /* 0x000000ff00157202 */ /* 0x000fca0000000f00 */
[----:B------:R-:W-:Y:S06]  /*0180*/  @!P1 BRA `(.L_x_63) ;  /* 0x0000000000c49947 */ /* 0x000fec0003800000 */
[----:B------:R-:W0:Y:S01]  /*0190*/  LDC.64 R4, c[0x0][0x380] ;  /* 0x0000e000ff047b82 */ /* 0x000e220000000a00 */
[----:B------:R-:W-:Y:S02]  /*01a0*/  LOP3.LUT R21, R2, 0x7ffffff8, RZ, 0xc0, !PT ;  /* 0x7ffffff802157812 */ /* 0x000fe400078ec0ff */
[----:B------:R-:W-:Y:S02]  /*01b0*/  MOV R24, RZ ;  /* 0x000000ff00187202 */ /* 0x000fe40000000f00 */
[----:B------:R-:W-:Y:S02]  /*01c0*/  MOV R18, R0 ;  /* 0x0000000000127202 */ /* 0x000fe40000000f00 */
[----:B------:R-:W-:Y:S01]  /*01d0*/  IADD3 R22, PT, PT, -R21, RZ, RZ ;  /* 0x000000ff15167210 */ /* 0x000fe20007ffe1ff */
[----:B0-----:R-:W-:-:S03]  /*01e0*/  IMAD.WIDE.U32 R4, R20, 0x4, R4 ;  /* 0x0000000414047825 */ /* 0x001fc600078e0004 */
[----:B------:R-:W-:-:S04]  /*01f0*/  IADD3 R6, P1, PT, R4, 0x10, RZ ;  /* 0x0000001004067810 */ /* 0x000fc80007f3e0ff */
[----:B------:R-:W-:-:S09]  /*0200*/  IADD3.X R7, PT, PT, RZ, R5, RZ, P1, !PT ;  /* 0x00000005ff077210 */ /* 0x000fd20000ffe4ff */
.L_x_64:
[----:B------:R-:W0:Y:S01]  /*0210*/  LDC.64 R16, c[0x0][0x388] ;  /* 0x0000e200ff107b82 */ /* 0x000e220000000a00 */
[----:B------:R-:W-:Y:S02]  /*0220*/  MOV R4, R6 ;  /* 0x0000000600047202 */ /* 0x000fe40000000f00 */
[----:B------:R-:W-:-:S05]  /*0230*/  MOV R5, R7 ;  /* 0x0000000700057202 */ /* 0x000fca0000000f00 */
[----:B------:R-:W2:Y:S04]  /*0240*/  LDG.E R25, desc[UR4][R4.64+-0x10] ;  /* 0xfffff00404197981 */ /* 0x000ea8000c1e1900 */
[----:B------:R-:W3:Y:S04]  /*0250*/  LDG.E R23, desc[UR4][R4.64+-0xc] ;  /* 0xfffff40404177981 */ /* 0x000ee8000c1e1900 */
[----:B------:R-:W4:Y:S04]  /*0260*/  LDG.E R29, desc[UR4][R4.64+-0x8] ;  /* 0xfffff804041d7981 */ /* 0x000f28000c1e1900 */
[----:B------:R-:W5:Y:S01]  /*0270*/  LDG.E R28, desc[UR4][R4.64+-0x4] ;  /* 0xfffffc04041c7981 */ /* 0x000f62000c1e1900 */
[----:B0-----:R-:W-:-:S05]  /*0280*/  IMAD.WIDE R16, R18, 0x4, R16 ;  /* 0x0000000412107825 */ /* 0x001fca00078e0210 */
[----:B------:R0:W2:Y:S01]  /*0290*/  LDG.E R26, desc[UR4][R16.64] ;  /* 0x00000004101a7981 */ /* 0x0000a2000c1e1900 */
[----:B------:R-:W-:-:S04]  /*02a0*/  IMAD.WIDE R14, R3, 0x4, R16 ;  /* 0x00000004030e7825 */ /* 0x000fc800078e0210 */
[C---:B------:R-:W-:Y:S02]  /*02b0*/  IMAD.WIDE R6, R3.reuse, 0x4, R14 ;  /* 0x0000000403067825 */ /* 0x040fe400078e020e */
[----:B------:R-:W3:Y:S02]  /*02c0*/  LDG.E R14, desc[UR4][R14.64] ;  /* 0x000000040e0e7981 */ /* 0x000ee4000c1e1900 */
[C---:B------:R-:W-:Y:S02]  /*02d0*/  IMAD.WIDE R10, R3.reuse, 0x4, R6 ;  /* 0x00000004030a7825 */ /* 0x040fe400078e0206 */
[----:B------:R-:W4:Y:S02]  /*02e0*/  LDG.E R6, desc[UR4][R6.64] ;  /* 0x0000000406067981 */ /* 0x000f24000c1e1900 */
[C---:B------:R-:W-:Y:S02]  /*02f0*/  IMAD.WIDE R8, R3.reuse, 0x4, R10 ;  /* 0x0000000403087825 */ /* 0x040fe400078e020a */
[----:B------:R-:W5:Y:S02]  /*0300*/  LDG.E R10, desc[UR4][R10.64] ;  /* 0x000000040a0a7981 */ /* 0x000f64000c1e1900 */
[----:B------:R-:W-:-:S02]  /*0310*/  IMAD.WIDE R12, R3, 0x4, R8 ;  /* 0x00000004030c7825 */ /* 0x000fc400078e0208 */
[----:B------:R-:W5:Y:S04]  /*0320*/  LDG.E R7, desc[UR4][R4.64] ;  /* 0x0000000404077981 */ /* 0x000f68000c1e1900 */
[----:B------:R-:W5:Y:S01]  /*0330*/  LDG.E R8, desc[UR4][R8.64] ;  /* 0x0000000408087981 */ /* 0x000f62000c1e1900 */
[----:B0-----:R-:W-:-:S03]  /*0340*/  IMAD.WIDE R16, R3, 0x4, R12 ;  /* 0x0000000403107825 */ /* 0x001fc600078e020c */
[----:B------:R-:W5:Y:S04]  /*0350*/  LDG.E R12, desc[UR4][R12.64] ;  /* 0x000000040c0c7981 */ /* 0x000f68000c1e1900 */
[----:B------:R-:W5:Y:S04]  /*0360*/  LDG.E R15, desc[UR4][R16.64] ;  /* 0x00000004100f7981 */ /* 0x000f68000c1e1900 */
[----:B------:R-:W5:Y:S04]  /*0370*/  LDG.E R9, desc[UR4][R4.64+0x4] ;  /* 0x0000040404097981 */ /* 0x000f68000c1e1900 */
[----:B------:R-:W5:Y:S01]  /*0380*/  LDG.E R11, desc[UR4][R4.64+0xc] ;  /* 0x00000c04040b7981 */ /* 0x000f62000c1e1900 */
[----:B--2---:R-:W-:Y:S01]  /*0390*/  FFMA R26, R25, R26, R24 ;  /* 0x0000001a191a7223 */ /* 0x004fe20000000018 */
[----:B------:R-:W-:-:S02]  /*03a0*/  IMAD.WIDE R24, R3, 0x4, R16 ;  /* 0x0000000403187825 */ /* 0x000fc400078e0210 */
[----:B------:R-:W2:Y:S04]  /*03b0*/  LDG.E R16, desc[UR4][R4.64+0x8] ;  /* 0x0000080404107981 */ /* 0x000ea8000c1e1900 */
[----:B------:R-:W2:Y:S01]  /*03c0*/  LDG.E R24, desc[UR4][R24.64] ;  /* 0x0000000418187981 */ /* 0x000ea2000c1e1900 */
[----:B---3--:R-:W-:Y:S01]  /*03d0*/  FFMA R14, R23, R14, R26 ;  /* 0x0000000e170e7223 */ /* 0x008fe2000000001a */
[----:B------:R-:W-:-:S03]  /*03e0*/  IADD3 R22, PT, PT, R22, 0x8, RZ ;  /* 0x0000000816167810 */ /* 0x000fc60007ffe0ff */
[----:B----4-:R-:W-:Y:S01]  /*03f0*/  FFMA R29, R29, R6, R14 ;  /* 0x000000061d1d7223 */ /* 0x010fe2000000000e */
[----:B------:R-:W-:-:S03]  /*0400*/  ISETP.NE.AND P1, PT, R22, RZ, PT ;  /* 0x000000ff1600720c */ /* 0x000fc60003f25270 */
[----:B-----5:R-:W-:Y:S01]  /*0410*/  FFMA R10, R28, R10, R29 ;  /* 0x0000000a1c0a7223 */ /* 0x020fe2000000001d */
[----:B------:R-:W-:-:S03]  /*0420*/  IADD3 R6, P2, PT, R4, 0x20, RZ ;  /* 0x0000002004067810 */ /* 0x000fc60007f5e0ff */
[----:B------:R-:W-:Y:S01]  /*0430*/  FFMA R8, R7, R8, R10 ;  /* 0x0000000807087223 */ /* 0x000fe2000000000a */
[----:B------:R-:W-:Y:S02]  /*0440*/  IADD3.X R7, PT, PT, RZ, R5, RZ, P2, !PT ;  /* 0x00000005ff077210 */ /* 0x000fe400017fe4ff */
[----:B------:R-:W-:Y:S01]  /*0450*/  LEA R18, R3, R18, 0x3 ;  /* 0x0000001203127211 */ /* 0x000fe200078e18ff */
[----:B------:R-:W-:-:S04]  /*0460*/  FFMA R9, R9, R12, R8 ;  /* 0x0000000c09097223 */ /* 0x000fc80000000008 */
[----:B--2---:R-:W-:-:S04]  /*0470*/  FFMA R16, R16, R15, R9 ;  /* 0x0000000f10107223 */ /* 0x004fc80000000009 */
[----:B------:R-:W-:Y:S01]  /*0480*/  FFMA R24, R11, R24, R16 ;  /* 0x000000180b187223 */ /* 0x000fe20000000010 */
[----:B------:R-:W-:Y:S06]  /*0490*/  @P1 BRA `(.L_x_64) ;  /* 0xfffffffc005c1947 */ /* 0x000fec000383ffff */
.L_x_63:
[----:B------:R-:W-:Y:S05]  /*04a0*/  @!P0 BRA `(.L_x_62) ;  /* 0x0000000000fc8947 */ /* 0x000fea0003800000 */
[----:B------:R-:W-:Y:S02]  /*04b0*/  ISETP.GE.U32.AND P1, PT, R27, 0x4, PT ;  /* 0x000000041b00780c */ /* 0x000fe40003f26070 */
[----:B------:R-:W-:-:S04]  /*04c0*/  LOP3.LUT R16, R2, 0x3, RZ, 0xc0, !PT ;  /* 0x0000000302107812 */ /* 0x000fc800078ec0ff */
[----:B------:R-:W-:-:S07]  /*04d0*/  ISETP.NE.AND P0, PT, R16, RZ, PT ;  /* 0x000000ff1000720c */ /* 0x000fce0003f05270 */
[----:B------:R-:W-:Y:S06]  /*04e0*/  @!P1 BRA `(.L_x_65) ;  /* 0x00000000006c9947 */ /* 0x000fec0003800000 */
[----:B------:R-:W0:Y:S01]  /*04f0*/  LDC.64 R6, c[0x0][0x388] ;  /* 0x0000e200ff067b82 */ /* 0x000e220000000a00 */
[----:B------:R-:W1:Y:S01]  /*0500*/  LDCU.64 UR6, c[0x0][0x380] ;  /* 0x00007000ff0677ac */ /* 0x000e620008000a00 */
[----:B------:R-:W-:Y:S01]  /*0510*/  IMAD R9, R21, R3, R0 ;  /* 0x0000000315097224 */ /* 0x000fe200078e0200 */
[CC--:B------:R-:W-:Y:S02]  /*0520*/  IADD3 R5, PT, PT, R20.reuse, R21.reuse, RZ ;  /* 0x0000001514057210 */ /* 0x0c0fe40007ffe0ff */
[----:B------:R-:W-:-:S03]  /*0530*/  IADD3 R10, P1, PT, R20, R21, RZ ;  /* 0x00000015140a7210 */ /* 0x000fc60007f3e0ff */
[----:B------:R-:W2:Y:S01]  /*0540*/  LDC.64 R14, c[0x0][0x380] ;  /* 0x0000e000ff0e7b82 */ /* 0x000ea20000000a00 */
[----:B0-----:R-:W-:-:S04]  /*0550*/  IMAD.WIDE R6, R9, 0x4, R6 ;  /* 0x0000000409067825 */ /* 0x001fc800078e0206 */
[----:B------:R-:W-:Y:S02]  /*0560*/  IMAD.WIDE R8, R3, 0x4, R6 ;  /* 0x0000000403087825 */ /* 0x000fe400078e0206 */
[----:B------:R-:W3:Y:S02]  /*0570*/  LDG.E R6, desc[UR4][R6.64] ;  /* 0x0000000406067981 */ /* 0x000ee4000c1e1900 */
[----:B--2---:R-:W-:Y:S01]  /*0580*/  IMAD.WIDE.U32 R14, R5, 0x4, R14 ;  /* 0x00000004050e7825 */ /* 0x004fe200078e000e */
[----:B------:R-:W-:Y:S02]  /*0590*/  IADD3.X R5, PT, PT, RZ, RZ, RZ, P1, !PT ;  /* 0x000000ffff057210 */ /* 0x000fe40000ffe4ff */
[----:B-1----:R-:W-:-:S03]  /*05a0*/  LEA R4, P1, R10, UR6, 0x2 ;  /* 0x000000060a047c11 */ /* 0x002fc6000f8210ff */
[----:B------:R-:W3:Y:S01]  /*05b0*/  LDG.E R15, desc[UR4][R14.64] ;  /* 0x000000040e0f7981 */ /* 0x000ee2000c1e1900 */
[----:B------:R-:W-:Y:S01]  /*05c0*/  LEA.HI.X R5, R10, UR7, R5, 0x2, P1 ;  /* 0x000000070a057c11 */ /* 0x000fe200088f1405 */
[C---:B------:R-:W-:Y:S02]  /*05d0*/  IMAD.WIDE R10, R3.reuse, 0x4, R8 ;  /* 0x00000004030a7825 */ /* 0x040fe400078e0208 */
[----:B------:R-:W2:Y:S04]  /*05e0*/  LDG.E R8, desc[UR4][R8.64] ;  /* 0x0000000408087981 */ /* 0x000ea8000c1e1900 */
[----:B------:R-:W2:Y:S01]  /*05f0*/  LDG.E R17, desc[UR4][R4.64+0x4] ;  /* 0x0000040404117981 */ /* 0x000ea2000c1e1900 */
[----:B------:R-:W-:-:S03]  /*0600*/  IMAD.WIDE R12, R3, 0x4, R10 ;  /* 0x00000004030c7825 */ /* 0x000fc600078e020a */
[----:B------:R-:W4:Y:S04]  /*0610*/  LDG.E R22, desc[UR4][R10.64] ;  /* 0x000000040a167981 */ /* 0x000f28000c1e1900 */
[----:B------:R-:W4:Y:S04]  /*0620*/  LDG.E R18, desc[UR4][R4.64+0x8] ;  /* 0x0000080404127981 */ /* 0x000f28000c1e1900 */
[----:B------:R-:W5:Y:S04]  /*0630*/  LDG.E R26, desc[UR4][R4.64+0xc] ;  /* 0x00000c04041a7981 */ /* 0x000f68000c1e1900 */
[----:B------:R-:W5:Y:S01]  /*0640*/  LDG.E R12, desc[UR4][R12.64] ;  /* 0x000000040c0c7981 */ /* 0x000f62000c1e1900 */
[----:B------:R-:W-:Y:S01]  /*0650*/  IADD3 R21, PT, PT, R21, 0x4, RZ ;  /* 0x0000000415157810 */ /* 0x000fe20007ffe0ff */
[----:B---3--:R-:W-:-:S04]  /*0660*/  FFMA R24, R15, R6, R24 ;  /* 0x000000060f187223 */ /* 0x008fc80000000018 */
[----:B--2---:R-:W-:-:S04]  /*0670*/  FFMA R17, R17, R8, R24 ;  /* 0x0000000811117223 */ /* 0x004fc80000000018 */
[----:B----4-:R-:W-:-:S04]  /*0680*/  FFMA R17, R18, R22, R17 ;  /* 0x0000001612117223 */ /* 0x010fc80000000011 */
[----:B-----5:R-:W-:-:S07]  /*0690*/  FFMA R24, R26, R12, R17 ;  /* 0x0000000c1a187223 */ /* 0x020fce0000000011 */
.L_x_65:
[----:B------:R-:W-:Y:S05]  /*06a0*/  @!P0 BRA `(.L_x_62) ;  /* 0x00000000007c8947 */ /* 0x000fea0003800000 */
[----:B------:R-:W-:Y:S01]  /*06b0*/  ISETP.NE.AND P1, PT, R16, 0x1, PT ;  /* 0x000000011000780c */ /* 0x000fe20003f25270 */
[----:B------:R-:W0:Y:S01]  /*06c0*/  LDC.64 R12, c[0x0][0x380] ;  /* 0x0000e000ff0c7b82 */ /* 0x000e220000000a00 */
[----:B------:R-:W-:-:S04]  /*06d0*/  LOP3.LUT R2, R2, 0x1, RZ, 0xc0, !PT ;  /* 0x0000000102027812 */ /* 0x000fc800078ec0ff */
[----:B------:R-:W-:-:S03]  /*06e0*/  ISETP.NE.U32.AND P0, PT, R2, 0x1, PT ;  /* 0x000000010200780c */ /* 0x000fc60003f05070 */
[----:B------:R-:W1:Y:S04]  /*06f0*/  LDC.64 R10, c[0x0][0x388] ;  /* 0x0000e200ff0a7b82 */ /* 0x000e680000000a00 */
[CC--:B------:R-:W-:Y:S02]  /*0700*/  @P1 IADD3 R15, PT, PT, R20.reuse, R21.reuse, RZ ;  /* 0x00000015140f1210 */ /* 0x0c0fe40007ffe0ff */
[----:B------:R-:W-:Y:S02]  /*0710*/  @P1 IADD3 R2, P2, PT, R20, R21, RZ ;  /* 0x0000001514021210 */ /* 0x000fe40007f5e0ff */
[----:B------:R-:W2:Y:S02]  /*0720*/  @P1 LDC.64 R4, c[0x0][0x380] ;  /* 0x0000e000ff041b82 */ /* 0x000ea40000000a00 */
[----:B------:R-:W-:-:S06]  /*0730*/  @P1 IADD3.X R14, PT, PT, RZ, RZ, RZ, P2, !PT ;  /* 0x000000ffff0e1210 */ /* 0x000fcc00017fe4ff */
[----:B------:R-:W3:Y:S01]  /*0740*/  LDC.64 R6, c[0x0][0x380] ;  /* 0x0000e000ff067b82 */ /* 0x000ee20000000a00 */
[----:B0-----:R-:W-:-:S04]  /*0750*/  @P1 IMAD.WIDE.U32 R12, R15, 0x4, R12 ;  /* 0x000000040f0c1825 */ /* 0x001fc800078e000c */
[C---:B------:R-:W-:Y:S01]  /*0760*/  @P1 IMAD R15, R21.reuse, R3, R0 ;  /* 0x00000003150f1224 */ /* 0x040fe200078e0200 */
[----:B------:R-:W-:Y:S01]  /*0770*/  @P1 IADD3 R21, PT, PT, R21, 0x2, RZ ;  /* 0x0000000215151810 */ /* 0x000fe20007ffe0ff */
[----:B------:R-:W4:Y:S01]  /*0780*/  @P1 LDG.E R13, desc[UR4][R12.64] ;  /* 0x000000040c0d1981 */ /* 0x000f22000c1e1900 */
[----:B------:R-:W0:Y:S01]  /*0790*/  LDC.64 R8, c[0x0][0x388] ;  /* 0x0000e200ff087b82 */ /* 0x000e220000000a00 */
[----:B-1----:R-:W-:Y:S01]  /*07a0*/  @P1 IMAD.WIDE R10, R15, 0x4, R10 ;  /* 0x000000040f0a1825 */ /* 0x002fe200078e020a */
[----:B------:R-:W-:Y:S02]  /*07b0*/  @!P0 IADD3 R17, PT, PT, R20, R21, RZ ;  /* 0x0000001514118210 */ /* 0x000fe40007ffe0ff */
[----:B--2---:R-:W-:Y:S01]  /*07c0*/  @P1 LEA R4, P2, R2, R4, 0x2 ;  /* 0x0000000402041211 */ /* 0x004fe200078410ff */
[----:B------:R-:W-:-:S03]  /*07d0*/  @!P0 IMAD R21, R21, R3, R0 ;  /* 0x0000000315158224 */ /* 0x000fc600078e0200 */
[----:B------:R-:W-:Y:S01]  /*07e0*/  @P1 LEA.HI.X R5, R2, R5, R14, 0x2, P2 ;  /* 0x0000000502051211 */ /* 0x000fe200010f140e */
[----:B------:R-:W-:Y:S01]  /*07f0*/  @P1 IMAD.WIDE R14, R3, 0x4, R10 ;  /* 0x00000004030e1825 */ /* 0x000fe200078e020a */
[----:B------:R-:W4:Y:S03]  /*0800*/  @P1 LDG.E R2, desc[UR4][R10.64] ;  /* 0x000000040a021981 */ /* 0x000f26000c1e1900 */
[----:B---3--:R-:W-:Y:S01]  /*0810*/  @!P0 IMAD.WIDE.U32 R6, R17, 0x4, R6 ;  /* 0x0000000411068825 */ /* 0x008fe200078e0006 */
[----:B------:R-:W2:Y:S04]  /*0820*/  @P1 LDG.E R5, desc[UR4][R4.64+0x4] ;  /* 0x0000040404051981 */ /* 0x000ea8000c1e1900 */
[----:B------:R-:W2:Y:S01]  /*0830*/  @P1 LDG.E R14, desc[UR4][R14.64] ;  /* 0x000000040e0e1981 */ /* 0x000ea2000c1e1900 */
[----:B0-----:R-:W-:-:S03]  /*0840*/  @!P0 IMAD.WIDE R8, R21, 0x4, R8 ;  /* 0x0000000415088825 */ /* 0x001fc600078e0208 */
[----:B------:R-:W3:Y:S04]  /*0850*/  @!P0 LDG.E R7, desc[UR4][R6.64] ;  /* 0x0000000406078981 */ /* 0x000ee8000c1e1900 */
[----:B------:R-:W3:Y:S01]  /*0860*/  @!P0 LDG.E R8, desc[UR4][R8.64] ;  /* 0x0000000408088981 */ /* 0x000ee2000c1e1900 */
[----:B----4-:R-:W-:-:S04]  /*0870*/  @P1 FFMA R2, R13, R2, R24 ;  /* 0x000000020d021223 */ /* 0x010fc80000000018 */
[----:B--2---:R-:W-:-:S04]  /*0880*/  @P1 FFMA R24, R5, R14, R2 ;  /* 0x0000000e05181223 */ /* 0x004fc80000000002 */
[----:B---3--:R-:W-:-:S07]  /*0890*/  @!P0 FFMA R24, R7, R8, R24 ;  /* 0x0000000807188223 */ /* 0x008fce0000000018 */
.L_x_62:
[----:B------:R-:W0:Y:S01]  /*08a0*/  LDC.64 R4, c[0x0][0x390] ;  /* 0x0000e400ff047b82 */ /* 0x000e220000000a00 */
[----:B------:R-:W-:-:S04]  /*08b0*/  IMAD R3, R19, R3, R0 ;  /* 0x0000000313037224 */ /* 0x000fc800078e0200 */
[----:B0-----:R-:W-:-:S05]  /*08c0*/  IMAD.WIDE R2, R3, 0x4, R4 ;  /* 0x0000000403027825 */ /* 0x001fca00078e0204 */
[----:B------:R-:W-:Y:S01]  /*08d0*/  STG.E desc[UR4][R2.64], R24 ;  /* 0x0000001802007986 */ /* 0x000fe2000c101904 */
[----:B------:R-:W-:Y:S05]  /*08e0*/  EXIT ;  /* 0x000000000000794d */ /* 0x000fea0003800000 */
.L_x_66:
        /* <DEDUP_REMOVED lines=9> */
.L_x_73:


//--------------------- .nv.shared._Z16matmul_v6_kernelILi64ELi128ELi8ELi64ELi64ELi32ELi32ELi4ELb1EEvPKfS1_Pfiii --------------------------
	.section	.nv.shared._Z16matmul_v6_kernelILi64ELi128ELi8ELi64ELi64ELi32ELi32ELi4ELb1EEvPKfS1_Pfiii,"aw",@nobits
	.sectionflags	@""
	.align	4
.nv.shared._Z16matmul_v6_kernelILi64ELi128ELi8ELi64ELi64ELi32ELi32ELi4ELb1EEvPKfS1_Pfiii:
	.zero		7168


//--------------------- .nv.shared.reserved.0     --------------------------
	.section	.nv.shared.reserved.0,"aw",@nobits
	.weak		__nv_reservedSMEM_offset_0_alias
	.size		__nv_reservedSMEM_offset_0_alias, 0, 64
	.other		__nv_reservedSMEM_offset_0_alias,@"STO_CUDA_RESERVED_SHARED STV_DEFAULT"
__nv_reservedSMEM_offset_0_alias:
	.zero		0
	.zero		64


//--------------------- .nv.shared._Z16matmul_v6_kernelILi128ELi128ELi16ELi64ELi64ELi16ELi32ELi4ELb0EEvPKfS1_Pfiii --------------------------
	.section	.nv.shared._Z16matmul_v6_kernelILi128ELi128ELi16ELi64ELi64ELi16ELi32ELi4ELb0EEvPKfS1_Pfiii,"aw",@nobits
	.sectionflags	@""
	.align	4
.nv.shared._Z16matmul_v6_kernelILi128ELi128ELi16ELi64ELi64ELi16ELi32ELi4ELb0EEvPKfS1_Pfiii:
	.zero		17408


//--------------------- .nv.shared._Z16matmul_v5_kernelILi128ELi64ELi64ELi32ELi32ELi16ELi32ELi4EEvPKfS1_Pfiii --------------------------
	.section	.nv.shared._Z16matmul_v5_kernelILi128ELi64ELi64ELi32ELi32ELi16ELi32ELi4EEvPKfS1_Pfiii,"aw",@nobits
	.sectionflags	@""
	.align	4
.nv.shared._Z16matmul_v5_kernelILi128ELi64ELi64ELi32ELi32ELi16ELi32ELi4EEvPKfS1_Pfiii:
	.zero		50176


//--------------------- .nv.shared._Z16matmul_v4_kernelILi128ELi128ELi32ELi8ELi8EEvPKfS1_Pfiii --------------------------
	.section	.nv.shared._Z16matmul_v4_kernelILi128ELi128ELi32ELi8ELi8EEvPKfS1_Pfiii,"aw",@nobits
	.sectionflags	@""
	.align	4
.nv.shared._Z16matmul_v4_kernelILi128ELi128ELi32ELi8ELi8EEvPKfS1_Pfiii:
	.zero		33792


//--------------------- .nv.shared._Z16matmul_v3_kernelILi256ELi128ELi128ELi32EEvPKfS1_Pfiii --------------------------
	.section	.nv.shared._Z16matmul_v3_kernelILi256ELi128ELi128ELi32EEvPKfS1_Pfiii,"aw",@nobits
	.sectionflags	@""
	.align	4
.nv.shared._Z16matmul_v3_kernelILi256ELi128ELi128ELi32EEvPKfS1_Pfiii:
	.zero		33792


//--------------------- .nv.shared._Z16matmul_v2_kernelILi32EEvPKfS1_Pfiii --------------------------
	.section	.nv.shared._Z16matmul_v2_kernelILi32EEvPKfS1_Pfiii,"aw",@nobits
	.sectionflags	@""
	.align	4
.nv.shared._Z16matmul_v2_kernelILi32EEvPKfS1_Pfiii:
	.zero		9216


//--------------------- .nv.constant0._Z16matmul_v6_kernelILi64ELi128ELi8ELi64ELi64ELi32ELi32ELi4ELb1EEvPKfS1_Pfiii --------------------------
	.section	.nv.constant0._Z16matmul_v6_kernelILi64ELi128ELi8ELi64ELi64ELi32ELi32ELi4ELb1EEvPKfS1_Pfiii,"a",@progbits
	.sectionflags	@""
	.align	4
.nv.constant0._Z16matmul_v6_kernelILi64ELi128ELi8ELi64ELi64ELi32ELi32ELi4ELb1EEvPKfS1_Pfiii:
	.zero		932


//--------------------- .nv.constant0._Z16matmul_v6_kernelILi128ELi128ELi16ELi64ELi64ELi16ELi32ELi4ELb0EEvPKfS1_Pfiii --------------------------
	.section	.nv.constant0._Z16matmul_v6_kernelILi128ELi128ELi16ELi64ELi64ELi16ELi32ELi4ELb0EEvPKfS1_Pfiii,"a",@progbits
	.sectionflags	@""
	.align	4
.nv.constant0._Z16matmul_v6_kernelILi128ELi128ELi16ELi64ELi64ELi16ELi32ELi4ELb0EEvPKfS1_Pfiii:
	.zero		932


//--------------------- .nv.constant0._Z16matmul_v5_kernelILi128ELi64ELi64ELi32ELi32ELi16ELi32ELi4EEvPKfS1_Pfiii --------------------------
	.section	.nv.constant0._Z16matmul_v5_kernelILi128ELi64ELi64ELi32ELi32ELi16ELi32ELi4EEvPKfS1_Pfiii,"a",@progbits
	.sectionflags	@""
	.align	4
.nv.constant0._Z16matmul_v5_kernelILi128ELi64ELi64ELi32ELi32ELi16ELi32ELi4EEvPKfS1_Pfiii:
	.zero		932


//--------------------- .nv.constant0._Z16matmul_v4_kernelILi128ELi128ELi32ELi8ELi8EEvPKfS1_Pfiii --------------------------
	.section	.nv.constant0._Z16matmul_v4_kernelILi128ELi128ELi32ELi8ELi8EEvPKfS1_Pfiii,"a",@progbits
	.sectionflags	@""
	.align	4
.nv.constant0._Z16matmul_v4_kernelILi128ELi128ELi32ELi8ELi8EEvPKfS1_Pfiii:
	.zero		932


//--------------------- .nv.constant0._Z16matmul_v3_kernelILi256ELi128ELi128ELi32EEvPKfS1_Pfiii --------------------------
	.section	.nv.constant0._Z16matmul_v3_kernelILi256ELi128ELi128ELi32EEvPKfS1_Pfiii,"a",@progbits
	.sectionflags	@""
	.align	4
.nv.constant0._Z16matmul_v3_kernelILi256ELi128ELi128ELi32EEvPKfS1_Pfiii:
	.zero		932


//--------------------- .nv.constant0._Z16matmul_v2_kernelILi32EEvPKfS1_Pfiii --------------------------
	.section	.nv.constant0._Z16matmul_v2_kernelILi32EEvPKfS1_Pfiii,"a",@progbits
	.sectionflags	@""
	.align	4
.nv.constant0._Z16matmul_v2_kernelILi32EEvPKfS1_Pfiii:
	.zero		932


//--------------------- .nv.constant0._Z16matmul_v1_kernelPKfS0_Pfiii --------------------------
	.section	.nv.constant0._Z16matmul_v1_kernelPKfS0_Pfiii,"a",@progbits
	.sectionflags	@""
	.align	4
.nv.constant0._Z16matmul_v1_kernelPKfS0_Pfiii:
	.zero		932


//--------------------- SYMBOLS --------------------------

	.type		.nv.reservedSmem.offset0,@object
	.size		.nv.reservedSmem.offset0,0x4
	.type		.nv.reservedSmem.cap,@object
	.size		.nv.reservedSmem.cap,0x4
